def matmul_kernel(
    a_ptr,
    b_ptr,
    c_ptr,
    M,
    N,
    K,
    stride_am,
    stride_ak,
    stride_bk,
    stride_bn,
    stride_cm,
    stride_cn,
    BLOCK_M: tl.constexpr,
    BLOCK_N: tl.constexpr,
    BLOCK_K: tl.constexpr,
    GROUP_M: tl.constexpr,
):
    pid = tl.program_id(axis=0)
    num_pid_m = tl.cdiv(M, BLOCK_M)
    num_pid_n = tl.cdiv(N, BLOCK_N)
    num_pid_in_group = GROUP_M * num_pid_n
    group_id = pid // num_pid_in_group
    first_pid_m = group_id * GROUP_M
    group_size_m = min(num_pid_m - first_pid_m, GROUP_M)
    pid_m = first_pid_m + ((pid % num_pid_in_group) % group_size_m)
    pid_n = (pid % num_pid_in_group) // group_size_m

    offs_am = (pid_m * BLOCK_M + tl.arange(0, BLOCK_M)) % M
    offs_bn = (pid_n * BLOCK_N + tl.arange(0, BLOCK_N)) % N
    offs_k = tl.arange(0, BLOCK_K)
    a_ptrs = a_ptr + offs_am[:, None] * stride_am + offs_k[None, :] * stride_ak
    b_ptrs = b_ptr + offs_k[:, None] * stride_bk + offs_bn[None, :] * stride_bn

    acc = tl.zeros((BLOCK_M, BLOCK_N), dtype=tl.float32)
    for kk in range(0, tl.cdiv(K, BLOCK_K)):
        a = tl.load(a_ptrs, mask=offs_k[None, :] < K - kk * BLOCK_K, other=0.0)
        b = tl.load(b_ptrs, mask=offs_k[:, None] < K - kk * BLOCK_K, other=0.0)
        acc = tl.dot(a, b, acc)
        a_ptrs += BLOCK_K * stride_ak
        b_ptrs += BLOCK_K * stride_bk

    c = acc.to(c_ptr.dtype.element_ty)
    offs_cm = pid_m * BLOCK_M + tl.arange(0, BLOCK_M)
    offs_cn = pid_n * BLOCK_N + tl.arange(0, BLOCK_N)
    c_ptrs = c_ptr + offs_cm[:, None] * stride_cm + offs_cn[None, :] * stride_cn
    mask = (offs_cm[:, None] < M) & (offs_cn[None, :] < N)
    tl.store(c_ptrs, c, mask=mask)

# config = {"BLOCK_K": 64, "BLOCK_M": 64, "BLOCK_N": 256, "GROUP_M": 1, "arch": "sm_100", "dtype": "fp8e5m2", "num_ctas": 1, "num_stages": 3, "num_warps": 4}
# arch = sm_100


// ===== COMPILED SASS (sm_100a) =====

	.target	sm_100a

	.elftype	@"ET_EXEC"


//--------------------- .note.nv.tkinfo           --------------------------
	.section	.note.nv.tkinfo,"",@"SHT_NOTE"
	.sectionflags	@"SHF_NOTE_NV_TKINFO"
	.tkinfo
        /*0018*/ 	.word	0x00000081
        /*0030*/ 	.string	""
        /*0030*/ 	.string	"ptxas-blackwell"
        /*0030*/ 	.string	"Cuda compilation tools, release 12.9, V12.9.86"
        /*0030*/ 	.string	"Build cuda_12.9.r12.9/compiler.36037853_0"
        /*0030*/ 	.string	"-v  -suppress-debug-info  -lineinfo  -arch sm_100a "



//--------------------- .note.nv.cuver            --------------------------
	.section	.note.nv.cuver,"",@"SHT_NOTE"
	.sectionflags	@"SHF_NOTE_NV_CUVER"
        /*0018*/ 	.short	0x0001
        /*001a*/ 	.short	0x0064
        /*001c*/ 	.short	0x0001
        /*001e*/ 	.short	0x0000
        /*0020*/ 	.short	0x0001
        /*0022*/ 	.short	0x0000


//--------------------- .nv.info                  --------------------------
	.section	.nv.info,"",@"SHT_CUDA_INFO"
	.align	4


	//----- nvinfo : EIATTR_REGCOUNT
	.align		4
        /*0000*/ 	.byte	0x04, 0x2f
        /*0002*/ 	.short	(.L_4 - .L_3)
	.align		4
.L_3:
        /*0004*/ 	.word	index@(matmul_kernel)
        /*0008*/ 	.word	0x000000ff


	//----- nvinfo : EIATTR_FRAME_SIZE
	.align		4
.L_4:
        /*000c*/ 	.byte	0x04, 0x11
        /*000e*/ 	.short	(.L_6 - .L_5)
	.align		4
.L_5:
        /*0010*/ 	.word	index@($__internal_2_$__cuda_sm10x_tcgen05_guardrail_trap_unallocated_columns_being_dealloced)
        /*0014*/ 	.word	0x000004b0


	//----- nvinfo : EIATTR_FRAME_SIZE
	.align		4
.L_6:
        /*0018*/ 	.byte	0x04, 0x11
        /*001a*/ 	.short	(.L_8 - .L_7)
	.align		4
.L_7:
        /*001c*/ 	.word	index@($__internal_1_$__cuda_sm10x_tcgen05_guardrail_trap_phase_invalid_during_alloc)
        /*0020*/ 	.word	0x000004b0


	//----- nvinfo : EIATTR_FRAME_SIZE
	.align		4
.L_8:
        /*0024*/ 	.byte	0x04, 0x11
        /*0026*/ 	.short	(.L_10 - .L_9)
	.align		4
.L_9:
        /*0028*/ 	.word	index@($__internal_0_$__cuda_sm10x_tcgen05_guardrail_trap_col_being_dealloced_not_returned_by_alloc)
        /*002c*/ 	.word	0x000004b0


	//----- nvinfo : EIATTR_FRAME_SIZE
	.align		4
.L_10:
        /*0030*/ 	.byte	0x04, 0x11
        /*0032*/ 	.short	(.L_12 - .L_11)
	.align		4
.L_11:
        /*0034*/ 	.word	index@(matmul_kernel)
        /*0038*/ 	.word	0x000004b0


	//----- nvinfo : EIATTR_MIN_STACK_SIZE
	.align		4
.L_12:
        /*003c*/ 	.byte	0x04, 0x12
        /*003e*/ 	.short	(.L_14 - .L_13)
	.align		4
.L_13:
        /*0040*/ 	.word	index@(matmul_kernel)
        /*0044*/ 	.word	0x000004b0
.L_14:


//--------------------- .nv.info.matmul_kernel    --------------------------
	.section	.nv.info.matmul_kernel,"",@"SHT_CUDA_INFO"
	.sectionflags	@""
	.align	4


	//----- nvinfo : EIATTR_CUDA_API_VERSION
	.align		4
        /*0000*/ 	.byte	0x04, 0x37
        /*0002*/ 	.short	(.L_16 - .L_15)
.L_15:
        /*0004*/ 	.word	0x00000081


	//----- nvinfo : EIATTR_KPARAM_INFO
	.align		4
.L_16:
        /*0008*/ 	.byte	0x04, 0x17
        /*000a*/ 	.short	(.L_18 - .L_17)
.L_17:
        /*000c*/ 	.word	0x00000000
        /*0010*/ 	.short	0x000d
        /*0012*/ 	.short	0x0048
        /*0014*/ 	.byte	0x00, 0xf4, 0x21, 0x00


	//----- nvinfo : EIATTR_KPARAM_INFO
	.align		4
.L_18:
        /*0018*/ 	.byte	0x04, 0x17
        /*001a*/ 	.short	(.L_20 - .L_19)
.L_19:
        /*001c*/ 	.word	0x00000000
        /*0020*/ 	.short	0x000c
        /*0022*/ 	.short	0x0040
        /*0024*/ 	.byte	0x00, 0xf4, 0x21, 0x00


	//----- nvinfo : EIATTR_KPARAM_INFO
	.align		4
.L_20:
        /*0028*/ 	.byte	0x04, 0x17
        /*002a*/ 	.short	(.L_22 - .L_21)
.L_21:
        /*002c*/ 	.word	0x00000000
        /*0030*/ 	.short	0x000b
        /*0032*/ 	.short	0x0038
        /*0034*/ 	.byte	0x00, 0xf0, 0x11, 0x00


	//----- nvinfo : EIATTR_KPARAM_INFO
	.align		4
.L_22:
        /*0038*/ 	.byte	0x04, 0x17
        /*003a*/ 	.short	(.L_24 - .L_23)
.L_23:
        /*003c*/ 	.word	0x00000000
        /*0040*/ 	.short	0x000a
        /*0042*/ 	.short	0x0034
        /*0044*/ 	.byte	0x00, 0xf0, 0x11, 0x00


	//----- nvinfo : EIATTR_KPARAM_INFO
	.align		4
.L_24:
        /*0048*/ 	.byte	0x04, 0x17
        /*004a*/ 	.short	(.L_26 - .L_25)
.L_25:
        /*004c*/ 	.word	0x00000000
        /*0050*/ 	.short	0x0009
        /*0052*/ 	.short	0x0030
        /*0054*/ 	.byte	0x00, 0xf0, 0x11, 0x00


	//----- nvinfo : EIATTR_KPARAM_INFO
	.align		4
.L_26:
        /*0058*/ 	.byte	0x04, 0x17
        /*005a*/ 	.short	(.L_28 - .L_27)
.L_27:
        /*005c*/ 	.word	0x00000000
        /*0060*/ 	.short	0x0008
        /*0062*/ 	.short	0x002c
        /*0064*/ 	.byte	0x00, 0xf0, 0x11, 0x00


	//----- nvinfo : EIATTR_KPARAM_INFO
	.align		4
.L_28:
        /*0068*/ 	.byte	0x04, 0x17
        /*006a*/ 	.short	(.L_30 - .L_29)
.L_29:
        /*006c*/ 	.word	0x00000000
        /*0070*/ 	.short	0x0007
        /*0072*/ 	.short	0x0028
        /*0074*/ 	.byte	0x00, 0xf0, 0x11, 0x00


	//----- nvinfo : EIATTR_KPARAM_INFO
	.align		4
.L_30:
        /*0078*/ 	.byte	0x04, 0x17
        /*007a*/ 	.short	(.L_32 - .L_31)
.L_31:
        /*007c*/ 	.word	0x00000000
        /*0080*/ 	.short	0x0006
        /*0082*/ 	.short	0x0024
        /*0084*/ 	.byte	0x00, 0xf0, 0x11, 0x00


	//----- nvinfo : EIATTR_KPARAM_INFO
	.align		4
.L_32:
        /*0088*/ 	.byte	0x04, 0x17
        /*008a*/ 	.short	(.L_34 - .L_33)
.L_33:
        /*008c*/ 	.word	0x00000000
        /*0090*/ 	.short	0x0005
        /*0092*/ 	.short	0x0020
        /*0094*/ 	.byte	0x00, 0xf0, 0x11, 0x00


	//----- nvinfo : EIATTR_KPARAM_INFO
	.align		4
.L_34:
        /*0098*/ 	.byte	0x04, 0x17
        /*009a*/ 	.short	(.L_36 - .L_35)
.L_35:
        /*009c*/ 	.word	0x00000000
        /*00a0*/ 	.short	0x0004
        /*00a2*/ 	.short	0x001c
        /*00a4*/ 	.byte	0x00, 0xf0, 0x11, 0x00


	//----- nvinfo : EIATTR_KPARAM_INFO
	.align		4
.L_36:
        /*00a8*/ 	.byte	0x04, 0x17
        /*00aa*/ 	.short	(.L_38 - .L_37)
.L_37:
        /*00ac*/ 	.word	0x00000000
        /*00b0*/ 	.short	0x0003
        /*00b2*/ 	.short	0x0018
        /*00b4*/ 	.byte	0x00, 0xf0, 0x11, 0x00


	//----- nvinfo : EIATTR_KPARAM_INFO
	.align		4
.L_38:
        /*00b8*/ 	.byte	0x04, 0x17
        /*00ba*/ 	.short	(.L_40 - .L_39)
.L_39:
        /*00bc*/ 	.word	0x00000000
        /*00c0*/ 	.short	0x0002
        /*00c2*/ 	.short	0x0010
        /*00c4*/ 	.byte	0x00, 0xf4, 0x21, 0x00


	//----- nvinfo : EIATTR_KPARAM_INFO
	.align		4
.L_40:
        /*00c8*/ 	.byte	0x04, 0x17
        /*00ca*/ 	.short	(.L_42 - .L_41)
.L_41:
        /*00cc*/ 	.word	0x00000000
        /*00d0*/ 	.short	0x0001
        /*00d2*/ 	.short	0x0008
        /*00d4*/ 	.byte	0x00, 0xf4, 0x21, 0x00


	//----- nvinfo : EIATTR_KPARAM_INFO
	.align		4
.L_42:
        /*00d8*/ 	.byte	0x04, 0x17
        /*00da*/ 	.short	(.L_44 - .L_43)
.L_43:
        /*00dc*/ 	.word	0x00000000
        /*00e0*/ 	.short	0x0000
        /*00e2*/ 	.short	0x0000
        /*00e4*/ 	.byte	0x00, 0xf4, 0x21, 0x00


	//----- nvinfo : EIATTR_AT_ENTRY_FRAGMENTS
	.align		4
.L_44:
        /*00e8*/ 	.byte	0x04, 0x4f
        /*00ea*/ 	.short	(.L_46 - .L_45)


	//   ....[0]....
.L_45:
        /*00ec*/ 	.word	0x00000004


	//----- nvinfo : EIATTR_RESERVED_SMEM_USED
	.align		4
.L_46:
        /*00f0*/ 	.byte	0x01, 0x41
	.zero		2


	//----- nvinfo : EIATTR_SPARSE_MMA_MASK
	.align		4
        /*00f4*/ 	.byte	0x03, 0x50
        /*00f6*/ 	.short	0x0000


	//----- nvinfo : EIATTR_TCGEN05_1CTA_USED
	.align		4
        /*00f8*/ 	.byte	0x01, 0x51
	.zero		2


	//----- nvinfo : EIATTR_MAXREG_COUNT
	.align		4
        /*00fc*/ 	.byte	0x03, 0x1b
        /*00fe*/ 	.short	0x00ff


	//----- nvinfo : EIATTR_NUM_BARRIERS
	.align		4
        /*0100*/ 	.byte	0x02, 0x4c
        /*0102*/ 	.byte	0x01
	.zero		1


	//----- nvinfo : EIATTR_ANNOTATIONS
	.align		4
        /*0104*/ 	.byte	0x04, 0x55
        /*0106*/ 	.short	(.L_48 - .L_47)


	//   ....[0]....
.L_47:
        /*0108*/ 	.word	0x00000001
        /*010c*/ 	.byte	0x50, 0x0a, 0x00, 0x00, 0x01, 0x00, 0x00, 0x00, 0x60, 0x0b, 0x00, 0x00, 0x01, 0x00, 0x00, 0x00
        /* <DEDUP_REMOVED lines=426> */
        /*1bbc*/ 	.byte	0xc0, 0x9a, 0x01, 0x00


	//----- nvinfo : EIATTR_INT_WARP_WIDE_INSTR_OFFSETS
	.align		4
.L_48:
        /*1bc0*/ 	.byte	0x04, 0x31
        /*1bc2*/ 	.short	(.L_50 - .L_49)


	//   ....[0]....
.L_49:
        /*1bc4*/ 	.word	0x00004c50


	//   ....[1]....
        /*1bc8*/ 	.word	0x00004c60


	//   ....[2]....
        /*1bcc*/ 	.word	0x00009760


	//   ....[3]....
        /*1bd0*/ 	.word	0x00019f70


	//   ....[4]....
        /*1bd4*/ 	.word	0x00019fc0


	//----- nvinfo : EIATTR_COOP_GROUP_MASK_REGIDS
	.align		4
.L_50:
        /*1bd8*/ 	.byte	0x04, 0x29
        /*1bda*/ 	.short	(.L_52 - .L_51)


	//   ....[0]....
.L_51:
        /*1bdc*/ 	.word	0xffffffff


	//   ....[1]....
        /*1be0*/ 	.word	0xffffffff


	//   ....[2]....
        /*1be4*/ 	.word	0xffffffff


	//   ....[3]....
        /*1be8*/ 	.word	0xffffffff


	//----- nvinfo : EIATTR_COOP_GROUP_INSTR_OFFSETS
	.align		4
.L_52:
        /*1bec*/ 	.byte	0x04, 0x28
        /*1bee*/ 	.short	(.L_54 - .L_53)


	//   ....[0]....
.L_53:
        /*1bf0*/ 	.word	0x00000080


	//   ....[1]....
        /*1bf4*/ 	.word	0x00000340


	//   ....[2]....
        /*1bf8*/ 	.word	0x00019e00


	//   ....[3]....
        /*1bfc*/ 	.word	0x0001a070


	//----- nvinfo : EIATTR_VRC_CTA_INIT_COUNT
	.align		4
.L_54:
        /*1c00*/ 	.byte	0x02, 0x4a
        /*1c02*/ 	.byte	0x80
	.zero		1


	//----- nvinfo : EIATTR_MBARRIER_INSTR_OFFSETS
	.align		4
        /*1c04*/ 	.byte	0x04, 0x39
        /*1c06*/ 	.short	(.L_56 - .L_55)


	//   ....[0]....
.L_55:
        /*1c08*/ 	.word	0x00004fa0
        /*1c0c*/ 	.word	0x000000ff
        /*1c10*/ 	.word	0x00000000
        /*1c14*/ 	.short	0x0100
        /*1c16*/ 	.byte	0x0f
	.zero		1


	//   ....[1]....
        /*1c18*/ 	.word	0x00009780
        /*1c1c*/ 	.word	0x000000ff
        /*1c20*/ 	.word	0x0000a008
        /*1c24*/ 	.short	0x0100
        /*1c26*/ 	.byte	0x0d
	.zero		1


	//   ....[2]....
        /*1c28*/ 	.word	0x0000fc10
        /*1c2c*/ 	.word	0x000000ff
        /*1c30*/ 	.word	0x00000000
        /*1c34*/ 	.short	0x010a
        /*1c36*/ 	.byte	0x0f
	.zero		1


	//   ....[3]....
        /*1c38*/ 	.word	0x00014650
        /*1c3c*/ 	.word	0x000000ff
        /*1c40*/ 	.word	0x00000000
        /*1c44*/ 	.short	0x010a
        /*1c46*/ 	.byte	0x0f
	.zero		1


	//   ....[4]....
        /*1c48*/ 	.word	0x000146f0
        /*1c4c*/ 	.word	0x000000ff
        /*1c50*/ 	.word	0x0000a000
        /*1c54*/ 	.short	0x0108
        /*1c56*/ 	.byte	0x0d
	.zero		1


	//   ....[5]....
        /*1c58*/ 	.word	0x00014730
        /*1c5c*/ 	.word	0x000000ff
        /*1c60*/ 	.word	0x0000a008
        /*1c64*/ 	.short	0x0108
        /*1c66*/ 	.byte	0x0d
	.zero		1


	//   ....[6]....
        /*1c68*/ 	.word	0x0001a090
        /*1c6c*/ 	.word	0x000000ff
        /*1c70*/ 	.word	0x00000000
        /*1c74*/ 	.short	0x010a
        /*1c76*/ 	.byte	0x0f
	.zero		1


	//   ....[7]....
        /*1c78*/ 	.word	0x0001a0c0
        /*1c7c*/ 	.word	0x000000ff
        /*1c80*/ 	.word	0x00000000
        /*1c84*/ 	.short	0x010a
        /*1c86*/ 	.byte	0x0f
	.zero		1


	//----- nvinfo : EIATTR_NUM_MBARRIERS
	.align		4
.L_56:
        /*1c88*/ 	.byte	0x03, 0x38
        /*1c8a*/ 	.short	0x0002


	//----- nvinfo : EIATTR_EXIT_INSTR_OFFSETS
	.align		4
        /*1c8c*/ 	.byte	0x04, 0x1c
        /*1c8e*/ 	.short	(.L_58 - .L_57)


	//   ....[0]....
.L_57:
        /*1c90*/ 	.word	0x0001a080


	//----- nvinfo : EIATTR_REQNTID
	.align		4
.L_58:
        /*1c94*/ 	.byte	0x04, 0x10
        /*1c96*/ 	.short	(.L_60 - .L_59)
.L_59:
        /*1c98*/ 	.word	0x00000080
        /*1c9c*/ 	.word	0x00000001
        /*1ca0*/ 	.word	0x00000001


	//----- nvinfo : EIATTR_CRS_STACK_SIZE
	.align		4
.L_60:
        /*1ca4*/ 	.byte	0x04, 0x1e
        /*1ca6*/ 	.short	(.L_62 - .L_61)
.L_61:
        /*1ca8*/ 	.word	0x00000000


	//----- nvinfo : EIATTR_CBANK_PARAM_SIZE
	.align		4
.L_62:
        /*1cac*/ 	.byte	0x03, 0x19
        /*1cae*/ 	.short	0x0050


	//----- nvinfo : EIATTR_PARAM_CBANK
	.align		4
        /*1cb0*/ 	.byte	0x04, 0x0a
        /*1cb2*/ 	.short	(.L_64 - .L_63)
	.align		4
.L_63:
        /*1cb4*/ 	.word	index@(.nv.constant0.matmul_kernel)
        /*1cb8*/ 	.short	0x0380
        /*1cba*/ 	.short	0x0050


	//----- nvinfo : EIATTR_SW_WAR
	.align		4
.L_64:
        /*1cbc*/ 	.byte	0x04, 0x36
        /*1cbe*/ 	.short	(.L_66 - .L_65)
.L_65:
        /*1cc0*/ 	.word	0x00000008
.L_66:


//--------------------- .nv.compat                --------------------------
	.section	.nv.compat,"",@"SHT_CUDA_COMPAT_INFO"
	.align	4
        /*0000*/ 	.byte	0x02, 0x02, 0x02, 0x00, 0x02, 0x05, 0x05, 0x00, 0x02, 0x03, 0x00, 0x00, 0x02, 0x06, 0x01, 0x00


//--------------------- .nv.callgraph             --------------------------
	.section	.nv.callgraph,"",@"SHT_CUDA_CALLGRAPH"
	.align	4
	.sectionentsize	8
	.align		4
        /*0000*/ 	.word	0x00000000
	.align		4
        /*0004*/ 	.word	0xffffffff
	.align		4
        /*0008*/ 	.word	0x00000000
	.align		4
        /*000c*/ 	.word	0xfffffffe
	.align		4
        /*0010*/ 	.word	0x00000000
	.align		4
        /*0014*/ 	.word	0xfffffffd
	.align		4
        /*0018*/ 	.word	0x00000000
	.align		4
        /*001c*/ 	.word	0xfffffffc


//--------------------- .text.matmul_kernel       --------------------------
	.section	.text.matmul_kernel,"ax",@progbits
	.align	128
        .global         matmul_kernel
        .type           matmul_kernel,@function
        .size           matmul_kernel,(.L_x_20 - matmul_kernel)
        .other          matmul_kernel,@"STO_CUDA_ENTRY STV_DEFAULT"
matmul_kernel:
.text.matmul_kernel:
[----:B------:R-:W0:Y:S01]  /*0000*/  LDC R1, c[0x0][0x37c] ;  /* 0x0000df00ff017b82 */ /* 0x000e220000000800 */
[----:B------:R-:W1:Y:S01]  /*0010*/  S2R R0, SR_TID.X ;  /* 0x0000000000007919 */ /* 0x000e620000002100 */
[----:B0-----:R-:W-:Y:S01]  /*0020*/  VIADD R1, R1, 0xfffffb50 ;  /* 0xfffffb5001017836 */ /* 0x001fe20000000000 */
[----:B------:R-:W0:Y:S01]  /*0030*/  LDCU.64 UR26, c[0x0][0x358] ;  /* 0x00006b00ff1a77ac */ /* 0x000e220008000a00 */
[----:B-1----:R-:W-:-:S13]  /*0040*/  ISETP.GE.U32.AND P0, PT, R0, 0x20, PT ;  /* 0x000000200000780c */ /* 0x002fda0003f06070 */
[----:B------:R-:W-:Y:S02]  /*0050*/  VOTEU.ANY UP0, P0 ;  /* 0x0000000000ff7886 */ /* 0x000fe40000000100 */
[----:B------:R-:W-:Y:S05]  /*0060*/  BRA.U UP0, `(.L_x_0) ;  /* 0x0000000100b87547 */ /* 0x000fea000b800000 */
[----:B------:R-:W1:Y:S01]  /*0070*/  S2UR UR6, SR_CgaCtaId ;  /* 0x00000000000679c3 */ /* 0x000e620000008800 */
[----:B------:R-:W-:Y:S01]  /*0080*/  NOP ;  /* 0x0000000000007918 */ /* 0x000fe20000000000 */
[----:B------:R-:W-:Y:S02]  /*0090*/  UMOV UR4, 0x40 ;  /* 0x0000004000047882 */ /* 0x000fe40000000000 */
[----:B-1----:R-:W-:-:S09]  /*00a0*/  ULEA UR4, UR6, UR4, 0x18 ;  /* 0x0000000406047291 */ /* 0x002fd2000f8ec0ff */
[----:B------:R-:W1:Y:S01]  /*00b0*/  LDS.U8 R0, [UR4] ;  /* 0x00000004ff007984 */ /* 0x000e620008000000 */
[----:B------:R-:W-:Y:S02]  /*00c0*/  UMOV UR4, 0x400 ;  /* 0x0000040000047882 */ /* 0x000fe40000000000 */
[----:B------:R-:W-:Y:S01]  /*00d0*/  ULEA UR4, UR6, UR4, 0x18 ;  /* 0x0000000406047291 */ /* 0x000fe2000f8ec0ff */
[----:B-1----:R-:W-:-:S13]  /*00e0*/  ISETP.NE.AND P0, PT, R0, RZ, PT ;  /* 0x000000ff0000720c */ /* 0x002fda0003f05270 */
[----:B------:R-:W-:Y:S05]  /*00f0*/  @P0 BRA `(.L_x_1) ;  /* 0x00000000007c0947 */ /* 0x000fea0003800000 */
[----:B------:R-:W-:-:S13]  /*0100*/  ELECT P0, URZ, PT ;  /* 0x0000000000ff782f */ /* 0x000fda0003800000 */
[----:B------:R-:W-:Y:S05]  /*0110*/  @!P0 BRA `(.L_x_2) ;  /* 0x0000000000848947 */ /* 0x000fea0003800000 */
[----:B------:R-:W-:Y:S01]  /*0120*/  UMOV UR5, 0x8 ;  /* 0x0000000800057882 */ /* 0x000fe20000000000 */
[----:B------:R-:W-:Y:S02]  /*0130*/  IMAD.MOV.U32 R4, RZ, RZ, 0x1 ;  /* 0x00000001ff047424 */ /* 0x000fe400078e00ff */
[----:B------:R-:W-:Y:S02]  /*0140*/  IMAD.MOV.U32 R5, RZ, RZ, 0xff ;  /* 0x000000ffff057424 */ /* 0x000fe400078e00ff */
[----:B------:R-:W-:Y:S04]  /*0150*/  DEPBAR.LE SB1, 0x36 ;  /* 0x00009d800000791a */ /* 0x000fe80000000000 */
[----:B------:R-:W1:Y:S02]  /*0160*/  UTCATOMSWS.FIND_AND_SET.ALIGN UP1, UR5, UR5 ;  /* 0x00000005000575e3 */ /* 0x000e640008020800 */
[----:B-1----:R-:W-:-:S04]  /*0170*/  PLOP3.LUT P0, PT, PT, PT, UP1, 0x80, 0x8 ;  /* 0x000000000008781c */ /* 0x002fc80003f0f018 */
[----:B------:R-:W-:-:S04]  /*0180*/  SEL R0, RZ, 0xffffffff, !P0 ;  /* 0xffffffffff007807 */ /* 0x000fc80004000000 */
[----:B------:R-:W-:Y:S01]  /*0190*/  ISETP.NE.AND P0, PT, R0, RZ, PT ;  /* 0x000000ff0000720c */ /* 0x000fe20003f05270 */
[----:B------:R-:W-:-:S12]  /*01a0*/  IMAD.U32 R0, RZ, RZ, UR5 ;  /* 0x00000005ff007e24 */ /* 0x000fd8000f8e00ff */
[----:B------:R-:W-:Y:S05]  /*01b0*/  @P0 BRA `(.L_x_3) ;  /* 0x0000000000240947 */ /* 0x000fea0003800000 */
.L_x_4:
[----:B------:R-:W-:Y:S05]  /*01c0*/  NANOSLEEP 0x64 ;  /* 0x000000640000795d */ /* 0x000fea0003800000 */
[----:B------:R-:W-:-:S05]  /*01d0*/  UMOV UR5, 0x8 ;  /* 0x0000000800057882 */ /* 0x000fca0000000000 */
[----:B------:R-:W-:Y:S04]  /*01e0*/  DEPBAR.LE SB1, 0x36 ;  /* 0x00009d800000791a */ /* 0x000fe80000000000 */
[----:B------:R-:W1:Y:S02]  /*01f0*/  UTCATOMSWS.FIND_AND_SET.ALIGN UP1, UR5, UR5 ;  /* 0x00000005000575e3 */ /* 0x000e640008020800 */
[----:B-1----:R-:W-:-:S04]  /*0200*/  PLOP3.LUT P0, PT, PT, PT, UP1, 0x80, 0x8 ;  /* 0x000000000008781c */ /* 0x002fc80003f0f018 */
[----:B------:R-:W-:-:S04]  /*0210*/  SEL R0, RZ, 0xffffffff, !P0 ;  /* 0xffffffffff007807 */ /* 0x000fc80004000000 */
[----:B------:R-:W-:Y:S01]  /*0220*/  ISETP.NE.AND P0, PT, R0, RZ, PT ;  /* 0x000000ff0000720c */ /* 0x000fe20003f05270 */
[----:B------:R-:W-:-:S12]  /*0230*/  IMAD.U32 R0, RZ, RZ, UR5 ;  /* 0x00000005ff007e24 */ /* 0x000fd8000f8e00ff */
[----:B------:R-:W-:Y:S05]  /*0240*/  @!P0 BRA `(.L_x_4) ;  /* 0xfffffffc00dc8947 */ /* 0x000fea000383ffff */
.L_x_3:
[C---:B------:R-:W-:Y:S01]  /*0250*/  VIADD R3, R0.reuse, 0x10 ;  /* 0x0000001000037836 */ /* 0x040fe20000000000 */
[----:B------:R-:W-:Y:S01]  /*0260*/  UMOV UR5, 0x50 ;  /* 0x0000005000057882 */ /* 0x000fe20000000000 */
[----:B------:R-:W-:Y:S01]  /*0270*/  SHF.L.U32 R2, R5, R0, RZ ;  /* 0x0000000005027219 */ /* 0x000fe200000006ff */
[----:B------:R-:W-:Y:S01]  /*0280*/  ULEA UR5, UR6, UR5, 0x18 ;  /* 0x0000000506057291 */ /* 0x000fe2000f8ec0ff */
[----:B------:R-:W-:Y:S01]  /*0290*/  IMAD.SHL.U32 R0, R0, 0x20, RZ ;  /* 0x0000002000007824 */ /* 0x000fe200078e00ff */
[----:B------:R-:W-:-:S04]  /*02a0*/  SHF.L.U32 R3, R4, R3, RZ ;  /* 0x0000000304037219 */ /* 0x000fc800000006ff */
[----:B------:R-:W-:-:S05]  /*02b0*/  LOP3.LUT R2, R3, R2, RZ, 0xfc, !PT ;  /* 0x0000000203027212 */ /* 0x000fca00078efcff */
[----:B------:R1:W-:Y:S04]  /*02c0*/  ATOMS.OR RZ, [UR5], R2 ;  /* 0x00000002ffff798c */ /* 0x0003e8000b000005 */
[----:B------:R1:W-:Y:S01]  /*02d0*/  STS [UR4], R0 ;  /* 0x00000000ff007988 */ /* 0x0003e20008000804 */
[----:B------:R-:W-:Y:S05]  /*02e0*/  BRA `(.L_x_2) ;  /* 0x0000000000107947 */ /* 0x000fea0003800000 */
.L_x_1:
[----:B------:R-:W-:Y:S01]  /*02f0*/  IMAD.MOV.U32 R0, RZ, RZ, -0x1 ;  /* 0xffffffffff007424 */ /* 0x000fe200078e00ff */
[----:B------:R-:W-:-:S04]  /*0300*/  MOV R2, 0x330 ;  /* 0x0000033000027802 */ /* 0x000fc80000000f00 */
[----:B------:R1:W-:Y:S03]  /*0310*/  STS [UR4], R0 ;  /* 0x00000000ff007988 */ /* 0x0003e60008000804 */
[----:B01----:R-:W-:Y:S05]  /*0320*/  CALL.REL.NOINC `($__internal_1_$__cuda_sm10x_tcgen05_guardrail_trap_phase_invalid_during_alloc) ;  /* 0x0000019c007c7944 */ /* 0x003fea0003c00000 */
.L_x_2:
[----:B------:R-:W-:Y:S05]  /*0330*/  WARPSYNC.ALL ;  /* 0x0000000000007948 */ /* 0x000fea0003800000 */
[----:B------:R-:W-:Y:S01]  /*0340*/  NOP ;  /* 0x0000000000007918 */ /* 0x000fe20000000000 */
.L_x_0:
[----:B-1----:R-:W1:Y:S01]  /*0350*/  LDC.64 R2, c[0x0][0x398] ;  /* 0x0000e600ff027b82 */ /* 0x002e620000000a00 */
[----:B------:R-:W2:Y:S01]  /*0360*/  S2R R7, SR_CTAID.X ;  /* 0x0000000000077919 */ /* 0x000ea20000002500 */
[----:B------:R-:W3:Y:S01]  /*0370*/  LDCU UR31, c[0x0][0x3a0] ;  /* 0x00007400ff1f77ac */ /* 0x000ee20008000800 */
[----:B------:R-:W4:Y:S01]  /*0380*/  S2R R35, SR_TID.X ;  /* 0x0000000000237919 */ /* 0x000f220000002100 */
[----:B------:R-:W-:Y:S01]  /*0390*/  UMOV UR13, 0x400 ;  /* 0x00000400000d7882 */ /* 0x000fe20000000000 */
[----:B------:R-:W5:Y:S03]  /*03a0*/  LDCU.64 UR10, c[0x0][0x3a8] ;  /* 0x00007500ff0a77ac */ /* 0x000f660008000a00 */
[----:B------:R-:W0:Y:S01]  /*03b0*/  S2UR UR4, SR_CgaCtaId ;  /* 0x00000000000479c3 */ /* 0x000e220000008800 */
[----:B------:R-:W0:Y:S01]  /*03c0*/  LDCU.128 UR16, c[0x0][0x380] ;  /* 0x00007000ff1077ac */ /* 0x000e220008000c00 */
[----:B---3--:R-:W-:Y:S01]  /*03d0*/  UIADD3 UR33, UPT, UPT, UR31, 0x3f, URZ ;  /* 0x0000003f1f217890 */ /* 0x008fe2000fffe0ff */
[----:B-1----:R-:W-:Y:S01]  /*03e0*/  VIADD R0, R3, 0xff ;  /* 0x000000ff03007836 */ /* 0x002fe20000000000 */
[----:B------:R-:W-:-:S02]  /*03f0*/  IABS R139, R3 ;  /* 0x00000003008b7213 */ /* 0x000fc40000000000 */
[----:B------:R-:W-:Y:S02]  /*0400*/  UISETP.GT.AND UP1, UPT, UR33, 0x3f, UPT ;  /* 0x0000003f2100788c */ /* 0x000fe4000bf24270 */
[----:B------:R-:W-:Y:S01]  /*0410*/  SHF.R.S32.HI R5, RZ, 0x1f, R0 ;  /* 0x0000001fff057819 */ /* 0x000fe20000011400 */
[----:B0-----:R-:W-:-:S03]  /*0420*/  ULEA UR13, UR4, UR13, 0x18 ;  /* 0x0000000d040d7291 */ /* 0x001fc6000f8ec0ff */
[----:B------:R-:W-:Y:S01]  /*0430*/  LEA.HI R5, R5, R0, RZ, 0x8 ;  /* 0x0000000005057211 */ /* 0x000fe200078f40ff */
[----:B------:R-:W-:Y:S01]  /*0440*/  BAR.SYNC.DEFER_BLOCKING 0x0 ;  /* 0x0000000000007b1d */ /* 0x000fe20000010000 */
[----:B--2---:R-:W-:Y:S02]  /*0450*/  IABS R10, R7 ;  /* 0x00000007000a7213 */ /* 0x004fe40000000000 */
[----:B------:R-:W-:Y:S02]  /*0460*/  SHF.R.S32.HI R6, RZ, 0x8, R5 ;  /* 0x00000008ff067819 */ /* 0x000fe40000011405 */
[----:B----4-:R-:W-:Y:S02]  /*0470*/  SHF.R.U32.HI R123, RZ, 0x6, R35 ;  /* 0x00000006ff7b7819 */ /* 0x010fe40000011623 */
[-C--:B------:R-:W-:Y:S02]  /*0480*/  IABS R9, R6.reuse ;  /* 0x0000000600097213 */ /* 0x080fe40000000000 */
[----:B------:R-:W-:-:S02]  /*0490*/  IABS R12, R6 ;  /* 0x00000006000c7213 */ /* 0x000fc40000000000 */
[----:B------:R-:W0:Y:S01]  /*04a0*/  I2F.RP R0, R9 ;  /* 0x0000000900007306 */ /* 0x000e220000209400 */
[----:B------:R-:W-:Y:S02]  /*04b0*/  SGXT.U32 R123, R123, 0x1 ;  /* 0x000000017b7b781a */ /* 0x000fe40000000000 */
[----:B------:R-:W-:-:S05]  /*04c0*/  LOP3.LUT R235, R35, 0x3f, RZ, 0xc0, !PT ;  /* 0x0000003f23eb7812 */ /* 0x000fca00078ec0ff */
[----:B-----5:R-:W-:Y:S01]  /*04d0*/  IMAD R126, R235, UR11, RZ ;  /* 0x0000000beb7e7c24 */ /* 0x020fe2000f8e02ff */
[----:B------:R-:W1:Y:S01]  /*04e0*/  LDS R15, [UR13] ;  /* 0x0000000dff0f7984 */ /* 0x000e620008000800 */
[----:B0-----:R-:W0:Y:S02]  /*04f0*/  MUFU.RCP R0, R0 ;  /* 0x0000000000007308 */ /* 0x001e240000001000 */
[----:B0-----:R-:W-:Y:S02]  /*0500*/  VIADD R4, R0, 0xffffffe ;  /* 0x0ffffffe00047836 */ /* 0x001fe40000000000 */
[----:B------:R-:W-:-:S04]  /*0510*/  IMAD.MOV R0, RZ, RZ, -R12 ;  /* 0x000000ffff007224 */ /* 0x000fc800078e0a0c */
[----:B------:R0:W2:Y:S02]  /*0520*/  F2I.FTZ.U32.TRUNC.NTZ R5, R4 ;  /* 0x0000000400057305 */ /* 0x0000a4000021f000 */
[----:B0-----:R-:W-:Y:S02]  /*0530*/  IMAD.MOV.U32 R4, RZ, RZ, RZ ;  /* 0x000000ffff047224 */ /* 0x001fe400078e00ff */
[----:B--2---:R-:W-:Y:S01]  /*0540*/  IMAD.MOV R8, RZ, RZ, -R5 ;  /* 0x000000ffff087224 */ /* 0x004fe200078e0a05 */
[----:B-1----:R-:W-:-:S03]  /*0550*/  R2UR UR12, R15 ;  /* 0x000000000f0c72ca */ /* 0x002fc600000e0000 */
[----:B------:R-:W-:Y:S02]  /*0560*/  IMAD R11, R8, R9, RZ ;  /* 0x00000009080b7224 */ /* 0x000fe400078e02ff */
[----:B------:R-:W-:Y:S02]  /*0570*/  IMAD.MOV.U32 R8, RZ, RZ, R10 ;  /* 0x000000ffff087224 */ /* 0x000fe400078e000a */
[----:B------:R-:W-:-:S06]  /*0580*/  IMAD.HI.U32 R5, R5, R11, R4 ;  /* 0x0000000b05057227 */ /* 0x000fcc00078e0004 */
[----:B------:R-:W-:-:S04]  /*0590*/  IMAD.HI.U32 R5, R5, R8, RZ ;  /* 0x0000000805057227 */ /* 0x000fc800078e00ff */
[----:B------:R-:W-:Y:S01]  /*05a0*/  IMAD R0, R5, R0, R8 ;  /* 0x0000000005007224 */ /* 0x000fe200078e0208 */
[----:B------:R-:W-:Y:S04]  /*05b0*/  BAR.SYNC.DEFER_BLOCKING 0x0 ;  /* 0x0000000000007b1d */ /* 0x000fe80000010000 */
[----:B------:R-:W-:-:S13]  /*05c0*/  ISETP.GT.U32.AND P1, PT, R9, R0, PT ;  /* 0x000000000900720c */ /* 0x000fda0003f24070 */
[----:B------:R-:W-:Y:S02]  /*05d0*/  @!P1 IMAD.IADD R0, R0, 0x1, -R9 ;  /* 0x0000000100009824 */ /* 0x000fe400078e0a09 */
[----:B------:R-:W-:Y:S01]  /*05e0*/  @!P1 VIADD R5, R5, 0x1 ;  /* 0x0000000105059836 */ /* 0x000fe20000000000 */
[----:B------:R-:W-:Y:S02]  /*05f0*/  ISETP.NE.AND P1, PT, R6, RZ, PT ;  /* 0x000000ff0600720c */ /* 0x000fe40003f25270 */
[----:B------:R-:W-:Y:S02]  /*0600*/  ISETP.GE.U32.AND P0, PT, R0, R9, PT ;  /* 0x000000090000720c */ /* 0x000fe40003f06070 */
[----:B------:R-:W-:-:S04]  /*0610*/  LOP3.LUT R0, R7, R6, RZ, 0x3c, !PT ;  /* 0x0000000607007212 */ /* 0x000fc800078e3cff */
[----:B------:R-:W-:Y:S01]  /*0620*/  ISETP.GE.AND P2, PT, R0, RZ, PT ;  /* 0x000000ff0000720c */ /* 0x000fe20003f46270 */
[----:B------:R-:W-:-:S06]  /*0630*/  VIADD R0, R2, 0x3f ;  /* 0x0000003f02007836 */ /* 0x000fcc0000000000 */
[----:B------:R-:W-:-:S04]  /*0640*/  @P0 VIADD R5, R5, 0x1 ;  /* 0x0000000105050836 */ /* 0x000fc80000000000 */
[----:B------:R-:W-:Y:S01]  /*0650*/  IMAD.MOV.U32 R10, RZ, RZ, R5 ;  /* 0x000000ffff0a7224 */ /* 0x000fe200078e0005 */
[----:B------:R-:W-:-:S03]  /*0660*/  SHF.R.S32.HI R5, RZ, 0x1f, R0 ;  /* 0x0000001fff057819 */ /* 0x000fc60000011400 */
[----:B------:R-:W-:Y:S01]  /*0670*/  @!P2 IMAD.MOV R10, RZ, RZ, -R10 ;  /* 0x000000ffff0aa224 */ /* 0x000fe200078e0a0a */
[----:B------:R-:W-:Y:S02]  /*0680*/  LEA.HI R5, R5, R0, RZ, 0x6 ;  /* 0x0000000005057211 */ /* 0x000fe400078f30ff */
[----:B------:R-:W-:-:S04]  /*0690*/  @!P1 LOP3.LUT R10, RZ, R6, RZ, 0x33, !PT ;  /* 0x00000006ff0a9212 */ /* 0x000fc800078e33ff */
[----:B------:R-:W-:Y:S01]  /*06a0*/  LEA.HI.SX32 R5, R5, -R10, 0x1a ;  /* 0x8000000a05057211 */ /* 0x000fe200078fd2ff */
[----:B------:R-:W-:-:S03]  /*06b0*/  IMAD.MOV R8, RZ, RZ, -R10 ;  /* 0x000000ffff087224 */ /* 0x000fc600078e0a0a */
[----:B------:R-:W-:Y:S01]  /*06c0*/  VIMNMX R12, PT, PT, R5, 0x1, PT ;  /* 0x00000001050c7848 */ /* 0x000fe20003fe0100 */
[----:B------:R-:W-:-:S03]  /*06d0*/  IMAD R13, R6, R8, R7 ;  /* 0x00000008060d7224 */ /* 0x000fc600078e0207 */
[----:B------:R-:W-:Y:S02]  /*06e0*/  IABS R9, R12 ;  /* 0x0000000c00097213 */ /* 0x000fe40000000000 */
[----:B------:R-:W-:Y:S02]  /*06f0*/  IABS R11, R13 ;  /* 0x0000000d000b7213 */ /* 0x000fe40000000000 */
[----:B------:R-:W0:Y:S08]  /*0700*/  I2F.RP R0, R9 ;  /* 0x0000000900007306 */ /* 0x000e300000209400 */
[----:B0-----:R-:W0:Y:S02]  /*0710*/  MUFU.RCP R0, R0 ;  /* 0x0000000000007308 */ /* 0x001e240000001000 */
[----:B0-----:R-:W-:-:S06]  /*0720*/  VIADD R4, R0, 0xffffffe ;  /* 0x0ffffffe00047836 */ /* 0x001fcc0000000000 */
[----:B------:R0:W1:Y:S02]  /*0730*/  F2I.FTZ.U32.TRUNC.NTZ R5, R4 ;  /* 0x0000000400057305 */ /* 0x000064000021f000 */
[----:B0-----:R-:W-:Y:S02]  /*0740*/  IMAD.MOV.U32 R4, RZ, RZ, RZ ;  /* 0x000000ffff047224 */ /* 0x001fe400078e00ff */
[----:B-1----:R-:W-:-:S04]  /*0750*/  IMAD.MOV R14, RZ, RZ, -R5 ;  /* 0x000000ffff0e7224 */ /* 0x002fc800078e0a05 */
[----:B------:R-:W-:Y:S01]  /*0760*/  IMAD R7, R14, R9, RZ ;  /* 0x000000090e077224 */ /* 0x000fe200078e02ff */
[----:B------:R-:W-:-:S03]  /*0770*/  SHF.R.U32.HI R14, RZ, 0x6, R35 ;  /* 0x00000006ff0e7819 */ /* 0x000fc60000011623 */
[----:B------:R-:W-:Y:S01]  /*0780*/  IMAD.HI.U32 R0, R5, R7, R4 ;  /* 0x0000000705007227 */ /* 0x000fe200078e0004 */
[----:B------:R-:W-:Y:S01]  /*0790*/  IABS R4, R12 ;  /* 0x0000000c00047213 */ /* 0x000fe20000000000 */
[----:B------:R-:W0:Y:S01]  /*07a0*/  I2F.RP R7, R139 ;  /* 0x0000008b00077306 */ /* 0x000e220000209400 */
[----:B------:R-:W-:-:S03]  /*07b0*/  IABS R5, R2 ;  /* 0x0000000200057213 */ /* 0x000fc60000000000 */
[----:B------:R-:W-:Y:S02]  /*07c0*/  IMAD.MOV R4, RZ, RZ, -R4 ;  /* 0x000000ffff047224 */ /* 0x000fe400078e0a04 */
[----:B------:R-:W-:Y:S02]  /*07d0*/  IMAD.HI.U32 R0, R0, R11, RZ ;  /* 0x0000000b00007227 */ /* 0x000fe400078e00ff */
[----:B------:R-:W1:Y:S02]  /*07e0*/  I2F.RP R6, R5 ;  /* 0x0000000500067306 */ /* 0x000e640000209400 */
[----:B------:R-:W-:-:S05]  /*07f0*/  IMAD R4, R0, R4, R11 ;  /* 0x0000000400047224 */ /* 0x000fca00078e020b */
[----:B------:R-:W-:Y:S01]  /*0800*/  ISETP.GT.U32.AND P1, PT, R9, R4, PT ;  /* 0x000000040900720c */ /* 0x000fe20003f24070 */
[----:B0-----:R-:W0:Y:S08]  /*0810*/  MUFU.RCP R7, R7 ;  /* 0x0000000700077308 */ /* 0x001e300000001000 */
[----:B-1----:R-:W1:Y:S04]  /*0820*/  MUFU.RCP R6, R6 ;  /* 0x0000000600067308 */ /* 0x002e680000001000 */
[----:B------:R-:W-:-:S02]  /*0830*/  @!P1 IMAD.IADD R4, R4, 0x1, -R9 ;  /* 0x0000000104049824 */ /* 0x000fc400078e0a09 */
[----:B------:R-:W-:Y:S01]  /*0840*/  @!P1 VIADD R0, R0, 0x1 ;  /* 0x0000000100009836 */ /* 0x000fe20000000000 */
[----:B------:R-:W-:Y:S02]  /*0850*/  ISETP.NE.AND P1, PT, R12, RZ, PT ;  /* 0x000000ff0c00720c */ /* 0x000fe40003f25270 */
[----:B------:R-:W-:Y:S01]  /*0860*/  ISETP.GE.U32.AND P0, PT, R4, R9, PT ;  /* 0x000000090400720c */ /* 0x000fe20003f06070 */
[----:B0-----:R-:W-:Y:S01]  /*0870*/  VIADD R8, R7, 0xffffffe ;  /* 0x0ffffffe07087836 */ /* 0x001fe20000000000 */
[----:B------:R-:W-:-:S03]  /*0880*/  LOP3.LUT R4, R13, R12, RZ, 0x3c, !PT ;  /* 0x0000000c0d047212 */ /* 0x000fc600078e3cff */
[----:B------:R0:W2:Y:S01]  /*0890*/  F2I.FTZ.U32.TRUNC.NTZ R9, R8 ;  /* 0x0000000800097305 */ /* 0x0000a2000021f000 */
[----:B------:R-:W-:Y:S02]  /*08a0*/  ISETP.GE.AND P2, PT, R4, RZ, PT ;  /* 0x000000ff0400720c */ /* 0x000fe40003f46270 */
[----:B------:R-:W-:Y:S01]  /*08b0*/  SHF.R.U32.HI R4, RZ, 0x5, R35 ;  /* 0x00000005ff047819 */ /* 0x000fe20000011623 */
[----:B-1----:R-:W-:-:S03]  /*08c0*/  VIADD R6, R6, 0xffffffe ;  /* 0x0ffffffe06067836 */ /* 0x002fc60000000000 */
[----:B------:R-:W-:Y:S01]  /*08d0*/  R2UR UR6, R4 ;  /* 0x00000000040672ca */ /* 0x000fe200000e0000 */
[----:B------:R-:W-:Y:S01]  /*08e0*/  @P0 VIADD R0, R0, 0x1 ;  /* 0x0000000100000836 */ /* 0x000fe20000000000 */
[----:B------:R1:W3:Y:S01]  /*08f0*/  F2I.FTZ.U32.TRUNC.NTZ R7, R6 ;  /* 0x0000000600077305 */ /* 0x0002e2000021f000 */
[----:B0-----:R-:W-:Y:S02]  /*0900*/  IMAD.MOV.U32 R8, RZ, RZ, RZ ;  /* 0x000000ffff087224 */ /* 0x001fe400078e00ff */
[----:B------:R-:W-:Y:S02]  /*0910*/  IMAD.MOV.U32 R4, RZ, RZ, R0 ;  /* 0x000000ffff047224 */ /* 0x000fe400078e0000 */
[----:B--2---:R-:W-:Y:S02]  /*0920*/  IMAD.MOV R0, RZ, RZ, -R9 ;  /* 0x000000ffff007224 */ /* 0x004fe400078e0a09 */
[----:B------:R-:W-:Y:S01]  /*0930*/  @!P2 IMAD.MOV R4, RZ, RZ, -R4 ;  /* 0x000000ffff04a224 */ /* 0x000fe200078e0a04 */
[----:B------:R-:W-:Y:S01]  /*0940*/  @!P1 LOP3.LUT R4, RZ, R12, RZ, 0x33, !PT ;  /* 0x0000000cff049212 */ /* 0x000fe200078e33ff */
[----:B------:R-:W-:Y:S01]  /*0950*/  IMAD R11, R0, R139, RZ ;  /* 0x0000008b000b7224 */ /* 0x000fe200078e02ff */
[----:B-1----:R-:W-:-:S02]  /*0960*/  SGXT.U32 R6, R14, 0x1 ;  /* 0x000000010e06781a */ /* 0x002fc40000000000 */
[----:B------:R-:W-:Y:S01]  /*0970*/  PRMT R0, R123, 0x6540, R4 ;  /* 0x000065407b007816 */ /* 0x000fe20000000004 */
[----:B------:R-:W-:Y:S01]  /*0980*/  IMAD.SHL.U32 R133, R4, 0x100, RZ ;  /* 0x0000010004857824 */ /* 0x000fe200078e00ff */
[----:B------:R-:W-:Y:S01]  /*0990*/  PLOP3.LUT P1, PT, PT, PT, UP1, 0x80, 0x8 ;  /* 0x000000000008781c */ /* 0x000fe20003f2f018 */
[----:B------:R-:W-:Y:S01]  /*09a0*/  IMAD.HI.U32 R138, R9, R11, R8 ;  /* 0x0000000b098a7227 */ /* 0x000fe200078e0008 */
[----:B------:R-:W-:Y:S02]  /*09b0*/  IABS R32, R0 ;  /* 0x0000000000207213 */ /* 0x000fe40000000000 */
[C---:B------:R-:W-:Y:S01]  /*09c0*/  LOP3.LUT R105, R133.reuse, 0x8, R123, 0xfe, !PT ;  /* 0x0000000885697812 */ /* 0x040fe200078efe7b */
[----:B---3--:R-:W-:Y:S01]  /*09d0*/  IMAD.MOV R8, RZ, RZ, -R7 ;  /* 0x000000ffff087224 */ /* 0x008fe200078e0a07 */
[----:B------:R-:W-:Y:S01]  /*09e0*/  ISETP.LT.AND P1, PT, R6, UR31, P1 ;  /* 0x0000001f06007c0c */ /* 0x000fe20008f21270 */
[----:B------:R-:W-:Y:S01]  /*09f0*/  IMAD.MOV R9, RZ, RZ, -R4 ;  /* 0x000000ffff097224 */ /* 0x000fe200078e0a04 */
[----:B------:R-:W-:Y:S01]  /*0a00*/  IABS R122, R105 ;  /* 0x00000069007a7213 */ /* 0x000fe20000000000 */
[----:B------:R-:W-:Y:S01]  /*0a10*/  IMAD R11, R8, R5, RZ ;  /* 0x00000005080b7224 */ /* 0x000fe200078e02ff */
[C-C-:B------:R-:W-:Y:S01]  /*0a20*/  LOP3.LUT R136, R133.reuse, 0x20, R123.reuse, 0xfe, !PT ;  /* 0x0000002085887812 */ /* 0x140fe200078efe7b */
[C---:B------:R-:W-:Y:S01]  /*0a30*/  IMAD.HI.U32 R4, R138.reuse, R32, RZ ;  /* 0x000000208a047227 */ /* 0x040fe200078e00ff */
[C-C-:B------:R-:W-:Y:S01]  /*0a40*/  LOP3.LUT R135, R133.reuse, 0x28, R123.reuse, 0xfe, !PT ;  /* 0x0000002885877812 */ /* 0x140fe200078efe7b */
[----:B------:R-:W-:Y:S01]  /*0a50*/  STL [R1+0x2c4], R105 ;  /* 0x0002c46901007387 */ /* 0x000fe20000100800 */
[C-C-:B------:R-:W-:Y:S01]  /*0a60*/  LOP3.LUT R33, R133.reuse, 0x10, R123.reuse, 0xfe, !PT ;  /* 0x0000001085217812 */ /* 0x140fe200078efe7b */
[----:B------:R-:W-:Y:S01]  /*0a70*/  IMAD.HI.U32 R6, R138, R122, RZ ;  /* 0x0000007a8a067227 */ /* 0x000fe200078e00ff */
[----:B------:R-:W-:-:S02]  /*0a80*/  LOP3.LUT R137, R133, 0x18, R123, 0xfe, !PT ;  /* 0x0000001885897812 */ /* 0x000fc400078efe7b */
[----:B------:R-:W-:Y:S01]  /*0a90*/  IABS R120, R136 ;  /* 0x0000008800787213 */ /* 0x000fe20000000000 */
[----:B------:R-:W-:Y:S01]  /*0aa0*/  IMAD.MOV R8, RZ, RZ, -R6 ;  /* 0x000000ffff087224 */ /* 0x000fe200078e0a06 */
[----:B------:R-:W-:Y:S01]  /*0ab0*/  LOP3.LUT R103, R133, 0x30, R123, 0xfe, !PT ;  /* 0x0000003085677812 */ /* 0x000fe200078efe7b */
[----:B------:R-:W-:Y:S01]  /*0ac0*/  IMAD R9, R12, R9, R13 ;  /* 0x000000090c097224 */ /* 0x000fe200078e020d */
[----:B------:R-:W-:Y:S01]  /*0ad0*/  IABS R116, R135 ;  /* 0x0000008700747213 */ /* 0x000fe20000000000 */
[----:B------:R-:W-:Y:S01]  /*0ae0*/  IMAD.MOV R4, RZ, RZ, -R4 ;  /* 0x000000ffff047224 */ /* 0x000fe200078e0a04 */
[----:B------:R-:W-:Y:S01]  /*0af0*/  IABS R130, R33 ;  /* 0x0000002100827213 */ /* 0x000fe20000000000 */
[----:B------:R-:W-:Y:S01]  /*0b00*/  IMAD.MOV.U32 R6, RZ, RZ, RZ ;  /* 0x000000ffff067224 */ /* 0x000fe200078e00ff */
[----:B------:R-:W-:Y:S01]  /*0b10*/  IABS R124, R137 ;  /* 0x00000089007c7213 */ /* 0x000fe20000000000 */
[----:B------:R-:W-:Y:S01]  /*0b20*/  IMAD R122, R139, R8, R122 ;  /* 0x000000088b7a7224 */ /* 0x000fe200078e027a */
[----:B------:R-:W-:Y:S01]  /*0b30*/  IABS R112, R103 ;  /* 0x0000006700707213 */ /* 0x000fe20000000000 */
[----:B------:R-:W-:Y:S01]  /*0b40*/  IMAD.HI.U32 R8, R138, R120, RZ ;  /* 0x000000788a087227 */ /* 0x000fe200078e00ff */
[C---:B------:R-:W-:Y:S01]  /*0b50*/  LOP3.LUT R132, R0.reuse, 0x48, RZ, 0xfc, !PT ;  /* 0x0000004800847812 */ /* 0x040fe200078efcff */
[----:B------:R-:W-:Y:S01]  /*0b60*/  STL [R1+0x2b8], R33 ;  /* 0x0002b82101007387 */ /* 0x000fe20000100800 */
[----:B------:R-:W-:Y:S01]  /*0b70*/  LOP3.LUT R129, R0, 0x50, RZ, 0xfc, !PT ;  /* 0x0000005000817812 */ /* 0x000fe200078efcff */
[----:B------:R-:W-:Y:S01]  /*0b80*/  IMAD.IADD R9, R10, 0x1, R9 ;  /* 0x000000010a097824 */ /* 0x000fe200078e0209 */
[----:B------:R-:W-:Y:S01]  /*0b90*/  LOP3.LUT R51, R133, 0x38, R123, 0xfe, !PT ;  /* 0x0000003885337812 */ /* 0x000fe200078efe7b */
[----:B------:R-:W-:Y:S01]  /*0ba0*/  IMAD.HI.U32 R7, R7, R11, R6 ;  /* 0x0000000b07077227 */ /* 0x000fe200078e0006 */
[C---:B------:R-:W-:Y:S01]  /*0bb0*/  LOP3.LUT R134, R0.reuse, 0x40, RZ, 0xfc, !PT ;  /* 0x0000004000867812 */ /* 0x040fe200078efcff */
[----:B------:R-:W-:Y:S01]  /*0bc0*/  STL [R1+0x2ac], R137 ;  /* 0x0002ac8901007387 */ /* 0x000fe20000100800 */
[----:B------:R-:W-:Y:S01]  /*0bd0*/  IABS R110, R132 ;  /* 0x00000084006e7213 */ /* 0x000fe20000000000 */
[C---:B------:R-:W-:Y:S01]  /*0be0*/  IMAD R32, R139.reuse, R4, R32 ;  /* 0x000000048b207224 */ /* 0x040fe200078e0220 */
[----:B------:R-:W-:Y:S01]  /*0bf0*/  LOP3.LUT R101, R0, 0x58, RZ, 0xfc, !PT ;  /* 0x0000005800657812 */ /* 0x000fe200078efcff */
[C---:B------:R-:W-:Y:S01]  /*0c00*/  IMAD.HI.U32 R10, R138.reuse, R116, RZ ;  /* 0x000000748a0a7227 */ /* 0x040fe200078e00ff */
[----:B------:R-:W-:Y:S01]  /*0c10*/  IABS R108, R129 ;  /* 0x00000081006c7213 */ /* 0x000fe20000000000 */
[----:B------:R-:W-:Y:S01]  /*0c20*/  STL [R1+0x298], R136 ;  /* 0x0002988801007387 */ /* 0x000fe20000100800 */
[----:B------:R-:W-:Y:S01]  /*0c30*/  IABS R128, R51 ;  /* 0x0000003300807213 */ /* 0x000fe20000000000 */
[C---:B------:R-:W-:Y:S01]  /*0c40*/  IMAD.HI.U32 R4, R138.reuse, R130, RZ ;  /* 0x000000828a047227 */ /* 0x040fe200078e00ff */
[----:B------:R-:W-:Y:S01]  /*0c50*/  IABS R114, R134 ;  /* 0x0000008600727213 */ /* 0x000fe20000000000 */
[----:B------:R-:W-:Y:S01]  /*0c60*/  STL [R1+0x288], R135 ;  /* 0x0002888701007387 */ /* 0x000fe20000100800 */
[----:B------:R-:W-:Y:S01]  /*0c70*/  IABS R104, R101 ;  /* 0x0000006500687213 */ /* 0x000fe20000000000 */
[----:B------:R-:W-:Y:S01]  /*0c80*/  IMAD.HI.U32 R6, R138, R124, RZ ;  /* 0x0000007c8a067227 */ /* 0x000fe200078e00ff */
[C---:B------:R-:W-:Y:S01]  /*0c90*/  LOP3.LUT R125, R0.reuse, 0x70, RZ, 0xfc, !PT ;  /* 0x00000070007d7812 */ /* 0x040fe200078efcff */
[----:B------:R-:W-:Y:S01]  /*0ca0*/  STL [R1+0x27c], R103 ;  /* 0x00027c6701007387 */ /* 0x000fe20000100800 */
[C---:B------:R-:W-:Y:S01]  /*0cb0*/  LOP3.LUT R121, R0.reuse, 0x78, RZ, 0xfc, !PT ;  /* 0x0000007800797812 */ /* 0x040fe200078efcff */
[----:B------:R-:W-:Y:S01]  /*0cc0*/  IMAD.MOV R8, RZ, RZ, -R8 ;  /* 0x000000ffff087224 */ /* 0x000fe200078e0a08 */
[----:B------:R-:W-:Y:S01]  /*0cd0*/  LOP3.LUT R99, R0, 0x60, RZ, 0xfc, !PT ;  /* 0x0000006000637812 */ /* 0x000fe200078efcff */
[----:B------:R-:W-:Y:S01]  /*0ce0*/  IMAD.HI.U32 R11, R138, R112, RZ ;  /* 0x000000708a0b7227 */ /* 0x000fe200078e00ff */
[C---:B------:R-:W-:Y:S01]  /*0cf0*/  LOP3.LUT R53, R0.reuse, 0x68, RZ, 0xfc, !PT ;  /* 0x0000006800357812 */ /* 0x040fe200078efcff */
[----:B------:R-:W-:Y:S01]  /*0d00*/  STL [R1+0x274], R51 ;  /* 0x0002743301007387 */ /* 0x000fe20000100800 */
[----:B------:R-:W-:Y:S01]  /*0d10*/  IABS R100, R125 ;  /* 0x0000007d00647213 */ /* 0x000fe20000000000 */
[----:B------:R-:W-:Y:S01]  /*0d20*/  IMAD.MOV R10, RZ, RZ, -R10 ;  /* 0x000000ffff0a7224 */ /* 0x000fe200078e0a0a */
[----:B------:R-:W-:Y:S01]  /*0d30*/  LOP3.LUT R49, R0, 0x80, RZ, 0xfc, !PT ;  /* 0x0000008000317812 */ /* 0x000fe200078efcff */
[----:B------:R-:W-:Y:S01]  /*0d40*/  IMAD.MOV R4, RZ, RZ, -R4 ;  /* 0x000000ffff047224 */ /* 0x000fe200078e0a04 */
[----:B------:R-:W-:Y:S01]  /*0d50*/  IABS R96, R121 ;  /* 0x0000007900607213 */ /* 0x000fe20000000000 */
[----:B------:R-:W-:Y:S01]  /*0d60*/  IMAD.MOV R6, RZ, RZ, -R6 ;  /* 0x000000ffff067224 */ /* 0x000fe200078e0a06 */
[----:B------:R-:W-:Y:S01]  /*0d70*/  IABS R118, R99 ;  /* 0x0000006300767213 */ /* 0x000fe20000000000 */
[C---:B------:R-:W-:Y:S01]  /*0d80*/  IMAD R120, R139.reuse, R8, R120 ;  /* 0x000000088b787224 */ /* 0x040fe200078e0278 */
[----:B------:R-:W-:Y:S01]  /*0d90*/  IABS R102, R53 ;  /* 0x0000003500667213 */ /* 0x000fe20000000000 */
[----:B------:R-:W-:Y:S01]  /*0da0*/  IMAD.MOV R11, RZ, RZ, -R11 ;  /* 0x000000ffff0b7224 */ /* 0x000fe200078e0a0b */
[----:B------:R-:W-:Y:S01]  /*0db0*/  IABS R92, R49 ;  /* 0x00000031005c7213 */ /* 0x000fe20000000000 */
[----:B------:R-:W-:Y:S01]  /*0dc0*/  IMAD.HI.U32 R8, R138, R110, RZ ;  /* 0x0000006e8a087227 */ /* 0x000fe200078e00ff */
[C---:B------:R-:W-:Y:S01]  /*0dd0*/  LOP3.LUT R115, R0.reuse, 0x98, RZ, 0xfc, !PT ;  /* 0x0000009800737812 */ /* 0x040fe200078efcff */
[----:B------:R-:W-:Y:S01]  /*0de0*/  STL [R1+0x26c], R134 ;  /* 0x00026c8601007387 */ /* 0x000fe20000100800 */
[C---:B------:R-:W-:Y:S01]  /*0df0*/  LOP3.LUT R113, R0.reuse, 0xa0, RZ, 0xfc, !PT ;  /* 0x000000a000717812 */ /* 0x040fe200078efcff */
[C---:B------:R-:W-:Y:S01]  /*0e00*/  IMAD R116, R139.reuse, R10, R116 ;  /* 0x0000000a8b747224 */ /* 0x040fe200078e0274 */
[C---:B------:R-:W-:Y:S01]  /*0e10*/  LOP3.LUT R119, R0.reuse, 0x88, RZ, 0xfc, !PT ;  /* 0x0000008800777812 */ /* 0x040fe200078efcff */
[C---:B------:R-:W-:Y:S01]  /*0e20*/  IMAD R130, R139.reuse, R4, R130 ;  /* 0x000000048b827224 */ /* 0x040fe200078e0282 */
[----:B------:R-:W-:Y:S01]  /*0e30*/  LOP3.LUT R117, R0, 0x90, RZ, 0xfc, !PT ;  /* 0x0000009000757812 */ /* 0x000fe200078efcff */
[C---:B------:R-:W-:Y:S01]  /*0e40*/  IMAD R124, R139.reuse, R6, R124 ;  /* 0x000000068b7c7224 */ /* 0x040fe200078e027c */
[----:B------:R-:W-:Y:S01]  /*0e50*/  IABS R90, R115 ;  /* 0x00000073005a7213 */ /* 0x000fe20000000000 */
[----:B------:R-:W-:Y:S01]  /*0e60*/  IMAD.HI.U32 R10, R138, R108, RZ ;  /* 0x0000006c8a0a7227 */ /* 0x000fe200078e00ff */
[----:B------:R-:W-:Y:S01]  /*0e70*/  LOP3.LUT R97, R0, 0xa8, RZ, 0xfc, !PT ;  /* 0x000000a800617812 */ /* 0x000fe200078efcff */
[----:B------:R-:W-:Y:S01]  /*0e80*/  STL [R1+0x370], R132 ;  /* 0x0003708401007387 */ /* 0x000fe20000100800 */
[----:B------:R-:W-:Y:S01]  /*0e90*/  IABS R88, R113 ;  /* 0x0000007100587213 */ /* 0x000fe20000000000 */
[C---:B------:R-:W-:Y:S01]  /*0ea0*/  IMAD R112, R139.reuse, R11, R112 ;  /* 0x0000000b8b707224 */ /* 0x040fe200078e0270 */
        /* <DEDUP_REMOVED lines=39> */
[----:B------:R-:W-:Y:S01]  /*1120*/  IMAD R104, R139, R11, R104 ;  /* 0x0000000b8b687224 */ /* 0x000fe200078e0268 */
[----:B------:R-:W-:Y:S01]  /*1130*/  IABS R80, R91 ;  /* 0x0000005b00507213 */ /* 0x000fe20000000000 */
[C---:B------:R-:W-:Y:S01]  /*1140*/  IMAD.HI.U32 R4, R138.reuse, R118, RZ ;  /* 0x000000768a047227 */ /* 0x040fe200078e00ff */
[----:B------:R-:W-:Y:S01]  /*1150*/  IABS R20, R89 ;  /* 0x0000005900147213 */ /* 0x000fe20000000000 */
[----:B------:R-:W-:Y:S01]  /*1160*/  STL [R1+0x3bc], R121 ;  /* 0x0003bc7901007387 */ /* 0x000fe20000100800 */
[----:B------:R-:W-:Y:S01]  /*1170*/  IABS R26, R83 ;  /* 0x00000053001a7213 */ /* 0x000fe20000000000 */
[C---:B------:R-:W-:Y:S01]  /*1180*/  IMAD.HI.U32 R6, R138.reuse, R102, RZ ;  /* 0x000000668a067227 */ /* 0x040fe200078e00ff */
[C-C-:B------:R-:W-:Y:S01]  /*1190*/  LOP3.LUT R79, R133.reuse, 0x12, R123.reuse, 0xfe, !PT ;  /* 0x00000012854f7812 */ /* 0x140fe200078efe7b */
[----:B------:R-:W-:Y:S01]  /*11a0*/  STL [R1+0x3a4], R49 ;  /* 0x0003a43101007387 */ /* 0x000fe20000100800 */
[C-C-:B------:R-:W-:Y:S01]  /*11b0*/  LOP3.LUT R23, R133.reuse, 0x1a, R123.reuse, 0xfe, !PT ;  /* 0x0000001a85177812 */ /* 0x140fe200078efe7b */
[----:B------:R-:W-:Y:S01]  /*11c0*/  IMAD.MOV R8, RZ, RZ, -R8 ;  /* 0x000000ffff087224 */ /* 0x000fe200078e0a08 */
[C-C-:B------:R-:W-:Y:S01]  /*11d0*/  LOP3.LUT R25, R133.reuse, 0x2, R123.reuse, 0xfe, !PT ;  /* 0x0000000285197812 */ /* 0x140fe200078efe7b */
[C---:B------:R-:W-:Y:S01]  /*11e0*/  IMAD.HI.U32 R11, R138.reuse, R92, RZ ;  /* 0x0000005c8a0b7227 */ /* 0x040fe200078e00ff */
[C-C-:B------:R-:W-:Y:S01]  /*11f0*/  LOP3.LUT R81, R133.reuse, 0xa, R123.reuse, 0xfe, !PT ;  /* 0x0000000a85517812 */ /* 0x140fe200078efe7b */
[----:B------:R-:W-:Y:S01]  /*1200*/  STL [R1+0x398], R119 ;  /* 0x0003987701007387 */ /* 0x000fe20000100800 */
[----:B------:R-:W-:Y:S01]  /*1210*/  IABS R46, R79 ;  /* 0x0000004f002e7213 */ /* 0x000fe20000000000 */
[----:B------:R-:W-:Y:S01]  /*1220*/  IMAD.MOV R10, RZ, RZ, -R10 ;  /* 0x000000ffff0a7224 */ /* 0x000fe200078e0a0a */
[----:B------:R-:W-:Y:S01]  /*1230*/  LOP3.LUT R77, R133, 0x22, R123, 0xfe, !PT ;  /* 0x00000022854d7812 */ /* 0x000fe200078efe7b */
[----:B------:R-:W-:Y:S01]  /*1240*/  IMAD.MOV R4, RZ, RZ, -R4 ;  /* 0x000000ffff047224 */ /* 0x000fe200078e0a04 */
[----:B------:R-:W-:Y:S01]  /*1250*/  IABS R28, R23 ;  /* 0x00000017001c7213 */ /* 0x000fe20000000000 */
[----:B------:R-:W-:Y:S01]  /*1260*/  IMAD.MOV R6, RZ, RZ, -R6 ;  /* 0x000000ffff067224 */ /* 0x000fe200078e0a06 */
[----:B------:R-:W-:Y:S01]  /*1270*/  IABS R52, R25 ;  /* 0x0000001900347213 */ /* 0x000fe20000000000 */
[----:B------:R-:W-:Y:S01]  /*1280*/  IMAD R100, R139, R8, R100 ;  /* 0x000000088b647224 */ /* 0x000fe200078e0264 */
[----:B------:R-:W-:Y:S01]  /*1290*/  IABS R48, R81 ;  /* 0x0000005100307213 */ /* 0x000fe20000000000 */
[----:B------:R-:W-:Y:S01]  /*12a0*/  IMAD.MOV R11, RZ, RZ, -R11 ;  /* 0x000000ffff0b7224 */ /* 0x000fe200078e0a0b */
[----:B------:R-:W-:Y:S01]  /*12b0*/  IABS R16, R77 ;  /* 0x0000004d00107213 */ /* 0x000fe20000000000 */
[----:B------:R-:W-:Y:S01]  /*12c0*/  IMAD.HI.U32 R8, R138, R90, RZ ;  /* 0x0000005a8a087227 */ /* 0x000fe200078e00ff */
[--C-:B------:R-:W-:Y:S01]  /*12d0*/  LOP3.LUT R73, R133, 0x3a, R123.reuse, 0xfe, !PT ;  /* 0x0000003a85497812 */ /* 0x100fe200078efe7b */
[----:B------:R-:W-:Y:S01]  /*12e0*/  STL [R1+0x38c], R117 ;  /* 0x00038c7501007387 */ /* 0x000fe20000100800 */
[----:B------:R-:W-:Y:S01]  /*12f0*/  LOP3.LUT R57, R0, 0x42, RZ, 0xfc, !PT ;  /* 0x0000004200397812 */ /* 0x000fe200078efcff */
[----:B------:R-:W-:Y:S01]  /*1300*/  IMAD R96, R139, R10, R96 ;  /* 0x0000000a8b607224 */ /* 0x000fe200078e0260 */
[--C-:B------:R-:W-:Y:S01]  /*1310*/  LOP3.LUT R75, R133, 0x2a, R123.reuse, 0xfe, !PT ;  /* 0x0000002a854b7812 */ /* 0x100fe200078efe7b */
[----:B------:R-:W-:Y:S01]  /*1320*/  IMAD R118, R139, R4, R118 ;  /* 0x000000048b767224 */ /* 0x000fe200078e0276 */
[----:B------:R-:W-:Y:S01]  /*1330*/  LOP3.LUT R45, R133, 0x32, R123, 0xfe, !PT ;  /* 0x00000032852d7812 */ /* 0x000fe200078efe7b */
        /* <DEDUP_REMOVED lines=8> */
[----:B------:R-:W-:Y:S01]  /*13c0*/  IMAD.HI.U32 R4, R138, R106, RZ ;  /* 0x0000006a8a047227 */ /* 0x000fe200078e00ff */
[----:B------:R-:W-:Y:S01]  /*13d0*/  STL [R1+0x344], R113 ;  /* 0x0003447101007387 */ /* 0x000fe20000100800 */
[----:B------:R-:W-:-:S02]  /*13e0*/  IABS R14, R45 ;  /* 0x0000002d000e7213 */ /* 0x000fc40000000000 */
[C---:B------:R-:W-:Y:S01]  /*13f0*/  IMAD.HI.U32 R6, R138.reuse, R94, RZ ;  /* 0x0000005e8a067227 */ /* 0x040fe200078e00ff */
[----:B------:R-:W-:Y:S01]  /*1400*/  STL [R1+0x338], R97 ;  /* 0x0003386101007387 */ /* 0x000fe20000100800 */
[----:B------:R-:W-:Y:S02]  /*1410*/  IABS R15, R31 ;  /* 0x0000001f000f7213 */ /* 0x000fe40000000000 */
[----:B------:R-:W-:Y:S01]  /*1420*/  IMAD.MOV R8, RZ, RZ, -R8 ;  /* 0x000000ffff087224 */ /* 0x000fe200078e0a08 */
[----:B------:R-:W-:Y:S01]  /*1430*/  STL [R1+0x32c], R95 ;  /* 0x00032c5f01007387 */ /* 0x000fe20000100800 */
[----:B------:R-:W-:Y:S01]  /*1440*/  IMAD.HI.U32 R11, R138, R86, RZ ;  /* 0x000000568a0b7227 */ /* 0x000fe200078e00ff */
[C---:B------:R-:W-:Y:S02]  /*1450*/  LOP3.LUT R29, R0.reuse, 0x52, RZ, 0xfc, !PT ;  /* 0x00000052001d7812 */ /* 0x040fe400078efcff */
[----:B------:R-:W-:Y:S01]  /*1460*/  STL [R1+0x324], R111 ;  /* 0x0003246f01007387 */ /* 0x000fe20000100800 */
[----:B------:R-:W-:Y:S01]  /*1470*/  IMAD.MOV R10, RZ, RZ, -R10 ;  /* 0x000000ffff0a7224 */ /* 0x000fe200078e0a0a */
[C---:B------:R-:W-:Y:S01]  /*1480*/  LOP3.LUT R27, R0.reuse, 0x5a, RZ, 0xfc, !PT ;  /* 0x0000005a001b7812 */ /* 0x040fe200078efcff */
[----:B------:R-:W-:Y:S01]  /*1490*/  IMAD.MOV R4, RZ, RZ, -R4 ;  /* 0x000000ffff047224 */ /* 0x000fe200078e0a04 */
[----:B------:R-:W-:Y:S01]  /*14a0*/  STL [R1+0x31c], R47 ;  /* 0x00031c2f01007387 */ /* 0x000fe20000100800 */
[----:B------:R-:W-:Y:S01]  /*14b0*/  IMAD.MOV R6, RZ, RZ, -R6 ;  /* 0x000000ffff067224 */ /* 0x000fe200078e0a06 */
[----:B------:R-:W-:Y:S01]  /*14c0*/  LOP3.LUT R218, R0, 0x62, RZ, 0xfc, !PT ;  /* 0x0000006200da7812 */ /* 0x000fe200078efcff */
[----:B------:R-:W-:Y:S01]  /*14d0*/  IMAD R90, R139, R8, R90 ;  /* 0x000000088b5a7224 */ /* 0x000fe200078e025a */
[----:B------:R-:W-:Y:S01]  /*14e0*/  STL [R1+0x314], R109 ;  /* 0x0003146d01007387 */ /* 0x000fe20000100800 */
[----:B------:R-:W-:Y:S01]  /*14f0*/  IMAD.MOV R11, RZ, RZ, -R11 ;  /* 0x000000ffff0b7224 */ /* 0x000fe200078e0a0b */
[----:B------:R-:W-:Y:S01]  /*1500*/  IABS R17, R29 ;  /* 0x0000001d00117213 */ /* 0x000fe20000000000 */
[----:B------:R-:W-:Y:S01]  /*1510*/  IMAD.HI.U32 R8, R138, R82, RZ ;  /* 0x000000528a087227 */ /* 0x000fe200078e00ff */
[----:B------:R-:W-:Y:S01]  /*1520*/  STL [R1+0x30c], R93 ;  /* 0x00030c5d01007387 */ /* 0x000fe20000100800 */
[----:B------:R-:W-:-:S02]  /*1530*/  LOP3.LUT R210, R0, 0x72, RZ, 0xfc, !PT ;  /* 0x0000007200d27812 */ /* 0x000fc400078efcff */
[C---:B------:R-:W-:Y:S01]  /*1540*/  IMAD R88, R139.reuse, R10, R88 ;  /* 0x0000000a8b587224 */ /* 0x040fe200078e0258 */
[----:B------:R-:W-:Y:S01]  /*1550*/  STL [R1+0x304], R91 ;  /* 0x0003045b01007387 */ /* 0x000fe20000100800 */
[C---:B------:R-:W-:Y:S01]  /*1560*/  IMAD R106, R139.reuse, R4, R106 ;  /* 0x000000048b6a7224 */ /* 0x040fe200078e026a */
[----:B------:R-:W-:Y:S01]  /*1570*/  IABS R19, R27 ;  /* 0x0000001b00137213 */ /* 0x000fe20000000000 */
[C---:B------:R-:W-:Y:S01]  /*1580*/  IMAD R94, R139.reuse, R6, R94 ;  /* 0x000000068b5e7224 */ /* 0x040fe200078e025e */
[----:B------:R-:W-:Y:S01]  /*1590*/  STL [R1+0x2fc], R89 ;  /* 0x0002fc5901007387 */ /* 0x000fe20000100800 */
[----:B------:R-:W-:Y:S01]  /*15a0*/  IMAD.HI.U32 R10, R138, R78, RZ ;  /* 0x0000004e8a0a7227 */ /* 0x000fe200078e00ff */
[----:B------:R-:W-:Y:S02]  /*15b0*/  LOP3.LUT R234, R0, 0x7a, RZ, 0xfc, !PT ;  /* 0x0000007a00ea7812 */ /* 0x000fe400078efcff */
[----:B------:R-:W-:Y:S01]  /*15c0*/  STL [R1+0x2f4], R87 ;  /* 0x0002f45701007387 */ /* 0x000fe20000100800 */
[----:B------:R-:W-:Y:S01]  /*15d0*/  IMAD R86, R139, R11, R86 ;  /* 0x0000000b8b567224 */ /* 0x000fe200078e0256 */
[----:B------:R-:W-:Y:S01]  /*15e0*/  IABS R21, R218 ;  /* 0x000000da00157213 */ /* 0x000fe20000000000 */
[----:B------:R-:W-:Y:S01]  /*15f0*/  IMAD.HI.U32 R4, R138, R98, RZ ;  /* 0x000000628a047227 */ /* 0x000fe200078e00ff */
[----:B------:R-:W-:Y:S01]  /*1600*/  STL [R1+0x2ec], R85 ;  /* 0x0002ec5501007387 */ /* 0x000fe20000100800 */
[----:B------:R-:W-:-:S02]  /*1610*/  IABS R76, R210 ;  /* 0x000000d2004c7213 */ /* 0x000fc40000000000 */
[----:B------:R-:W-:Y:S01]  /*1620*/  IMAD.HI.U32 R6, R138, R84, RZ ;  /* 0x000000548a067227 */ /* 0x000fe200078e00ff */
[----:B------:R-:W-:Y:S01]  /*1630*/  STL [R1+0x2e4], R83 ;  /* 0x0002e45301007387 */ /* 0x000fe20000100800 */
[----:B------:R-:W-:Y:S02]  /*1640*/  LOP3.LUT R243, R0, 0x9a, RZ, 0xfc, !PT ;  /* 0x0000009a00f37812 */ /* 0x000fe400078efcff */
[----:B------:R-:W-:Y:S01]  /*1650*/  IMAD.MOV R8, RZ, RZ, -R8 ;  /* 0x000000ffff087224 */ /* 0x000fe200078e0a08 */
[----:B------:R-:W-:Y:S01]  /*1660*/  STL [R1+0x2a8], R25 ;  /* 0x0002a81901007387 */ /* 0x000fe20000100800 */
[----:B------:R-:W-:Y:S01]  /*1670*/  IMAD.HI.U32 R11, R138, R50, RZ ;  /* 0x000000328a0b7227 */ /* 0x000fe200078e00ff */
[----:B------:R-:W-:Y:S02]  /*1680*/  IABS R72, R234 ;  /* 0x000000ea00487213 */ /* 0x000fe40000000000 */
        /* <DEDUP_REMOVED lines=13> */
[----:B------:R-:W-:-:S02]  /*1760*/  IABS R74, R211 ;  /* 0x000000d3004a7213 */ /* 0x000fc40000000000 */
[C---:B------:R-:W-:Y:S01]  /*1770*/  IMAD R78, R139.reuse, R10, R78 ;  /* 0x0000000a8b4e7224 */ /* 0x040fe200078e024e */
[----:B------:R-:W-:Y:S01]  /*1780*/  STL [R1+0x284], R75 ;  /* 0x0002844b01007387 */ /* 0x000fe20000100800 */
[C---:B------:R-:W-:Y:S01]  /*1790*/  IMAD R98, R139.reuse, R4, R98 ;  /* 0x000000048b627224 */ /* 0x040fe200078e0262 */
[----:B------:R-:W-:Y:S01]  /*17a0*/  LOP3.LUT R242, R0, 0xa2, RZ, 0xfc, !PT ;  /* 0x000000a200f27812 */ /* 0x000fe200078efcff */
        /* <DEDUP_REMOVED lines=16> */
[C---:B------:R-:W-:Y:S02]  /*18b0*/  LOP3.LUT R38, R0.reuse, 0xba, RZ, 0xfc, !PT ;  /* 0x000000ba00267812 */ /* 0x040fe400078efcff */
[----:B------:R-:W-:Y:S01]  /*18c0*/  STL [R1+0x350], R27 ;  /* 0x0003501b01007387 */ /* 0x000fe20000100800 */
[----:B------:R-:W-:Y:S01]  /*18d0*/  IMAD.MOV R10, RZ, RZ, -R10 ;  /* 0x000000ffff0a7224 */ /* 0x000fe200078e0a0a */
[----:B------:R-:W-:Y:S01]  /*18e0*/  IABS R69, R250 ;  /* 0x000000fa00457213 */ /* 0x000fe20000000000 */
        /* <DEDUP_REMOVED lines=18> */
[----:B------:R-:W-:Y:S02]  /*1a10*/  IABS R65, R39 ;  /* 0x0000002700417213 */ /* 0x000fe40000000000 */
[----:B------:R-:W-:Y:S01]  /*1a20*/  STL [R1+0x394], R226 ;  /* 0x000394e201007387 */ /* 0x000fe20000100800 */
[----:B------:R-:W-:Y:S01]  /*1a30*/  IMAD R26, R139, R11, R26 ;  /* 0x0000000b8b1a7224 */ /* 0x000fe200078e021a */
[----:B------:R-:W-:Y:S01]  /*1a40*/  LOP3.LUT R37, R0, 0xc2, RZ, 0xfc, !PT ;  /* 0x000000c200257812 */ /* 0x000fe200078efcff */
        /* <DEDUP_REMOVED lines=22> */
[----:B------:R0:W-:Y:S01]  /*1bb0*/  STL [R1+0x318], R37 ;  /* 0x0003182501007387 */ /* 0x0001e20000100800 */
[----:B------:R-:W-:-:S02]  /*1bc0*/  LOP3.LUT R212, R133, 0x4, R123, 0xfe, !PT ;  /* 0x0000000485d47812 */ /* 0x000fc400078efe7b */
[C---:B------:R-:W-:Y:S01]  /*1bd0*/  IMAD R28, R139.reuse, R10, R28 ;  /* 0x0000000a8b1c7224 */ /* 0x040fe200078e021c */
[C---:B------:R-:W-:Y:S01]  /*1be0*/  ISETP.GT.U32.AND P4, PT, R139.reuse, R32, PT ;  /* 0x000000208b00720c */ /* 0x040fe20003f84070 */
[C---:B------:R-:W-:Y:S01]  /*1bf0*/  IMAD R52, R139.reuse, R4, R52 ;  /* 0x000000048b347224 */ /* 0x040fe200078e0234 */
[----:B------:R-:W-:Y:S01]  /*1c00*/  IABS R55, R212 ;  /* 0x000000d400377213 */ /* 0x000fe20000000000 */
[C---:B------:R-:W-:Y:S01]  /*1c10*/  IMAD R48, R139.reuse, R6, R48 ;  /* 0x000000068b307224 */ /* 0x040fe200078e0230 */
[----:B------:R-:W-:Y:S01]  /*1c20*/  ISETP.NE.AND P2, PT, R2, RZ, PT ;  /* 0x000000ff0200720c */ /* 0x000fe20003f45270 */
[----:B------:R-:W-:Y:S01]  /*1c30*/  IMAD.HI.U32 R10, R138, R13, RZ ;  /* 0x0000000d8a0a7227 */ /* 0x000fe200078e00ff */
[----:B0-----:R-:W-:Y:S02]  /*1c40*/  LOP3.LUT R37, R0, 0xca, RZ, 0xfc, !PT ;  /* 0x000000ca00257812 */ /* 0x001fe400078efcff */
[C---:B------:R-:W-:Y:S01]  /*1c50*/  ISETP.GT.U32.AND P5, PT, R139.reuse, R122, PT ;  /* 0x0000007a8b00720c */ /* 0x040fe20003fa4070 */
[----:B------:R-:W-:Y:S01]  /*1c60*/  IMAD R16, R139, R11, R16 ;  /* 0x0000000b8b107224 */ /* 0x000fe200078e0210 */
[----:B------:R-:W-:Y:S01]  /*1c70*/  IABS R62, R37 ;  /* 0x00000025003e7213 */ /* 0x000fe20000000000 */
[----:B------:R-:W-:Y:S01]  /*1c80*/  IMAD.HI.U32 R4, R138, R18, RZ ;  /* 0x000000128a047227 */ /* 0x000fe200078e00ff */
[----:B------:R0:W-:Y:S01]  /*1c90*/  STL [R1+0x310], R37 ;  /* 0x0003102501007387 */ /* 0x0001e20000100800 */
[----:B------:R-:W-:-:S02]  /*1ca0*/  LOP3.LUT R205, R133, 0xc, R123, 0xfe, !PT ;  /* 0x0000000c85cd7812 */ /* 0x000fc400078efe7b */
[C---:B------:R-:W-:Y:S01]  /*1cb0*/  IMAD.HI.U32 R6, R138.reuse, R14, RZ ;  /* 0x0000000e8a067227 */ /* 0x040fe200078e00ff */
[----:B------:R-:W-:Y:S02]  /*1cc0*/  ISETP.GT.U32.AND P6, PT, R139, R130, PT ;  /* 0x000000828b00720c */ /* 0x000fe40003fc4070 */
[----:B------:R-:W-:Y:S01]  /*1cd0*/  IABS R43, R205 ;  /* 0x000000cd002b7213 */ /* 0x000fe20000000000 */
[----:B------:R-:W-:Y:S01]  /*1ce0*/  IMAD.MOV R8, RZ, RZ, -R8 ;  /* 0x000000ffff087224 */ /* 0x000fe200078e0a08 */
[C-C-:B------:R-:W-:Y:S01]  /*1cf0*/  LOP3.LUT R197, R133.reuse, 0x1c, R123.reuse, 0xfe, !PT ;  /* 0x0000001c85c57812 */ /* 0x140fe200078efe7b */
[C---:B------:R-:W-:Y:S01]  /*1d00*/  IMAD.HI.U32 R11, R138.reuse, R15, RZ ;  /* 0x0000000f8a0b7227 */ /* 0x040fe200078e00ff */
[C-C-:B------:R-:W-:Y:S02]  /*1d10*/  LOP3.LUT R196, R133.reuse, 0x24, R123.reuse, 0xfe, !PT ;  /* 0x0000002485c47812 */ /* 0x140fe400078efe7b */
[----:B------:R-:W-:Y:S01]  /*1d20*/  IABS R41, R197 ;  /* 0x000000c500297213 */ /* 0x000fe20000000000 */
[----:B------:R-:W-:Y:S01]  /*1d30*/  IMAD.MOV R30, RZ, RZ, -R10 ;  /* 0x000000ffff1e7224 */ /* 0x000fe200078e0a0a */
[C-C-:B------:R-:W-:Y:S01]  /*1d40*/  LOP3.LUT R189, R133.reuse, 0x2c, R123.reuse, 0xfe, !PT ;  /* 0x0000002c85bd7812 */ /* 0x140fe200078efe7b */
[----:B------:R-:W-:Y:S01]  /*1d50*/  IMAD.MOV R4, RZ, RZ, -R4 ;  /* 0x000000ffff047224 */ /* 0x000fe200078e0a04 */
[----:B------:R-:W-:Y:S01]  /*1d60*/  LOP3.LUT R188, R133, 0x34, R123, 0xfe, !PT ;  /* 0x0000003485bc7812 */ /* 0x000fe200078efe7b */
[----:B------:R-:W-:Y:S01]  /*1d70*/  IMAD.MOV R6, RZ, RZ, -R6 ;  /* 0x000000ffff067224 */ /* 0x000fe200078e0a06 */
[----:B------:R-:W-:Y:S01]  /*1d80*/  IABS R40, R196 ;  /* 0x000000c400287213 */ /* 0x000fe20000000000 */
[----:B------:R-:W-:Y:S01]  /*1d90*/  IMAD R10, R139, R8, R12 ;  /* 0x000000088b0a7224 */ /* 0x000fe200078e020c */
[----:B------:R-:W-:Y:S01]  /*1da0*/  IABS R39, R189 ;  /* 0x000000bd00277213 */ /* 0x000fe20000000000 */
[----:B------:R-:W-:Y:S01]  /*1db0*/  IMAD.MOV R34, RZ, RZ, -R11 ;  /* 0x000000ffff227224 */ /* 0x000fe200078e0a0b */
[----:B------:R-:W-:Y:S01]  /*1dc0*/  LOP3.LUT R181, R133, 0x3c, R123, 0xfe, !PT ;  /* 0x0000003c85b57812 */ /* 0x000fe200078efe7b */
[----:B------:R-:W-:Y:S01]  /*1dd0*/  IMAD.HI.U32 R8, R138, R17, RZ ;  /* 0x000000118a087227 */ /* 0x000fe200078e00ff */
[----:B------:R-:W-:-:S02]  /*1de0*/  LOP3.LUT R180, R0, 0x44, RZ, 0xfc, !PT ;  /* 0x0000004400b47812 */ /* 0x000fc400078efcff */
[----:B------:R-:W-:Y:S01]  /*1df0*/  LOP3.LUT R156, R0, 0x4c, RZ, 0xfc, !PT ;  /* 0x0000004c009c7812 */ /* 0x000fe200078efcff */
[----:B------:R-:W-:Y:S01]  /*1e00*/  IMAD.HI.U32 R11, R138, R19, RZ ;  /* 0x000000138a0b7227 */ /* 0x000fe200078e00ff */
[----:B------:R-:W-:Y:S02]  /*1e10*/  IABS R35, R180 ;  /* 0x000000b400237213 */ /* 0x000fe40000000000 */
[----:B------:R-:W-:Y:S01]  /*1e20*/  LOP3.LUT R131, R0, 0x54, RZ, 0xfc, !PT ;  /* 0x0000005400837812 */ /* 0x000fe200078efcff */
[C---:B------:R-:W-:Y:S01]  /*1e30*/  IMAD R18, R139.reuse, R4, R18 ;  /* 0x000000048b127224 */ /* 0x040fe200078e0212 */
[----:B0-----:R-:W-:Y:S01]  /*1e40*/  IABS R37, R156 ;  /* 0x0000009c00257213 */ /* 0x001fe20000000000 */
[----:B------:R-:W-:Y:S01]  /*1e50*/  IMAD R14, R139, R6, R14 ;  /* 0x000000068b0e7224 */ /* 0x000fe200078e020e */
[----:B------:R-:W-:Y:S01]  /*1e60*/  LOP3.LUT R204, R133, 0x14, R123, 0xfe, !PT ;  /* 0x0000001485cc7812 */ /* 0x000fe200078efe7b */
[----:B------:R-:W-:Y:S01]  /*1e70*/  IMAD.HI.U32 R12, R138, R21, RZ ;  /* 0x000000158a0c7227 */ /* 0x000fe200078e00ff */
[----:B------:R-:W-:-:S02]  /*1e80*/  LOP3.LUT R107, R0, 0x5c, RZ, 0xfc, !PT ;  /* 0x0000005c006b7812 */ /* 0x000fc400078efcff */
[----:B------:R-:W-:Y:S01]  /*1e90*/  IABS R42, R204 ;  /* 0x000000cc002a7213 */ /* 0x000fe20000000000 */
[C---:B------:R-:W-:Y:S02]  /*1ea0*/  IMAD R6, R139.reuse, R30, R13 ;  /* 0x0000001e8b067224 */ /* 0x040fe400078e020d */
[----:B------:R-:W-:Y:S02]  /*1eb0*/  IMAD R4, R139, R34, R15 ;  /* 0x000000228b047224 */ /* 0x000fe400078e020f */
[----:B------:R-:W-:Y:S02]  /*1ec0*/  IMAD.MOV R8, RZ, RZ, -R8 ;  /* 0x000000ffff087224 */ /* 0x000fe400078e0a08 */
[----:B------:R-:W-:-:S04]  /*1ed0*/  IMAD.HI.U32 R15, R138, R76, RZ ;  /* 0x0000004c8a0f7227 */ /* 0x000fc800078e00ff */
[----:B------:R-:W-:Y:S02]  /*1ee0*/  IMAD.MOV R30, RZ, RZ, -R11 ;  /* 0x000000ffff1e7224 */ /* 0x000fe400078e0a0b */
[----:B------:R-:W-:-:S04]  /*1ef0*/  IMAD.HI.U32 R11, R138, R72, RZ ;  /* 0x000000488a0b7227 */ /* 0x000fc800078e00ff */
[----:B------:R-:W-:Y:S02]  /*1f00*/  IMAD.MOV R34, RZ, RZ, -R12 ;  /* 0x000000ffff227224 */ /* 0x000fe400078e0a0c */
[C---:B------:R-:W-:Y:S02]  /*1f10*/  IMAD R12, R139.reuse, R8, R17 ;  /* 0x000000088b0c7224 */ /* 0x040fe400078e0211 */
[----:B------:R-:W-:Y:S02]  /*1f20*/  IMAD.MOV R15, RZ, RZ, -R15 ;  /* 0x000000ffff0f7224 */ /* 0x000fe400078e0a0f */
[----:B------:R-:W-:Y:S02]  /*1f30*/  IMAD R8, R139, R30, R19 ;  /* 0x0000001e8b087224 */ /* 0x000fe400078e0213 */
[----:B------:R-:W-:-:S04]  /*1f40*/  IMAD.HI.U32 R19, R138, R68, RZ ;  /* 0x000000448a137227 */ /* 0x000fc800078e00ff */
[----:B------:R-:W-:Y:S02]  /*1f50*/  IMAD.MOV R11, RZ, RZ, -R11 ;  /* 0x000000ffff0b7224 */ /* 0x000fe400078e0a0b */
[----:B------:R-:W-:-:S04]  /*1f60*/  IMAD.HI.U32 R13, R138, R74, RZ ;  /* 0x0000004a8a0d7227 */ /* 0x000fc800078e00ff */
[----:B------:R-:W-:Y:S02]  /*1f70*/  IMAD R76, R139, R15, R76 ;  /* 0x0000000f8b4c7224 */ /* 0x000fe400078e024c */
[----:B------:R-:W-:-:S04]  /*1f80*/  IMAD.HI.U32 R15, R138, R70, RZ ;  /* 0x000000468a0f7227 */ /* 0x000fc800078e00ff */
[----:B------:R-:W-:Y:S02]  /*1f90*/  IMAD.MOV R19, RZ, RZ, -R19 ;  /* 0x000000ffff137224 */ /* 0x000fe400078e0a13 */
[----:B------:R-:W-:Y:S02]  /*1fa0*/  IMAD R72, R139, R11, R72 ;  /* 0x0000000b8b487224 */ /* 0x000fe400078e0248 */
[----:B------:R-:W-:Y:S02]  /*1fb0*/  IMAD.MOV R13, RZ, RZ, -R13 ;  /* 0x000000ffff0d7224 */ /* 0x000fe400078e0a0d */
[----:B------:R-:W-:-:S04]  /*1fc0*/  IMAD.HI.U32 R11, R138, R66, RZ ;  /* 0x000000428a0b7227 */ /* 0x000fc800078e00ff */
[----:B------:R-:W-:-:S04]  /*1fd0*/  IMAD.HI.U32 R17, R138, R69, RZ ;  /* 0x000000458a117227 */ /* 0x000fc800078e00ff */
[----:B------:R-:W-:Y:S02]  /*1fe0*/  IMAD.MOV R15, RZ, RZ, -R15 ;  /* 0x000000ffff0f7224 */ /* 0x000fe400078e0a0f */
[C---:B------:R-:W-:Y:S02]  /*1ff0*/  IMAD R68, R139.reuse, R19, R68 ;  /* 0x000000138b447224 */ /* 0x040fe400078e0244 */
[----:B------:R-:W-:Y:S02]  /*2000*/  IMAD R74, R139, R13, R74 ;  /* 0x0000000d8b4a7224 */ /* 0x000fe400078e024a */
[----:B------:R-:W-:Y:S02]  /*2010*/  IMAD.MOV R19, RZ, RZ, -R11 ;  /* 0x000000ffff137224 */ /* 0x000fe400078e0a0b */
[----:B------:R-:W-:-:S04]  /*2020*/  IMAD.HI.U32 R13, R138, R71, RZ ;  /* 0x000000478a0d7227 */ /* 0x000fc800078e00ff */
[----:B------:R-:W-:-:S04]  /*2030*/  IMAD.HI.U32 R11, R138, R64, RZ ;  /* 0x000000408a0b7227 */ /* 0x000fc800078e00ff */
[----:B------:R-:W-:Y:S02]  /*2040*/  IMAD.MOV R36, RZ, RZ, -R17 ;  /* 0x000000ffff247224 */ /* 0x000fe400078e0a11 */
[C---:B------:R-:W-:Y:S02]  /*2050*/  IMAD R70, R139.reuse, R15, R70 ;  /* 0x0000000f8b467224 */ /* 0x040fe400078e0246 */
[----:B------:R-:W-:Y:S01]  /*2060*/  IMAD R30, R139, R34, R21 ;  /* 0x000000228b1e7224 */ /* 0x000fe200078e0215 */
[----:B------:R-:W-:Y:S01]  /*2070*/  LOP3.LUT R21, R0, 0xd2, RZ, 0xfc, !PT ;  /* 0x000000d200157812 */ /* 0x000fe200078efcff */
[----:B------:R-:W-:-:S03]  /*2080*/  IMAD.HI.U32 R15, R138, R65, RZ ;  /* 0x000000418a0f7227 */ /* 0x000fc600078e00ff */
[----:B------:R-:W-:Y:S01]  /*2090*/  IABS R60, R21 ;  /* 0x00000015003c7213 */ /* 0x000fe20000000000 */
[----:B------:R-:W-:Y:S01]  /*20a0*/  IMAD.MOV R34, RZ, RZ, -R13 ;  /* 0x000000ffff227224 */ /* 0x000fe200078e0a0d */
[----:B------:R-:W-:Y:S01]  /*20b0*/  STL [R1+0x308], R21 ;  /* 0x0003081501007387 */ /* 0x000fe20000100800 */
[----:B------:R-:W-:Y:S02]  /*20c0*/  IMAD.MOV R11, RZ, RZ, -R11 ;  /* 0x000000ffff0b7224 */ /* 0x000fe400078e0a0b */
[----:B------:R-:W-:-:S04]  /*20d0*/  IMAD.HI.U32 R13, R138, R67, RZ ;  /* 0x000000438a0d7227 */ /* 0x000fc800078e00ff */
[C---:B------:R-:W-:Y:S02]  /*20e0*/  IMAD R69, R139.reuse, R36, R69 ;  /* 0x000000248b457224 */ /* 0x040fe400078e0245 */
[----:B------:R-:W-:Y:S01]  /*20f0*/  IMAD.MOV R36, RZ, RZ, -R15 ;  /* 0x000000ffff247224 */ /* 0x000fe200078e0a0f */
[C---:B------:R-:W-:Y:S01]  /*2100*/  LOP3.LUT R15, R0.reuse, 0xda, RZ, 0xfc, !PT ;  /* 0x000000da000f7812 */ /* 0x040fe200078efcff */
[C---:B------:R-:W-:Y:S02]  /*2110*/  IMAD R71, R139.reuse, R34, R71 ;  /* 0x000000228b477224 */ /* 0x040fe400078e0247 */
[C---:B------:R-:W-:Y:S01]  /*2120*/  IMAD R64, R139.reuse, R11, R64 ;  /* 0x0000000b8b407224 */ /* 0x040fe200078e0240 */
[C---:B------:R-:W-:Y:S01]  /*2130*/  LOP3.LUT R11, R0.reuse, 0xe2, RZ, 0xfc, !PT ;  /* 0x000000e2000b7812 */ /* 0x040fe200078efcff */
[----:B------:R-:W-:Y:S01]  /*2140*/  IMAD.MOV R34, RZ, RZ, -R13 ;  /* 0x000000ffff227224 */ /* 0x000fe200078e0a0d */
[----:B------:R-:W-:Y:S01]  /*2150*/  LOP3.LUT R13, R0, 0xea, RZ, 0xfc, !PT ;  /* 0x000000ea000d7812 */ /* 0x000fe200078efcff */
[----:B------:R0:W-:Y:S01]  /*2160*/  STL [R1+0x300], R15 ;  /* 0x0003000f01007387 */ /* 0x0001e20000100800 */
[----:B------:R-:W-:Y:S01]  /*2170*/  IMAD R66, R139, R19, R66 ;  /* 0x000000138b427224 */ /* 0x000fe200078e0242 */
[----:B------:R-:W-:Y:S01]  /*2180*/  IABS R59, R11 ;  /* 0x0000000b003b7213 */ /* 0x000fe20000000000 */
[----:B------:R-:W-:Y:S01]  /*2190*/  IMAD.HI.U32 R17, R138, R63, RZ ;  /* 0x0000003f8a117227 */ /* 0x000fe200078e00ff */
[----:B------:R1:W-:Y:S01]  /*21a0*/  STL [R1+0x2f8], R11 ;  /* 0x0002f80b01007387 */ /* 0x0003e20000100800 */
[----:B------:R-:W-:-:S02]  /*21b0*/  IABS R58, R13 ;  /* 0x0000000d003a7213 */ /* 0x000fc40000000000 */
[----:B------:R-:W-:Y:S01]  /*21c0*/  IMAD.MOV R38, RZ, RZ, -R17 ;  /* 0x000000ffff267224 */ /* 0x000fe200078e0a11 */
[----:B------:R2:W-:Y:S01]  /*21d0*/  STL [R1+0x2f0], R13 ;  /* 0x0002f00d01007387 */ /* 0x0005e20000100800 */
[----:B------:R-:W-:Y:S01]  /*21e0*/  IABS R61, R15 ;  /* 0x0000000f003d7213 */ /* 0x000fe20000000000 */
[----:B------:R-:W-:Y:S02]  /*21f0*/  IMAD R67, R139, R34, R67 ;  /* 0x000000228b437224 */ /* 0x000fe400078e0243 */
[C---:B0-----:R-:W-:Y:S01]  /*2200*/  IMAD.HI.U32 R15, R138.reuse, R59, RZ ;  /* 0x0000003b8a0f7227 */ /* 0x041fe200078e00ff */
[----:B------:R-:W-:Y:S03]  /*2210*/  STL [R1+0x2e8], R220 ;  /* 0x0002e8dc01007387 */ /* 0x000fe60000100800 */
[C---:B-1----:R-:W-:Y:S01]  /*2220*/  IMAD.HI.U32 R11, R138.reuse, R62, RZ ;  /* 0x0000003e8a0b7227 */ /* 0x042fe200078e00ff */
[----:B------:R-:W-:Y:S03]  /*2230*/  STL [R1+0x2e0], R213 ;  /* 0x0002e0d501007387 */ /* 0x000fe60000100800 */
[C---:B--2---:R-:W-:Y:S01]  /*2240*/  IMAD.HI.U32 R13, R138.reuse, R60, RZ ;  /* 0x0000003c8a0d7227 */ /* 0x044fe200078e00ff */
[----:B------:R-:W-:Y:S03]  /*2250*/  STL [R1+0x2c8], R212 ;  /* 0x0002c8d401007387 */ /* 0x000fe60000100800 */
[----:B------:R-:W-:Y:S01]  /*2260*/  IMAD.MOV R19, RZ, RZ, -R13 ;  /* 0x000000ffff137224 */ /* 0x000fe200078e0a0d */
[----:B------:R-:W-:Y:S01]  /*2270*/  STL [R1+0x2bc], R205 ;  /* 0x0002bccd01007387 */ /* 0x000fe20000100800 */
[----:B------:R-:W-:-:S03]  /*2280*/  IMAD.HI.U32 R13, R138, R58, RZ ;  /* 0x0000003a8a0d7227 */ /* 0x000fc600078e00ff */
[----:B------:R-:W-:Y:S01]  /*2290*/  STL [R1+0x2b0], R204 ;  /* 0x0002b0cc01007387 */ /* 0x000fe20000100800 */
[----:B------:R-:W-:Y:S02]  /*22a0*/  IMAD.MOV R13, RZ, RZ, -R13 ;  /* 0x000000ffff0d7224 */ /* 0x000fe400078e0a0d */
[----:B------:R-:W-:Y:S01]  /*22b0*/  IMAD.MOV R17, RZ, RZ, -R11 ;  /* 0x000000ffff117224 */ /* 0x000fe200078e0a0b */
[----:B------:R-:W-:Y:S01]  /*22c0*/  STL [R1+0x29c], R197 ;  /* 0x00029cc501007387 */ /* 0x000fe20000100800 */
[----:B------:R-:W-:Y:S02]  /*22d0*/  IMAD R58, R139, R13, R58 ;  /* 0x0000000d8b3a7224 */ /* 0x000fe400078e023a */
[----:B------:R-:W-:-:S04]  /*22e0*/  IMAD.HI.U32 R13, R138, R54, RZ ;  /* 0x000000368a0d7227 */ /* 0x000fc800078e00ff */
[----:B------:R-:W-:Y:S02]  /*22f0*/  IMAD R62, R139, R17, R62 ;  /* 0x000000118b3e7224 */ /* 0x000fe400078e023e */
[----:B------:R-:W-:Y:S02]  /*2300*/  IMAD.MOV R17, RZ, RZ, -R13 ;  /* 0x000000ffff117224 */ /* 0x000fe400078e0a0d */
[----:B------:R-:W-:-:S04]  /*2310*/  IMAD.HI.U32 R11, R138, R61, RZ ;  /* 0x0000003d8a0b7227 */ /* 0x000fc800078e00ff */
[----:B------:R-:W-:Y:S02]  /*2320*/  IMAD R54, R139, R17, R54 ;  /* 0x000000118b367224 */ /* 0x000fe400078e0236 */
[----:B------:R-:W-:Y:S02]  /*2330*/  IMAD R17, R9, 0x40, R235 ;  /* 0x0000004009117824 */ /* 0x000fe400078e02eb */
[----:B------:R-:W-:Y:S02]  /*2340*/  IMAD.MOV R34, RZ, RZ, -R11 ;  /* 0x000000ffff227224 */ /* 0x000fe400078e0a0b */
[----:B------:R-:W-:Y:S01]  /*2350*/  IMAD.HI.U32 R11, R138, R56, RZ ;  /* 0x000000388a0b7227 */ /* 0x000fe200078e00ff */
[----:B------:R-:W-:Y:S01]  /*2360*/  IABS R44, R17 ;  /* 0x00000011002c7213 */ /* 0x000fe20000000000 */
[----:B------:R0:W-:Y:S01]  /*2370*/  STL [R1+0x2a4], R17 ;  /* 0x0002a41101007387 */ /* 0x0001e20000100800 */
[----:B------:R-:W-:Y:S01]  /*2380*/  ISETP.GE.AND P3, PT, R17, RZ, PT ;  /* 0x000000ff1100720c */ /* 0x000fe20003f66270 */
[----:B------:R-:W-:-:S02]  /*2390*/  IMAD R65, R139, R36, R65 ;  /* 0x000000248b417224 */ /* 0x000fc400078e0241 */
[----:B------:R-:W-:Y:S01]  /*23a0*/  IMAD.MOV R36, RZ, RZ, -R15 ;  /* 0x000000ffff247224 */ /* 0x000fe200078e0a0f */
[----:B------:R1:W-:Y:S01]  /*23b0*/  STL [R1+0x290], R196 ;  /* 0x000290c401007387 */ /* 0x0003e20000100800 */
[----:B------:R-:W-:Y:S02]  /*23c0*/  IMAD.MOV R15, RZ, RZ, -R11 ;  /* 0x000000ffff0f7224 */ /* 0x000fe400078e0a0b */
[----:B------:R-:W-:Y:S01]  /*23d0*/  IMAD.HI.U32 R11, R138, R55, RZ ;  /* 0x000000378a0b7227 */ /* 0x000fe200078e00ff */
[----:B------:R1:W-:Y:S03]  /*23e0*/  STL [R1+0x280], R189 ;  /* 0x000280bd01007387 */ /* 0x0003e60000100800 */
[----:B------:R-:W-:Y:S01]  /*23f0*/  IMAD.HI.U32 R7, R7, R44, RZ ;  /* 0x0000002c07077227 */ /* 0x000fe200078e00ff */
[----:B------:R1:W-:Y:S03]  /*2400*/  STL [R1+0x278], R188 ;  /* 0x000278bc01007387 */ /* 0x0003e60000100800 */
[----:B------:R-:W-:Y:S01]  /*2410*/  IMAD R61, R139, R34, R61 ;  /* 0x000000228b3d7224 */ /* 0x000fe200078e023d */
[----:B------:R1:W-:Y:S01]  /*2420*/  STL [R1+0x270], R181 ;  /* 0x000270b501007387 */ /* 0x0003e20000100800 */
[----:B------:R-:W-:-:S02]  /*2430*/  IMAD.MOV R34, RZ, RZ, -R11 ;  /* 0x000000ffff227224 */ /* 0x000fc400078e0a0b */
[----:B------:R-:W-:Y:S01]  /*2440*/  IMAD.MOV R11, RZ, RZ, -R7 ;  /* 0x000000ffff0b7224 */ /* 0x000fe200078e0a07 */
[----:B------:R1:W-:Y:S01]  /*2450*/  STL [R1+0x374], R180 ;  /* 0x000374b401007387 */ /* 0x0003e20000100800 */
[----:B------:R-:W-:Y:S01]  /*2460*/  @!P4 IMAD.IADD R32, R32, 0x1, -R139 ;  /* 0x000000012020c824 */ /* 0x000fe200078e0a8b */
[----:B------:R-:W-:Y:S01]  /*2470*/  ISETP.GT.U32.AND P4, PT, R139, R124, PT ;  /* 0x0000007c8b00720c */ /* 0x000fe20003f84070 */
[----:B------:R-:W-:Y:S01]  /*2480*/  IMAD R44, R5, R11, R44 ;  /* 0x0000000b052c7224 */ /* 0x000fe200078e022c */
[----:B------:R1:W-:Y:S01]  /*2490*/  STL [R1+0x368], R156 ;  /* 0x0003689c01007387 */ /* 0x0003e20000100800 */
[----:B------:R-:W-:-:S03]  /*24a0*/  IMAD.HI.U32 R13, R138, R43, RZ ;  /* 0x0000002b8a0d7227 */ /* 0x000fc600078e00ff */
[----:B------:R-:W-:Y:S01]  /*24b0*/  ISETP.GT.U32.AND P0, PT, R5, R44, PT ;  /* 0x0000002c0500720c */ /* 0x000fe20003f04070 */
[----:B------:R-:W-:Y:S01]  /*24c0*/  @!P5 IMAD.IADD R122, R122, 0x1, -R139 ;  /* 0x000000017a7ad824 */ /* 0x000fe200078e0a8b */
[C---:B------:R-:W-:Y:S01]  /*24d0*/  ISETP.GT.U32.AND P5, PT, R139.reuse, R128, PT ;  /* 0x000000808b00720c */ /* 0x040fe20003fa4070 */
[C---:B------:R-:W-:Y:S01]  /*24e0*/  IMAD R63, R139.reuse, R38, R63 ;  /* 0x000000268b3f7224 */ /* 0x040fe200078e023f */
[----:B------:R-:W-:Y:S01]  /*24f0*/  IABS R38, R188 ;  /* 0x000000bc00267213 */ /* 0x000fe20000000000 */
[----:B------:R-:W-:Y:S01]  /*2500*/  IMAD R59, R139, R36, R59 ;  /* 0x000000248b3b7224 */ /* 0x000fe200078e023b */
[----:B------:R1:W-:Y:S01]  /*2510*/  STL [R1+0x358], R131 ;  /* 0x0003588301007387 */ /* 0x0003e20000100800 */
[----:B------:R-:W-:Y:S01]  /*2520*/  IMAD.MOV R36, RZ, RZ, -R13 ;  /* 0x000000ffff247224 */ /* 0x000fe200078e0a0d */
[----:B------:R-:W-:Y:S01]  /*2530*/  IABS R13, R131 ;  /* 0x00000083000d7213 */ /* 0x000fe20000000000 */
[----:B------:R-:W-:Y:S01]  /*2540*/  IMAD.HI.U32 R9, R138, R41, RZ ;  /* 0x000000298a097227 */ /* 0x000fe200078e00ff */
[----:B------:R1:W-:Y:S03]  /*2550*/  STL [R1+0x34c], R107 ;  /* 0x00034c6b01007387 */ /* 0x0003e60000100800 */
[----:B------:R-:W-:-:S02]  /*2560*/  @!P0 IMAD.IADD R44, R44, 0x1, -R5 ;  /* 0x000000012c2c8824 */ /* 0x000fc400078e0a05 */
[----:B------:R-:W-:-:S03]  /*2570*/  IMAD.HI.U32 R7, R138, R40, RZ ;  /* 0x000000288a077227 */ /* 0x000fc600078e00ff */
[----:B------:R-:W-:Y:S01]  /*2580*/  ISETP.GT.U32.AND P0, PT, R5, R44, PT ;  /* 0x0000002c0500720c */ /* 0x000fe20003f04070 */
[----:B------:R-:W-:Y:S01]  /*2590*/  @!P6 IMAD.IADD R130, R130, 0x1, -R139 ;  /* 0x000000018282e824 */ /* 0x000fe200078e0a8b */
[C---:B------:R-:W-:Y:S01]  /*25a0*/  ISETP.GT.U32.AND P6, PT, R139.reuse, R122, PT ;  /* 0x0000007a8b00720c */ /* 0x040fe20003fc4070 */
[C---:B------:R-:W-:Y:S02]  /*25b0*/  IMAD R55, R139.reuse, R34, R55 ;  /* 0x000000228b377224 */ /* 0x040fe400078e0237 */
[----:B------:R-:W-:Y:S01]  /*25c0*/  IMAD R43, R139, R36, R43 ;  /* 0x000000248b2b7224 */ /* 0x000fe200078e022b */
[----:B------:R-:W-:Y:S01]  /*25d0*/  IABS R36, R181 ;  /* 0x000000b500247213 */ /* 0x000fe20000000000 */
[----:B------:R-:W-:Y:S02]  /*25e0*/  IMAD.MOV R34, RZ, RZ, -R9 ;  /* 0x000000ffff227224 */ /* 0x000fe400078e0a09 */
[----:B------:R-:W-:-:S04]  /*25f0*/  IMAD.HI.U32 R9, R138, R39, RZ ;  /* 0x000000278a097227 */ /* 0x000fc800078e00ff */
[----:B------:R-:W-:Y:S01]  /*2600*/  @!P0 IMAD.IADD R44, R44, 0x1, -R5 ;  /* 0x000000012c2c8824 */ /* 0x000fe200078e0a05 */
[----:B------:R-:W-:Y:S01]  /*2610*/  ISETP.GT.U32.AND P0, PT, R139, R32, PT ;  /* 0x000000208b00720c */ /* 0x000fe20003f04070 */
[----:B------:R-:W-:-:S04]  /*2620*/  IMAD.HI.U32 R11, R138, R38, RZ ;  /* 0x000000268a0b7227 */ /* 0x000fc800078e00ff */
[----:B------:R-:W-:Y:S01]  /*2630*/  @!P3 IMAD.MOV R44, RZ, RZ, -R44 ;  /* 0x000000ffff2cb224 */ /* 0x000fe200078e0a2c */
[----:B------:R-:W-:Y:S01]  /*2640*/  @!P2 LOP3.LUT R44, RZ, R2, RZ, 0x33, !PT ;  /* 0x00000002ff2ca212 */ /* 0x000fe200078e33ff */
[----:B------:R-:W-:Y:S01]  /*2650*/  IMAD.MOV R7, RZ, RZ, -R7 ;  /* 0x000000ffff077224 */ /* 0x000fe200078e0a07 */
[C---:B------:R-:W-:Y:S01]  /*2660*/  ISETP.GT.U32.AND P2, PT, R139.reuse, R116, PT ;  /* 0x000000748b00720c */ /* 0x040fe20003f44070 */
[C---:B------:R-:W-:Y:S01]  /*2670*/  IMAD R41, R139.reuse, R34, R41 ;  /* 0x000000228b297224 */ /* 0x040fe200078e0229 */
[----:B------:R-:W-:Y:S01]  /*2680*/  IADD3 R127, P3, PT, R126, UR18, RZ ;  /* 0x000000127e7f7c10 */ /* 0x000fe2000ff7e0ff */
[----:B------:R-:W-:Y:S02]  /*2690*/  IMAD.MOV R34, RZ, RZ, -R9 ;  /* 0x000000ffff227224 */ /* 0x000fe400078e0a09 */
[----:B------:R-:W-:Y:S01]  /*26a0*/  @!P0 IMAD.IADD R32, R32, 0x1, -R139 ;  /* 0x0000000120208824 */ /* 0x000fe200078e0a8b */
[----:B------:R-:W-:Y:S01]  /*26b0*/  LEA.HI.X.SX32 R126, R126, UR19, 0x1, P3 ;  /* 0x000000137e7e7c11 */ /* 0x000fe200098f0eff */
[----:B------:R-:W-:Y:S01]  /*26c0*/  IMAD.MOV R11, RZ, RZ, -R11 ;  /* 0x000000ffff0b7224 */ /* 0x000fe200078e0a0b */
[C---:B------:R-:W-:Y:S01]  /*26d0*/  ISETP.GT.U32.AND P3, PT, R139.reuse, R120, PT ;  /* 0x000000788b00720c */ /* 0x040fe20003f64070 */
[C---:B------:R-:W-:Y:S01]  /*26e0*/  IMAD R40, R139.reuse, R7, R40 ;  /* 0x000000078b287224 */ /* 0x040fe200078e0228 */
[----:B------:R-:W-:Y:S01]  /*26f0*/  ISETP.GT.U32.AND P0, PT, R139, R112, PT ;  /* 0x000000708b00720c */ /* 0x000fe20003f04070 */
[----:B------:R-:W-:-:S04]  /*2700*/  IMAD.HI.U32 R7, R138, R36, RZ ;  /* 0x000000248a077227 */ /* 0x000fc800078e00ff */
[----:B------:R-:W-:Y:S01]  /*2710*/  @!P2 IMAD.IADD R116, R116, 0x1, -R139 ;  /* 0x000000017474a824 */ /* 0x000fe200078e0a8b */
[----:B------:R-:W-:Y:S01]  /*2720*/  ISETP.GE.AND P2, PT, R105, RZ, PT ;  /* 0x000000ff6900720c */ /* 0x000fe20003f46270 */
[----:B------:R-:W-:Y:S01]  /*2730*/  IMAD.HI.U32 R9, R138, R35, RZ ;  /* 0x000000238a097227 */ /* 0x000fe200078e00ff */
[----:B------:R-:W-:-:S03]  /*2740*/  LOP3.LUT R105, R0, 0x64, RZ, 0xfc, !PT ;  /* 0x0000006400697812 */ /* 0x000fc600078efcff */
[----:B------:R-:W-:Y:S01]  /*2750*/  @!P4 IMAD.IADD R124, R124, 0x1, -R139 ;  /* 0x000000017c7cc824 */ /* 0x000fe200078e0a8b */
[C---:B------:R-:W-:Y:S01]  /*2760*/  ISETP.GT.U32.AND P4, PT, R139.reuse, R130, PT ;  /* 0x000000828b00720c */ /* 0x040fe20003f84070 */
[C---:B------:R-:W-:Y:S01]  /*2770*/  IMAD R39, R139.reuse, R34, R39 ;  /* 0x000000228b277224 */ /* 0x040fe200078e0227 */
[----:B------:R1:W-:Y:S01]  /*2780*/  STL [R1+0x3b8], R105 ;  /* 0x0003b86901007387 */ /* 0x0003e20000100800 */
[----:B------:R-:W-:Y:S02]  /*2790*/  IMAD R38, R139, R11, R38 ;  /* 0x0000000b8b267224 */ /* 0x000fe400078e0226 */
[----:B------:R-:W-:Y:S02]  /*27a0*/  IMAD.MOV R11, RZ, RZ, -R7 ;  /* 0x000000ffff0b7224 */ /* 0x000fe400078e0a07 */
[----:B------:R-:W-:Y:S02]  /*27b0*/  IMAD.MOV R34, RZ, RZ, -R9 ;  /* 0x000000ffff227224 */ /* 0x000fe400078e0a09 */
[----:B------:R-:W-:-:S04]  /*27c0*/  IMAD.HI.U32 R7, R138, R37, RZ ;  /* 0x000000258a077227 */ /* 0x000fc800078e00ff */
[--C-:B------:R-:W-:Y:S01]  /*27d0*/  @!P3 IMAD.IADD R120, R120, 0x1, -R139.reuse ;  /* 0x000000017878b824 */ /* 0x100fe200078e0a8b */
[----:B------:R-:W-:Y:S01]  /*27e0*/  ISETP.GE.AND P3, PT, R0, RZ, PT ;  /* 0x000000ff0000720c */ /* 0x000fe20003f66270 */
[--C-:B------:R-:W-:Y:S01]  /*27f0*/  @!P0 IMAD.IADD R112, R112, 0x1, -R139.reuse ;  /* 0x0000000170708824 */ /* 0x100fe200078e0a8b */
[----:B------:R-:W-:Y:S01]  /*2800*/  ISETP.GE.AND P0, PT, R33, RZ, PT ;  /* 0x000000ff2100720c */ /* 0x000fe20003f06270 */
[----:B------:R-:W-:Y:S01]  /*2810*/  @!P6 IMAD.IADD R122, R122, 0x1, -R139 ;  /* 0x000000017a7ae824 */ /* 0x000fe200078e0a8b */
[----:B------:R-:W-:Y:S01]  /*2820*/  IABS R33, R105 ;  /* 0x0000006900217213 */ /* 0x000fe20000000000 */
[----:B------:R-:W-:Y:S02]  /*2830*/  IMAD.MOV.U32 R9, RZ, RZ, R13 ;  /* 0x000000ffff097224 */ /* 0x000fe400078e000d */
[C---:B------:R-:W-:Y:S02]  /*2840*/  IMAD R35, R139.reuse, R34, R35 ;  /* 0x000000228b237224 */ /* 0x040fe400078e0223 */
[----:B------:R-:W-:Y:S01]  /*2850*/  IMAD.MOV R34, RZ, RZ, -R7 ;  /* 0x000000ffff227224 */ /* 0x000fe200078e0a07 */
[----:B------:R-:W-:Y:S01]  /*2860*/  IABS R7, R107 ;  /* 0x0000006b00077213 */ /* 0x000fe20000000000 */
[----:B------:R-:W-:Y:S01]  /*2870*/  @!P2 IMAD.MOV R122, RZ, RZ, -R122 ;  /* 0x000000ffff7aa224 */ /* 0x000fe200078e0a7a */
[----:B------:R-:W-:Y:S01]  /*2880*/  ISETP.GT.U32.AND P2, PT, R139, R112, PT ;  /* 0x000000708b00720c */ /* 0x000fe20003f44070 */
[----:B------:R-:W-:-:S04]  /*2890*/  IMAD.HI.U32 R5, R138, R9, RZ ;  /* 0x000000098a057227 */ /* 0x000fc800078e00ff */
[C---:B------:R-:W-:Y:S02]  /*28a0*/  IMAD R37, R139.reuse, R34, R37 ;  /* 0x000000228b257224 */ /* 0x040fe400078e0225 */
[----:B------:R-:W-:Y:S02]  /*28b0*/  IMAD.MOV R34, RZ, RZ, -R5 ;  /* 0x000000ffff227224 */ /* 0x000fe400078e0a05 */
[--C-:B------:R-:W-:Y:S01]  /*28c0*/  @!P5 IMAD.IADD R128, R128, 0x1, -R139.reuse ;  /* 0x000000018080d824 */ /* 0x100fe200078e0a8b */
[C---:B------:R-:W-:Y:S01]  /*28d0*/  ISETP.GT.U32.AND P5, PT, R139.reuse, R124, PT ;  /* 0x0000007c8b00720c */ /* 0x040fe20003fa4070 */
[----:B------:R-:W-:Y:S02]  /*28e0*/  IMAD.MOV.U32 R5, RZ, RZ, R32 ;  /* 0x000000ffff057224 */ /* 0x000fe400078e0020 */
[----:B------:R-:W-:Y:S01]  /*28f0*/  @!P4 IMAD.IADD R130, R130, 0x1, -R139 ;  /* 0x000000018282c824 */ /* 0x000fe200078e0a8b */
[C---:B------:R-:W-:Y:S01]  /*2900*/  ISETP.GT.U32.AND P4, PT, R139.reuse, R120, PT ;  /* 0x000000788b00720c */ /* 0x040fe20003f84070 */
[----:B------:R-:W-:Y:S01]  /*2910*/  @!P3 IMAD.MOV R5, RZ, RZ, -R5 ;  /* 0x000000ffff05b224 */ /* 0x000fe200078e0a05 */
[C---:B------:R-:W-:Y:S01]  /*2920*/  ISETP.GT.U32.AND P3, PT, R139.reuse, R116, PT ;  /* 0x000000748b00720c */ /* 0x040fe20003f64070 */
[----:B------:R-:W-:Y:S01]  /*2930*/  @!P0 IMAD.MOV R130, RZ, RZ, -R130 ;  /* 0x000000ffff828224 */ /* 0x000fe200078e0a82 */
[C---:B------:R-:W-:Y:S01]  /*2940*/  ISETP.GT.U32.AND P6, PT, R139.reuse, R128, PT ;  /* 0x000000808b00720c */ /* 0x040fe20003fc4070 */
[--C-:B------:R-:W-:Y:S01]  /*2950*/  @!P2 IMAD.IADD R112, R112, 0x1, -R139.reuse ;  /* 0x000000017070a824 */ /* 0x100fe200078e0a8b */
[C---:B------:R-:W-:Y:S01]  /*2960*/  ISETP.GT.U32.AND P0, PT, R139.reuse, R114, PT ;  /* 0x000000728b00720c */ /* 0x040fe20003f04070 */
[----:B------:R-:W-:Y:S01]  /*2970*/  IMAD R56, R139, R15, R56 ;  /* 0x0000000f8b387224 */ /* 0x000fe200078e0238 */
[----:B------:R-:W-:Y:S01]  /*2980*/  ISETP.GE.AND P2, PT, R137, RZ, PT ;  /* 0x000000ff8900720c */ /* 0x000fe20003f46270 */
[----:B------:R-:W-:Y:S01]  /*2990*/  @!P5 IMAD.IADD R124, R124, 0x1, -R139 ;  /* 0x000000017c7cd824 */ /* 0x000fe200078e0a8b */
[----:B------:R-:W-:Y:S01]  /*29a0*/  ISETP.GT.U32.AND P5, PT, R139, R110, PT ;  /* 0x0000006e8b00720c */ /* 0x000fe20003fa4070 */
[----:B------:R-:W-:-:S04]  /*29b0*/  IMAD.HI.U32 R15, R138, R42, RZ ;  /* 0x0000002a8a0f7227 */ /* 0x000fc800078e00ff */
[--C-:B------:R-:W-:Y:S01]  /*29c0*/  @!P4 IMAD.IADD R120, R120, 0x1, -R139.reuse ;  /* 0x000000017878c824 */ /* 0x100fe200078e0a8b */
[C---:B------:R-:W-:Y:S01]  /*29d0*/  ISETP.GT.U32.AND P4, PT, R139.reuse, R108, PT ;  /* 0x0000006c8b00720c */ /* 0x040fe20003f84070 */
[--C-:B------:R-:W-:Y:S01]  /*29e0*/  @!P3 IMAD.IADD R116, R116, 0x1, -R139.reuse ;  /* 0x000000017474b824 */ /* 0x100fe200078e0a8b */
[C---:B------:R-:W-:Y:S01]  /*29f0*/  ISETP.GT.U32.AND P3, PT, R139.reuse, R104, PT ;  /* 0x000000688b00720c */ /* 0x040fe20003f64070 */
[--C-:B------:R-:W-:Y:S01]  /*2a00*/  @!P6 IMAD.IADD R128, R128, 0x1, -R139.reuse ;  /* 0x000000018080e824 */ /* 0x100fe200078e0a8b */
[C---:B------:R-:W-:Y:S01]  /*2a10*/  ISETP.GT.U32.AND P6, PT, R139.reuse, R118, PT ;  /* 0x000000768b00720c */ /* 0x040fe20003fc4070 */
[--C-:B------:R-:W-:Y:S01]  /*2a20*/  @!P0 IMAD.IADD R114, R114, 0x1, -R139.reuse ;  /* 0x0000000172728824 */ /* 0x100fe200078e0a8b */
[----:B------:R-:W-:Y:S01]  /*2a30*/  ISETP.GE.AND P0, PT, R136, RZ, PT ;  /* 0x000000ff8800720c */ /* 0x000fe20003f06270 */
[----:B------:R-:W-:Y:S02]  /*2a40*/  @!P2 IMAD.MOV R124, RZ, RZ, -R124 ;  /* 0x000000ffff7ca224 */ /* 0x000fe400078e0a7c */
[----:B------:R-:W-:Y:S01]  /*2a50*/  @!P5 IMAD.IADD R110, R110, 0x1, -R139 ;  /* 0x000000016e6ed824 */ /* 0x000fe200078e0a8b */
[----:B------:R-:W-:Y:S01]  /*2a60*/  ISETP.GT.U32.AND P2, PT, R139, R114, PT ;  /* 0x000000728b00720c */ /* 0x000fe20003f44070 */
[----:B------:R-:W-:Y:S01]  /*2a70*/  IMAD.MOV R15, RZ, RZ, -R15 ;  /* 0x000000ffff0f7224 */ /* 0x000fe200078e0a0f */
[----:B------:R-:W-:Y:S01]  /*2a80*/  ISETP.GE.AND P5, PT, R135, RZ, PT ;  /* 0x000000ff8700720c */ /* 0x000fe20003fa6270 */
[--C-:B------:R-:W-:Y:S01]  /*2a90*/  @!P4 IMAD.IADD R108, R108, 0x1, -R139.reuse ;  /* 0x000000016c6cc824 */ /* 0x100fe200078e0a8b */
[----:B------:R-:W-:Y:S01]  /*2aa0*/  ISETP.GE.AND P4, PT, R103, RZ, PT ;  /* 0x000000ff6700720c */ /* 0x000fe20003f86270 */
[--C-:B------:R-:W-:Y:S01]  /*2ab0*/  @!P3 IMAD.IADD R104, R104, 0x1, -R139.reuse ;  /* 0x000000016868b824 */ /* 0x100fe200078e0a8b */
[----:B------:R-:W-:Y:S01]  /*2ac0*/  ISETP.GE.AND P3, PT, R51, RZ, PT ;  /* 0x000000ff3300720c */ /* 0x000fe20003f66270 */
[--C-:B------:R-:W-:Y:S01]  /*2ad0*/  @!P6 IMAD.IADD R118, R118, 0x1, -R139.reuse ;  /* 0x000000017676e824 */ /* 0x100fe200078e0a8b */
[C---:B------:R-:W-:Y:S01]  /*2ae0*/  ISETP.GT.U32.AND P6, PT, R139.reuse, R108, PT ;  /* 0x0000006c8b00720c */ /* 0x040fe20003fc4070 */
[----:B------:R-:W-:Y:S01]  /*2af0*/  @!P0 IMAD.MOV R120, RZ, RZ, -R120 ;  /* 0x000000ffff788224 */ /* 0x000fe200078e0a78 */
[C---:B------:R-:W-:Y:S01]  /*2b00*/  ISETP.GT.U32.AND P0, PT, R139.reuse, R110, PT ;  /* 0x0000006e8b00720c */ /* 0x040fe20003f04070 */
[C---:B------:R-:W-:Y:S01]  /*2b10*/  IMAD R42, R139.reuse, R15, R42 ;  /* 0x0000000f8b2a7224 */ /* 0x040fe200078e022a */
[----:B------:R-:W-:Y:S01]  /*2b20*/  LOP3.LUT R103, R0, 0x6c, RZ, 0xfc, !PT ;  /* 0x0000006c00677812 */ /* 0x000fe200078efcff */
[--C-:B------:R-:W-:Y:S01]  /*2b30*/  @!P2 IMAD.IADD R114, R114, 0x1, -R139.reuse ;  /* 0x000000017272a824 */ /* 0x100fe200078e0a8b */
[C---:B------:R-:W-:Y:S01]  /*2b40*/  ISETP.GT.U32.AND P2, PT, R139.reuse, R100, PT ;  /* 0x000000648b00720c */ /* 0x040fe20003f44070 */
[----:B------:R-:W-:Y:S01]  /*2b50*/  @!P5 IMAD.MOV R116, RZ, RZ, -R116 ;  /* 0x000000ffff74d224 */ /* 0x000fe200078e0a74 */
[C---:B------:R-:W-:Y:S01]  /*2b60*/  ISETP.GT.U32.AND P5, PT, R139.reuse, R118, PT ;  /* 0x000000768b00720c */ /* 0x040fe20003fa4070 */
[----:B------:R-:W-:Y:S01]  /*2b70*/  @!P4 IMAD.MOV R112, RZ, RZ, -R112 ;  /* 0x000000ffff70c224 */ /* 0x000fe200078e0a70 */
[C---:B------:R-:W-:Y:S01]  /*2b80*/  ISETP.GT.U32.AND P4, PT, R139.reuse, R104, PT ;  /* 0x000000688b00720c */ /* 0x040fe20003f84070 */
[----:B------:R-:W-:Y:S01]  /*2b90*/  @!P3 IMAD.MOV R128, RZ, RZ, -R128 ;  /* 0x000000ffff80b224 */ /* 0x000fe200078e0a80 */
[C---:B------:R-:W-:Y:S01]  /*2ba0*/  ISETP.GT.U32.AND P3, PT, R139.reuse, R102, PT ;  /* 0x000000668b00720c */ /* 0x040fe20003f64070 */
[--C-:B------:R-:W-:Y:S01]  /*2bb0*/  @!P6 IMAD.IADD R108, R108, 0x1, -R139.reuse ;  /* 0x000000016c6ce824 */ /* 0x100fe200078e0a8b */
[C---:B------:R-:W-:Y:S01]  /*2bc0*/  ISETP.GT.U32.AND P6, PT, R139.reuse, R92, PT ;  /* 0x0000005c8b00720c */ /* 0x040fe20003fc4070 */
[--C-:B------:R-:W-:Y:S01]  /*2bd0*/  @!P0 IMAD.IADD R110, R110, 0x1, -R139.reuse ;  /* 0x000000016e6e8824 */ /* 0x100fe200078e0a8b */
[----:B------:R-:W-:Y:S01]  /*2be0*/  ISETP.GT.U32.AND P0, PT, R139, R96, PT ;  /* 0x000000608b00720c */ /* 0x000fe20003f04070 */
[----:B------:R-:W-:Y:S01]  /*2bf0*/  IMAD.HI.U32 R2, R138, R7, RZ ;  /* 0x000000078a027227 */ /* 0x000fe200078e00ff */
[----:B------:R-:W-:Y:S01]  /*2c00*/  IABS R51, R103 ;  /* 0x0000006700337213 */ /* 0x000fe20000000000 */
[----:B------:R1:W-:Y:S02]  /*2c10*/  STL [R1+0x3b4], R103 ;  /* 0x0003b46701007387 */ /* 0x0003e40000100800 */
[--C-:B------:R-:W-:Y:S01]  /*2c20*/  @!P2 IMAD.IADD R100, R100, 0x1, -R139.reuse ;  /* 0x000000016464a824 */ /* 0x100fe200078e0a8b */
[----:B------:R-:W-:Y:S01]  /*2c30*/  ISETP.GE.AND P2, PT, R129, RZ, PT ;  /* 0x000000ff8100720c */ /* 0x000fe20003f46270 */
[--C-:B------:R-:W-:Y:S01]  /*2c40*/  @!P4 IMAD.IADD R104, R104, 0x1, -R139.reuse ;  /* 0x000000016868c824 */ /* 0x100fe200078e0a8b */
[----:B------:R-:W-:Y:S01]  /*2c50*/  ISETP.GE.AND P4, PT, R134, RZ, PT ;  /* 0x000000ff8600720c */ /* 0x000fe20003f86270 */
[--C-:B------:R-:W-:Y:S01]  /*2c60*/  @!P5 IMAD.IADD R118, R118, 0x1, -R139.reuse ;  /* 0x000000017676d824 */ /* 0x100fe200078e0a8b */
[----:B------:R-:W-:Y:S01]  /*2c70*/  ISETP.GT.U32.AND P5, PT, R139, R106, PT ;  /* 0x0000006a8b00720c */ /* 0x000fe20003fa4070 */
[--C-:B------:R-:W-:Y:S01]  /*2c80*/  @!P3 IMAD.IADD R102, R102, 0x1, -R139.reuse ;  /* 0x000000016666b824 */ /* 0x100fe200078e0a8b */
[----:B------:R-:W-:Y:S01]  /*2c90*/  ISETP.GE.AND P3, PT, R132, RZ, PT ;  /* 0x000000ff8400720c */ /* 0x000fe20003f66270 */
[--C-:B------:R-:W-:Y:S01]  /*2ca0*/  @!P0 IMAD.IADD R96, R96, 0x1, -R139.reuse ;  /* 0x0000000160608824 */ /* 0x100fe200078e0a8b */
[----:B------:R-:W-:Y:S01]  /*2cb0*/  ISETP.GE.AND P0, PT, R101, RZ, PT ;  /* 0x000000ff6500720c */ /* 0x000fe20003f06270 */
[--C-:B------:R-:W-:Y:S01]  /*2cc0*/  @!P6 IMAD.IADD R92, R92, 0x1, -R139.reuse ;  /* 0x000000015c5ce824 */ /* 0x100fe200078e0a8b */
[----:B------:R-:W-:Y:S01]  /*2cd0*/  ISETP.GE.AND P6, PT, R99, RZ, PT ;  /* 0x000000ff6300720c */ /* 0x000fe20003fc6270 */
[----:B------:R-:W-:Y:S01]  /*2ce0*/  IMAD.MOV R2, RZ, RZ, -R2 ;  /* 0x000000ffff027224 */ /* 0x000fe200078e0a02 */
[----:B------:R-:W-:Y:S01]  /*2cf0*/  LOP3.LUT R101, R0, 0x74, RZ, 0xfc, !PT ;  /* 0x0000007400657812 */ /* 0x000fe200078efcff */
[----:B------:R-:W-:Y:S01]  /*2d00*/  @!P2 IMAD.MOV R108, RZ, RZ, -R108 ;  /* 0x000000ffff6ca224 */ /* 0x000fe200078e0a6c */
[C---:B------:R-:W-:Y:S01]  /*2d10*/  ISETP.GT.U32.AND P2, PT, R139.reuse, R96, PT ;  /* 0x000000608b00720c */ /* 0x040fe20003f44070 */
[----:B------:R-:W-:Y:S01]  /*2d20*/  @!P4 IMAD.MOV R114, RZ, RZ, -R114 ;  /* 0x000000ffff72c224 */ /* 0x000fe200078e0a72 */
[C---:B------:R-:W-:Y:S01]  /*2d30*/  ISETP.GT.U32.AND P4, PT, R139.reuse, R100, PT ;  /* 0x000000648b00720c */ /* 0x040fe20003f84070 */
[----:B------:R-:W-:Y:S01]  /*2d40*/  @!P5 IMAD.IADD R106, R106, 0x1, -R139 ;  /* 0x000000016a6ad824 */ /* 0x000fe200078e0a8b */
[C---:B------:R-:W-:Y:S01]  /*2d50*/  ISETP.GT.U32.AND P5, PT, R139.reuse, R102, PT ;  /* 0x000000668b00720c */ /* 0x040fe20003fa4070 */
[----:B------:R-:W-:Y:S01]  /*2d60*/  @!P3 IMAD.MOV R110, RZ, RZ, -R110 ;  /* 0x000000ffff6eb224 */ /* 0x000fe200078e0a6e */
[C---:B------:R-:W-:Y:S01]  /*2d70*/  ISETP.GT.U32.AND P3, PT, R139.reuse, R92, PT ;  /* 0x0000005c8b00720c */ /* 0x040fe20003f64070 */
[----:B------:R-:W-:Y:S01]  /*2d80*/  @!P0 IMAD.MOV R104, RZ, RZ, -R104 ;  /* 0x000000ffff688224 */ /* 0x000fe200078e0a68 */
[C---:B------:R-:W-:Y:S01]  /*2d90*/  ISETP.GT.U32.AND P0, PT, R139.reuse, R106, PT ;  /* 0x0000006a8b00720c */ /* 0x040fe20003f04070 */
[----:B------:R-:W-:Y:S01]  /*2da0*/  @!P6 IMAD.MOV R118, RZ, RZ, -R118 ;  /* 0x000000ffff76e224 */ /* 0x000fe200078e0a76 */
[C---:B------:R-:W-:Y:S01]  /*2db0*/  ISETP.GT.U32.AND P6, PT, R139.reuse, R94, PT ;  /* 0x0000005e8b00720c */ /* 0x040fe20003fc4070 */
[----:B------:R-:W-:Y:S01]  /*2dc0*/  IMAD R32, R139, R2, R7 ;  /* 0x000000028b207224 */ /* 0x000fe200078e0207 */
[----:B------:R-:W-:Y:S01]  /*2dd0*/  LOP3.LUT R99, R0, 0x7c, RZ, 0xfc, !PT ;  /* 0x0000007c00637812 */ /* 0x000fe200078efcff */
[--C-:B------:R-:W-:Y:S01]  /*2de0*/  @!P2 IMAD.IADD R96, R96, 0x1, -R139.reuse ;  /* 0x000000016060a824 */ /* 0x100fe200078e0a8b */
[----:B------:R-:W-:Y:S01]  /*2df0*/  ISETP.GE.AND P2, PT, R53, RZ, PT ;  /* 0x000000ff3500720c */ /* 0x000fe20003f46270 */
[--C-:B------:R-:W-:Y:S01]  /*2e00*/  @!P4 IMAD.IADD R100, R100, 0x1, -R139.reuse ;  /* 0x000000016464c824 */ /* 0x100fe200078e0a8b */
[C---:B------:R-:W-:Y:S01]  /*2e10*/  ISETP.GT.U32.AND P4, PT, R139.reuse, R88, PT ;  /* 0x000000588b00720c */ /* 0x040fe20003f84070 */
[--C-:B------:R-:W-:Y:S01]  /*2e20*/  @!P5 IMAD.IADD R102, R102, 0x1, -R139.reuse ;  /* 0x000000016666d824 */ /* 0x100fe200078e0a8b */
[C---:B------:R-:W-:Y:S01]  /*2e30*/  ISETP.GT.U32.AND P5, PT, R139.reuse, R90, PT ;  /* 0x0000005a8b00720c */ /* 0x040fe20003fa4070 */
[--C-:B------:R-:W-:Y:S01]  /*2e40*/  @!P3 IMAD.IADD R92, R92, 0x1, -R139.reuse ;  /* 0x000000015c5cb824 */ /* 0x100fe200078e0a8b */
[----:B------:R-:W-:Y:S01]  /*2e50*/  ISETP.GT.U32.AND P3, PT, R139, R86, PT ;  /* 0x000000568b00720c */ /* 0x000fe20003f64070 */
[--C-:B------:R-:W-:Y:S01]  /*2e60*/  @!P0 IMAD.IADD R106, R106, 0x1, -R139.reuse ;  /* 0x000000016a6a8824 */ /* 0x100fe200078e0a8b */
[----:B------:R-:W-:Y:S01]  /*2e70*/  ISETP.GE.AND P0, PT, R125, RZ, PT ;  /* 0x000000ff7d00720c */ /* 0x000fe20003f06270 */
[--C-:B------:R-:W-:Y:S01]  /*2e80*/  @!P6 IMAD.IADD R94, R94, 0x1, -R139.reuse ;  /* 0x000000015e5ee824 */ /* 0x100fe200078e0a8b */
[C---:B------:R-:W-:Y:S01]  /*2e90*/  ISETP.GT.U32.AND P6, PT, R139.reuse, R98, PT ;  /* 0x000000628b00720c */ /* 0x040fe20003fc4070 */
[----:B------:R-:W-:Y:S01]  /*2ea0*/  IMAD.HI.U32 R2, R138, R33, RZ ;  /* 0x000000218a027227 */ /* 0x000fe200078e00ff */
[----:B------:R-:W-:Y:S01]  /*2eb0*/  IABS R53, R101 ;  /* 0x0000006500357213 */ /* 0x000fe20000000000 */
[----:B------:R1:W-:Y:S02]  /*2ec0*/  STL [R1+0x3b0], R101 ;  /* 0x0003b06501007387 */ /* 0x0003e40000100800 */
[----:B------:R-:W-:Y:S01]  /*2ed0*/  @!P2 IMAD.MOV R102, RZ, RZ, -R102 ;  /* 0x000000ffff66a224 */ /* 0x000fe200078e0a66 */
[----:B------:R-:W-:Y:S01]  /*2ee0*/  ISETP.GT.U32.AND P2, PT, R139, R94, PT ;  /* 0x0000005e8b00720c */ /* 0x000fe20003f44070 */
[--C-:B------:R-:W-:Y:S01]  /*2ef0*/  @!P5 IMAD.IADD R90, R90, 0x1, -R139.reuse ;  /* 0x000000015a5ad824 */ /* 0x100fe200078e0a8b */
        /* <DEDUP_REMOVED lines=9> */
[----:B------:R-:W-:Y:S01]  /*2f90*/  IMAD.MOV R2, RZ, RZ, -R2 ;  /* 0x000000ffff027224 */ /* 0x000fe200078e0a02 */
[----:B------:R-:W-:Y:S01]  /*2fa0*/  IABS R49, R99 ;  /* 0x0000006300317213 */ /* 0x000fe20000000000 */
        /* <DEDUP_REMOVED lines=10> */
[----:B------:R-:W-:Y:S01]  /*3050*/  @!P0 IMAD.IADD R90, R90, 0x1, -R139 ;  /* 0x000000015a5a8824 */ /* 0x000fe200078e0a8b */
[C---:B------:R-:W-:Y:S01]  /*3060*/  ISETP.GT.U32.AND P0, PT, R139.reuse, R78, PT ;  /* 0x0000004e8b00720c */ /* 0x040fe20003f04070 */
[----:B------:R-:W-:Y:S01]  /*3070*/  IMAD R33, R139, R2, R33 ;  /* 0x000000028b217224 */ /* 0x000fe200078e0221 */
[----:B------:R1:W-:Y:S01]  /*3080*/  STL [R1+0x3a8], R99 ;  /* 0x0003a86301007387 */ /* 0x0003e20000100800 */
        /* <DEDUP_REMOVED lines=10> */
[----:B------:R-:W-:Y:S01]  /*3130*/  @!P0 IMAD.IADD R78, R78, 0x1, -R139 ;  /* 0x000000014e4e8824 */ /* 0x000fe200078e0a8b */
[----:B------:R-:W-:Y:S01]  /*3140*/  ISETP.GE.AND P0, PT, R97, RZ, PT ;  /* 0x000000ff6100720c */ /* 0x000fe20003f06270 */
[----:B------:R-:W-:Y:S01]  /*3150*/  IMAD.HI.U32 R2, R138, R51, RZ ;  /* 0x000000338a027227 */ /* 0x000fe200078e00ff */
[----:B------:R-:W-:-:S02]  /*3160*/  LOP3.LUT R95, R0, 0x8c, RZ, 0xfc, !PT ;  /* 0x0000008c005f7812 */ /* 0x000fc400078efcff */
[----:B------:R-:W-:Y:S01]  /*3170*/  LOP3.LUT R97, R0, 0x84, RZ, 0xfc, !PT ;  /* 0x0000008400617812 */ /* 0x000fe200078efcff */
[----:B------:R-:W-:Y:S01]  /*3180*/  @!P2 IMAD.MOV R88, RZ, RZ, -R88 ;  /* 0x000000ffff58a224 */ /* 0x000fe200078e0a58 */
[C---:B------:R-:W-:Y:S01]  /*3190*/  ISETP.GT.U32.AND P2, PT, R139.reuse, R78, PT ;  /* 0x0000004e8b00720c */ /* 0x040fe20003f44070 */
        /* <DEDUP_REMOVED lines=8> */
[----:B------:R-:W-:Y:S01]  /*3220*/  @!P0 IMAD.MOV R86, RZ, RZ, -R86 ;  /* 0x000000ffff568224 */ /* 0x000fe200078e0a56 */
[C---:B------:R-:W-:Y:S01]  /*3230*/  ISETP.GT.U32.AND P0, PT, R139.reuse, R50, PT ;  /* 0x000000328b00720c */ /* 0x040fe20003f04070 */
[----:B------:R-:W-:Y:S01]  /*3240*/  IMAD.MOV R2, RZ, RZ, -R2 ;  /* 0x000000ffff027224 */ /* 0x000fe200078e0a02 */
[----:B------:R1:W-:Y:S01]  /*3250*/  STL [R1+0x39c], R97 ;  /* 0x00039c6101007387 */ /* 0x0003e20000100800 */
[--C-:B------:R-:W-:Y:S01]  /*3260*/  @!P2 IMAD.IADD R78, R78, 0x1, -R139.reuse ;  /* 0x000000014e4ea824 */ /* 0x100fe200078e0a8b */
[----:B------:R-:W-:Y:S01]  /*3270*/  ISETP.GT.U32.AND P2, PT, R139, R24, PT ;  /* 0x000000188b00720c */ /* 0x000fe20003f44070 */
[--C-:B------:R-:W-:Y:S01]  /*3280*/  @!P4 IMAD.IADD R84, R84, 0x1, -R139.reuse ;  /* 0x000000015454c824 */ /* 0x100fe200078e0a8b */
[----:B------:R-:W-:Y:S01]  /*3290*/  ISETP.GE.AND P4, PT, R111, RZ, PT ;  /* 0x000000ff6f00720c */ /* 0x000fe20003f86270 */
[--C-:B------:R-:W-:Y:S01]  /*32a0*/  @!P5 IMAD.IADD R82, R82, 0x1, -R139.reuse ;  /* 0x000000015252d824 */ /* 0x100fe200078e0a8b */
[----:B------:R-:W-:Y:S01]  /*32b0*/  ISETP.GT.U32.AND P5, PT, R139, R22, PT ;  /* 0x000000168b00720c */ /* 0x000fe20003fa4070 */
[--C-:B------:R-:W-:Y:S01]  /*32c0*/  @!P3 IMAD.IADD R80, R80, 0x1, -R139.reuse ;  /* 0x000000015050b824 */ /* 0x100fe200078e0a8b */
[----:B------:R-:W-:Y:S01]  /*32d0*/  ISETP.GE.AND P3, PT, R47, RZ, PT ;  /* 0x000000ff2f00720c */ /* 0x000fe20003f66270 */
[--C-:B------:R-:W-:Y:S01]  /*32e0*/  @!P6 IMAD.IADD R20, R20, 0x1, -R139.reuse ;  /* 0x000000011414e824 */ /* 0x100fe200078e0a8b */
[C---:B------:R-:W-:Y:S01]  /*32f0*/  ISETP.GT.U32.AND P6, PT, R139.reuse, R52, PT ;  /* 0x000000348b00720c */ /* 0x040fe20003fc4070 */
[----:B------:R-:W-:Y:S01]  /*3300*/  @!P0 IMAD.IADD R50, R50, 0x1, -R139 ;  /* 0x0000000132328824 */ /* 0x000fe200078e0a8b */
[C---:B------:R-:W-:Y:S01]  /*3310*/  ISETP.GT.U32.AND P0, PT, R139.reuse, R26, PT ;  /* 0x0000001a8b00720c */ /* 0x040fe20003f04070 */
[----:B------:R-:W-:Y:S01]  /*3320*/  IMAD R51, R139, R2, R51 ;  /* 0x000000028b337224 */ /* 0x000fe200078e0233 */
[----:B------:R-:W-:Y:S01]  /*3330*/  IABS R47, R95 ;  /* 0x0000005f002f7213 */ /* 0x000fe20000000000 */
[--C-:B------:R-:W-:Y:S01]  /*3340*/  @!P2 IMAD.IADD R24, R24, 0x1, -R139.reuse ;  /* 0x000000011818a824 */ /* 0x100fe200078e0a8b */
[----:B------:R-:W-:Y:S01]  /*3350*/  ISETP.GE.AND P2, PT, R93, RZ, PT ;  /* 0x000000ff5d00720c */ /* 0x000fe20003f46270 */
[----:B------:R-:W-:Y:S01]  /*3360*/  @!P4 IMAD.MOV R84, RZ, RZ, -R84 ;  /* 0x000000ffff54c224 */ /* 0x000fe200078e0a54 */
[----:B------:R-:W-:Y:S01]  /*3370*/  ISETP.GT.U32.AND P4, PT, R139, R20, PT ;  /* 0x000000148b00720c */ /* 0x000fe20003f84070 */
[--C-:B------:R-:W-:Y:S01]  /*3380*/  @!P5 IMAD.IADD R22, R22, 0x1, -R139.reuse ;  /* 0x000000011616d824 */ /* 0x100fe200078e0a8b */
[----:B------:R-:W-:Y:S01]  /*3390*/  ISETP.GE.AND P5, PT, R109, RZ, PT ;  /* 0x000000ff6d00720c */ /* 0x000fe20003fa6270 */
[----:B------:R-:W-:Y:S01]  /*33a0*/  IMAD.MOV.U32 R15, RZ, RZ, R50 ;  /* 0x000000ffff0f7224 */ /* 0x000fe200078e0032 */
[----:B------:R-:W-:Y:S01]  /*33b0*/  LOP3.LUT R93, R0, 0x94, RZ, 0xfc, !PT ;  /* 0x00000094005d7812 */ /* 0x000fe200078efcff */
[--C-:B------:R-:W-:Y:S01]  /*33c0*/  @!P6 IMAD.IADD R52, R52, 0x1, -R139.reuse ;  /* 0x000000013434e824 */ /* 0x100fe200078e0a8b */
[----:B------:R1:W-:Y:S01]  /*33d0*/  STL [R1+0x390], R95 ;  /* 0x0003905f01007387 */ /* 0x0003e20000100800 */
[----:B------:R-:W-:Y:S01]  /*33e0*/  @!P3 IMAD.MOV R82, RZ, RZ, -R82 ;  /* 0x000000ffff52b224 */ /* 0x000fe200078e0a52 */
[----:B------:R-:W-:Y:S01]  /*33f0*/  ISETP.GT.U32.AND P3, PT, R139, R22, PT ;  /* 0x000000168b00720c */ /* 0x000fe20003f64070 */
[----:B------:R-:W-:Y:S01]  /*3400*/  @!P0 IMAD.IADD R26, R26, 0x1, -R139 ;  /* 0x000000011a1a8824 */ /* 0x000fe200078e0a8b */
[----:B------:R-:W-:Y:S01]  /*3410*/  ISETP.GE.AND P0, PT, R91, RZ, PT ;  /* 0x000000ff5b00720c */ /* 0x000fe20003f06270 */
[----:B------:R-:W-:Y:S01]  /*3420*/  @!P2 IMAD.MOV R15, RZ, RZ, -R15 ;  /* 0x000000ffff0fa224 */ /* 0x000fe200078e0a0f */
[C---:B------:R-:W-:Y:S01]  /*3430*/  ISETP.GT.U32.AND P2, PT, R139.reuse, R52, PT ;  /* 0x000000348b00720c */ /* 0x040fe20003f44070 */
[--C-:B------:R-:W-:Y:S01]  /*3440*/  @!P4 IMAD.IADD R20, R20, 0x1, -R139.reuse ;  /* 0x000000011414c824 */ /* 0x100fe200078e0a8b */
[C---:B------:R-:W-:Y:S01]  /*3450*/  ISETP.GT.U32.AND P6, PT, R139.reuse, R26, PT ;  /* 0x0000001a8b00720c */ /* 0x040fe20003fc4070 */
[----:B------:R-:W-:Y:S01]  /*3460*/  @!P5 IMAD.MOV R78, RZ, RZ, -R78 ;  /* 0x000000ffff4ed224 */ /* 0x000fe200078e0a4e */
[C---:B------:R-:W-:Y:S01]  /*3470*/  ISETP.GT.U32.AND P4, PT, R139.reuse, R46, PT ;  /* 0x0000002e8b00720c */ /* 0x040fe20003f84070 */
[----:B------:R-:W-:Y:S01]  /*3480*/  IMAD.HI.U32 R7, R138, R47, RZ ;  /* 0x0000002f8a077227 */ /* 0x000fe200078e00ff */
[C---:B------:R-:W-:Y:S01]  /*3490*/  ISETP.GT.U32.AND P5, PT, R139.reuse, R24, PT ;  /* 0x000000188b00720c */ /* 0x040fe20003fa4070 */
[----:B------:R1:W-:Y:S01]  /*34a0*/  STL [R1+0x384], R93 ;  /* 0x0003845d01007387 */ /* 0x0003e20000100800 */
[----:B------:R-:W-:Y:S01]  /*34b0*/  LOP3.LUT R91, R0, 0x9c, RZ, 0xfc, !PT ;  /* 0x0000009c005b7812 */ /* 0x000fe200078efcff */
[--C-:B------:R-:W-:Y:S01]  /*34c0*/  @!P3 IMAD.IADD R22, R22, 0x1, -R139.reuse ;  /* 0x000000011616b824 */ /* 0x100fe200078e0a8b */
[C---:B------:R-:W-:Y:S01]  /*34d0*/  ISETP.GT.U32.AND P3, PT, R139.reuse, R28, PT ;  /* 0x0000001c8b00720c */ /* 0x040fe20003f64070 */
        /* <DEDUP_REMOVED lines=8> */
[----:B------:R-:W-:Y:S01]  /*3560*/  @!P5 IMAD.IADD R24, R24, 0x1, -R139 ;  /* 0x000000011818d824 */ /* 0x000fe200078e0a8b */
[----:B------:R-:W-:Y:S01]  /*3570*/  ISETP.GT.U32.AND P5, PT, R139, R16, PT ;  /* 0x000000108b00720c */ /* 0x000fe20003fa4070 */
[----:B------:R-:W-:Y:S01]  /*3580*/  IMAD.MOV R132, RZ, RZ, -R7 ;  /* 0x000000ffff847224 */ /* 0x000fe200078e0a07 */
[----:B------:R-:W-:Y:S01]  /*3590*/  LOP3.LUT R89, R0, 0xa4, RZ, 0xfc, !PT ;  /* 0x000000a400597812 */ /* 0x000fe200078efcff */
[--C-:B------:R-:W-:Y:S01]  /*35a0*/  @!P3 IMAD.IADD R28, R28, 0x1, -R139.reuse ;  /* 0x000000011c1cb824 */ /* 0x100fe200078e0a8b */
[----:B------:R-:W-:Y:S01]  /*35b0*/  ISETP.GE.AND P3, PT, R25, RZ, PT ;  /* 0x000000ff1900720c */ /* 0x000fe20003f66270 */
[----:B------:R-:W-:Y:S01]  /*35c0*/  IMAD.MOV.U32 R25, RZ, RZ, R52 ;  /* 0x000000ffff197224 */ /* 0x000fe200078e0034 */
[----:B------:R-:W-:Y:S01]  /*35d0*/  LOP3.LUT R87, R0, 0xac, RZ, 0xfc, !PT ;  /* 0x000000ac00577812 */ /* 0x000fe200078efcff */
[----:B------:R-:W-:Y:S01]  /*35e0*/  @!P2 IMAD.MOV R22, RZ, RZ, -R22 ;  /* 0x000000ffff16a224 */ /* 0x000fe200078e0a16 */
[C---:B------:R-:W-:Y:S01]  /*35f0*/  ISETP.GT.U32.AND P2, PT, R139.reuse, R46, PT ;  /* 0x0000002e8b00720c */ /* 0x040fe20003f44070 */
[----:B------:R-:W-:Y:S01]  /*3600*/  @!P6 IMAD.MOV R20, RZ, RZ, -R20 ;  /* 0x000000ffff14e224 */ /* 0x000fe200078e0a14 */
[----:B------:R-:W-:Y:S01]  /*3610*/  ISETP.GT.U32.AND P6, PT, R139, R28, PT ;  /* 0x0000001c8b00720c */ /* 0x000fe20003fc4070 */
[--C-:B------:R-:W-:Y:S01]  /*3620*/  @!P0 IMAD.IADD R48, R48, 0x1, -R139.reuse ;  /* 0x0000000130308824 */ /* 0x100fe200078e0a8b */
[----:B------:R-:W-:Y:S01]  /*3630*/  ISETP.GE.AND P0, PT, R85, RZ, PT ;  /* 0x000000ff5500720c */ /* 0x000fe20003f06270 */
[----:B------:R-:W-:Y:S01]  /*3640*/  @!P4 IMAD.MOV R26, RZ, RZ, -R26 ;  /* 0x000000ffff1ac224 */ /* 0x000fe200078e0a1a */
[C---:B------:R-:W-:Y:S01]  /*3650*/  ISETP.GT.U32.AND P4, PT, R139.reuse, R18, PT ;  /* 0x000000128b00720c */ /* 0x040fe20003f84070 */
[----:B------:R-:W-:Y:S01]  /*3660*/  @!P5 IMAD.IADD R16, R16, 0x1, -R139 ;  /* 0x000000011010d824 */ /* 0x000fe200078e0a8b */
[C---:B------:R-:W-:Y:S01]  /*3670*/  ISETP.GT.U32.AND P5, PT, R139.reuse, R48, PT ;  /* 0x000000308b00720c */ /* 0x040fe20003fa4070 */
[----:B------:R-:W-:Y:S01]  /*3680*/  @!P3 IMAD.MOV R25, RZ, RZ, -R25 ;  /* 0x000000ffff19b224 */ /* 0x000fe200078e0a19 */
[----:B------:R-:W-:Y:S01]  /*3690*/  ISETP.GT.U32.AND P3, PT, R139, R14, PT ;  /* 0x0000000e8b00720c */ /* 0x000fe20003f64070 */
[----:B------:R-:W-:Y:S01]  /*36a0*/  IMAD.HI.U32 R2, R138, R53, RZ ;  /* 0x000000358a027227 */ /* 0x000fe200078e00ff */
[----:B------:R1:W-:Y:S01]  /*36b0*/  STL [R1+0x378], R91 ;  /* 0x0003785b01007387 */ /* 0x0003e20000100800 */
[----:B0-----:R-:W-:-:S02]  /*36c0*/  IABS R17, R89 ;  /* 0x0000005900117213 */ /* 0x001fc40000000000 */
[--C-:B------:R-:W-:Y:S01]  /*36d0*/  @!P2 IMAD.IADD R46, R46, 0x1, -R139.reuse ;  /* 0x000000012e2ea824 */ /* 0x100fe200078e0a8b */
[----:B------:R-:W-:Y:S01]  /*36e0*/  ISETP.GT.U32.AND P2, PT, R139, R10, PT ;  /* 0x0000000a8b00720c */ /* 0x000fe20003f44070 */
[--C-:B------:R-:W-:Y:S01]  /*36f0*/  @!P6 IMAD.IADD R28, R28, 0x1, -R139.reuse ;  /* 0x000000011c1ce824 */ /* 0x100fe200078e0a8b */
[----:B------:R-:W-:Y:S01]  /*3700*/  ISETP.GE.AND P6, PT, R79, RZ, PT ;  /* 0x000000ff4f00720c */ /* 0x000fe20003fc6270 */
[----:B------:R-:W-:Y:S01]  /*3710*/  @!P0 IMAD.MOV R24, RZ, RZ, -R24 ;  /* 0x000000ffff188224 */ /* 0x000fe200078e0a18 */
[----:B------:R-:W-:Y:S01]  /*3720*/  ISETP.GT.U32.AND P0, PT, R139, R16, PT ;  /* 0x000000108b00720c */ /* 0x000fe20003f04070 */
[--C-:B------:R-:W-:Y:S01]  /*3730*/  @!P4 IMAD.IADD R18, R18, 0x1, -R139.reuse ;  /* 0x000000011212c824 */ /* 0x100fe200078e0a8b */
[----:B------:R1:W-:Y:S01]  /*3740*/  STL [R1+0x33c], R89 ;  /* 0x00033c5901007387 */ /* 0x0003e20000100800 */
[--C-:B------:R-:W-:Y:S01]  /*3750*/  @!P3 IMAD.IADD R14, R14, 0x1, -R139.reuse ;  /* 0x000000010e0eb824 */ /* 0x100fe200078e0a8b */
[----:B------:R-:W-:Y:S01]  /*3760*/  ISETP.GE.AND P4, PT, R77, RZ, PT ;  /* 0x000000ff4d00720c */ /* 0x000fe20003f86270 */
[----:B------:R-:W-:Y:S01]  /*3770*/  IMAD.MOV.U32 R7, RZ, RZ, R46 ;  /* 0x000000ffff077224 */ /* 0x000fe200078e002e */
[C---:B------:R-:W-:Y:S01]  /*3780*/  ISETP.GT.U32.AND P3, PT, R139.reuse, R18, PT ;  /* 0x000000128b00720c */ /* 0x040fe20003f64070 */
[----:B------:R-:W-:Y:S01]  /*3790*/  IMAD.MOV R2, RZ, RZ, -R2 ;  /* 0x000000ffff027224 */ /* 0x000fe200078e0a02 */
[----:B------:R1:W-:Y:S01]  /*37a0*/  STL [R1+0x330], R87 ;  /* 0x0003305701007387 */ /* 0x0003e20000100800 */
[----:B------:R-:W-:Y:S01]  /*37b0*/  @!P2 IMAD.IADD R10, R10, 0x1, -R139 ;  /* 0x000000010a0aa824 */ /* 0x000fe200078e0a8b */
[C---:B------:R-:W-:Y:S01]  /*37c0*/  ISETP.GT.U32.AND P2, PT, R139.reuse, R14, PT ;  /* 0x0000000e8b00720c */ /* 0x040fe20003f44070 */
[----:B------:R-:W-:Y:S01]  /*37d0*/  @!P6 IMAD.MOV R7, RZ, RZ, -R7 ;  /* 0x000000ffff07e224 */ /* 0x000fe200078e0a07 */
[----:B------:R-:W-:Y:S01]  /*37e0*/  IABS R46, R93 ;  /* 0x0000005d002e7213 */ /* 0x000fe20000000000 */
[----:B------:R-:W-:Y:S01]  /*37f0*/  @!P0 IMAD.IADD R16, R16, 0x1, -R139 ;  /* 0x0000000110108824 */ /* 0x000fe200078e0a8b */
[C---:B------:R-:W-:Y:S01]  /*3800*/  ISETP.GT.U32.AND P6, PT, R139.reuse, R10, PT ;  /* 0x0000000a8b00720c */ /* 0x040fe20003fc4070 */
[----:B------:R-:W-:Y:S01]  /*3810*/  IMAD R53, R139, R2, R53 ;  /* 0x000000028b357224 */ /* 0x000fe200078e0235 */
[----:B------:R-:W-:Y:S01]  /*3820*/  ISETP.GE.AND P0, PT, R23, RZ, PT ;  /* 0x000000ff1700720c */ /* 0x000fe20003f06270 */
[----:B------:R-:W-:Y:S01]  /*3830*/  @!P5 IMAD.IADD R48, R48, 0x1, -R139 ;  /* 0x000000013030d824 */ /* 0x000fe200078e0a8b */
[----:B------:R-:W-:Y:S01]  /*3840*/  ISETP.GE.AND P5, PT, R81, RZ, PT ;  /* 0x000000ff5100720c */ /* 0x000fe20003fa6270 */
[----:B------:R-:W-:-:S04]  /*3850*/  IMAD.HI.U32 R2, R138, R49, RZ ;  /* 0x000000318a027227 */ /* 0x000fc800078e00ff */
[----:B------:R-:W-:Y:S01]  /*3860*/  @!P2 IMAD.IADD R14, R14, 0x1, -R139 ;  /* 0x000000010e0ea824 */ /* 0x000fe200078e0a8b */
[C---:B------:R-:W-:Y:S01]  /*3870*/  ISETP.GT.U32.AND P2, PT, R139.reuse, R4, PT ;  /* 0x000000048b00720c */ /* 0x040fe20003f44070 */
[C---:B------:R-:W-:Y:S01]  /*3880*/  IMAD R34, R139.reuse, R34, R9 ;  /* 0x000000228b227224 */ /* 0x040fe200078e0209 */
[----:B------:R-:W-:Y:S01]  /*3890*/  IABS R9, R97 ;  /* 0x0000006100097213 */ /* 0x000fe20000000000 */
[----:B------:R-:W-:Y:S02]  /*38a0*/  IMAD.MOV R2, RZ, RZ, -R2 ;  /* 0x000000ffff027224 */ /* 0x000fe400078e0a02 */
[----:B------:R-:W-:Y:S02]  /*38b0*/  IMAD.MOV.U32 R23, RZ, RZ, R48 ;  /* 0x000000ffff177224 */ /* 0x000fe400078e0030 */
[----:B------:R-:W-:Y:S02]  /*38c0*/  IMAD R49, R139, R2, R49 ;  /* 0x000000028b317224 */ /* 0x000fe400078e0231 */
[----:B------:R-:W-:-:S04]  /*38d0*/  IMAD.HI.U32 R2, R138, R9, RZ ;  /* 0x000000098a027227 */ /* 0x000fc800078e00ff */
[--C-:B------:R-:W-:Y:S01]  /*38e0*/  @!P3 IMAD.IADD R18, R18, 0x1, -R139.reuse ;  /* 0x000000011212b824 */ /* 0x100fe200078e0a8b */
[C---:B------:R-:W-:Y:S01]  /*38f0*/  ISETP.GT.U32.AND P3, PT, R139.reuse, R6, PT ;  /* 0x000000068b00720c */ /* 0x040fe20003f64070 */
[----:B------:R-:W-:Y:S01]  /*3900*/  @!P6 IMAD.IADD R10, R10, 0x1, -R139 ;  /* 0x000000010a0ae824 */ /* 0x000fe200078e0a8b */
[----:B------:R-:W-:Y:S01]  /*3910*/  ISETP.GT.U32.AND P6, PT, R139, R12, PT ;  /* 0x0000000c8b00720c */ /* 0x000fe20003fc4070 */
[----:B------:R-:W-:Y:S01]  /*3920*/  @!P0 IMAD.MOV R28, RZ, RZ, -R28 ;  /* 0x000000ffff1c8224 */ /* 0x000fe200078e0a1c */
[----:B------:R-:W-:Y:S01]  /*3930*/  ISETP.GE.AND P0, PT, R45, RZ, PT ;  /* 0x000000ff2d00720c */ /* 0x000fe20003f06270 */
[----:B------:R-:W-:Y:S01]  /*3940*/  IMAD.MOV R2, RZ, RZ, -R2 ;  /* 0x000000ffff027224 */ /* 0x000fe200078e0a02 */
[----:B------:R-:W-:Y:S01]  /*3950*/  IABS R45, R91 ;  /* 0x0000005b002d7213 */ /* 0x000fe20000000000 */
[----:B------:R-:W-:Y:S01]  /*3960*/  @!P5 IMAD.MOV R23, RZ, RZ, -R23 ;  /* 0x000000ffff17d224 */ /* 0x000fe200078e0a17 */
[----:B------:R-:W-:Y:S01]  /*3970*/  ISETP.GE.AND P5, PT, R75, RZ, PT ;  /* 0x000000ff4b00720c */ /* 0x000fe20003fa6270 */
[C---:B------:R-:W-:Y:S01]  /*3980*/  IMAD R60, R139.reuse, R19, R60 ;  /* 0x000000138b3c7224 */ /* 0x040fe200078e023c */
[----:B------:R-:W-:Y:S01]  /*3990*/  IABS R19, R87 ;  /* 0x0000005700137213 */ /* 0x000fe20000000000 */
[----:B------:R-:W-:Y:S01]  /*39a0*/  @!P2 IMAD.IADD R4, R4, 0x1, -R139 ;  /* 0x000000010404a824 */ /* 0x000fe200078e0a8b */
[C---:B------:R-:W-:Y:S01]  /*39b0*/  ISETP.GT.U32.AND P2, PT, R139.reuse, R8, PT ;  /* 0x000000088b00720c */ /* 0x040fe20003f44070 */
[----:B------:R-:W-:-:S02]  /*39c0*/  IMAD R50, R139, R2, R9 ;  /* 0x000000028b327224 */ /* 0x000fc400078e0209 */
[----:B------:R-:W-:Y:S02]  /*39d0*/  IMAD R36, R139, R11, R36 ;  /* 0x0000000b8b247224 */ /* 0x000fe400078e0224 */
[----:B------:R-:W-:-:S04]  /*39e0*/  IMAD.HI.U32 R9, R138, R45, RZ ;  /* 0x0000002d8a097227 */ /* 0x000fc800078e00ff */
[----:B------:R-:W-:-:S04]  /*39f0*/  IMAD.HI.U32 R11, R138, R17, RZ ;  /* 0x000000118a0b7227 */ /* 0x000fc800078e00ff */
[----:B------:R-:W-:-:S04]  /*3a00*/  IMAD.HI.U32 R2, R138, R46, RZ ;  /* 0x0000002e8a027227 */ /* 0x000fc800078e00ff */
[----:B------:R-:W-:-:S04]  /*3a10*/  IMAD.HI.U32 R13, R138, R19, RZ ;  /* 0x000000138a0d7227 */ /* 0x000fc800078e00ff */
[----:B------:R-:W-:Y:S02]  /*3a20*/  IMAD.MOV R48, RZ, RZ, -R9 ;  /* 0x000000ffff307224 */ /* 0x000fe400078e0a09 */
[----:B------:R-:W-:Y:S02]  /*3a30*/  IMAD R47, R139, R132, R47 ;  /* 0x000000848b2f7224 */ /* 0x000fe400078e022f */
[----:B------:R-:W-:Y:S01]  /*3a40*/  @!P3 IMAD.IADD R6, R6, 0x1, -R139 ;  /* 0x000000010606b824 */ /* 0x000fe200078e0a8b */
[----:B------:R-:W-:Y:S01]  /*3a50*/  ISETP.GE.AND P3, PT, R73, RZ, PT ;  /* 0x000000ff4900720c */ /* 0x000fe20003f66270 */
[----:B------:R-:W-:Y:S02]  /*3a60*/  IMAD.MOV R52, RZ, RZ, -R11 ;  /* 0x000000ffff347224 */ /* 0x000fe400078e0a0b */
[----:B------:R-:W-:Y:S02]  /*3a70*/  @!P6 IMAD.IADD R12, R12, 0x1, -R139 ;  /* 0x000000010c0ce824 */ /* 0x000fe400078e0a8b */
[----:B------:R-:W-:-:S02]  /*3a80*/  IMAD.MOV R2, RZ, RZ, -R2 ;  /* 0x000000ffff027224 */ /* 0x000fc400078e0a02 */
[----:B------:R-:W-:Y:S01]  /*3a90*/  IMAD.MOV R132, RZ, RZ, -R13 ;  /* 0x000000ffff847224 */ /* 0x000fe200078e0a0d */
[C---:B------:R-:W-:Y:S01]  /*3aa0*/  ISETP.GT.U32.AND P6, PT, R139.reuse, R12, PT ;  /* 0x0000000c8b00720c */ /* 0x040fe20003fc4070 */
[C---:B------:R-:W-:Y:S02]  /*3ab0*/  IMAD R45, R139.reuse, R48, R45 ;  /* 0x000000308b2d7224 */ /* 0x040fe400078e022d */
[----:B------:R-:W-:Y:S01]  /*3ac0*/  @!P4 IMAD.MOV R16, RZ, RZ, -R16 ;  /* 0x000000ffff10c224 */ /* 0x000fe200078e0a10 */
[C---:B------:R-:W-:Y:S01]  /*3ad0*/  ISETP.GT.U32.AND P4, PT, R139.reuse, R6, PT ;  /* 0x000000068b00720c */ /* 0x040fe20003f84070 */
[----:B------:R-:W-:Y:S01]  /*3ae0*/  @!P5 IMAD.MOV R18, RZ, RZ, -R18 ;  /* 0x000000ffff12d224 */ /* 0x000fe200078e0a12 */
[C---:B------:R-:W-:Y:S01]  /*3af0*/  ISETP.GT.U32.AND P5, PT, R139.reuse, R4, PT ;  /* 0x000000048b00720c */ /* 0x040fe20003fa4070 */
[C---:B------:R-:W-:Y:S02]  /*3b00*/  IMAD R48, R139.reuse, R52, R17 ;  /* 0x000000348b307224 */ /* 0x040fe400078e0211 */
[----:B------:R-:W-:-:S02]  /*3b10*/  IMAD R46, R139, R2, R46 ;  /* 0x000000028b2e7224 */ /* 0x000fc400078e022e */
[----:B------:R-:W-:Y:S02]  /*3b20*/  IMAD R52, R139, R132, R19 ;  /* 0x000000848b347224 */ /* 0x000fe400078e0213 */
[----:B------:R-:W-:Y:S01]  /*3b30*/  @!P2 IMAD.IADD R8, R8, 0x1, -R139 ;  /* 0x000000010808a824 */ /* 0x000fe200078e0a8b */
[----:B-1----:R-:W-:Y:S06]  /*3b40*/  BRA.U UP0, `(.L_x_5) ;  /* 0x0000000100187547 */ /* 0x002fec000b800000 */
[----:B------:R-:W-:Y:S01]  /*3b50*/  ELECT P2, URZ, PT ;  /* 0x0000000000ff782f */ /* 0x000fe20003840000 */
[----:B------:R-:W-:Y:S01]  /*3b60*/  IMAD.MOV.U32 R2, RZ, RZ, 0x1 ;  /* 0x00000001ff027424 */ /* 0x000fe200078e00ff */
[----:B------:R-:W-:Y:S01]  /*3b70*/  UMOV UR5, 0x40 ;  /* 0x0000004000057882 */ /* 0x000fe20000000000 */
[----:B------:R-:W-:Y:S01]  /*3b80*/  UVIRTCOUNT.DEALLOC.SMPOOL 0x80 ;  /* 0x000000800000784c */ /* 0x000fe20000000000 */
[----:B------:R-:W-:-:S09]  /*3b90*/  ULEA UR5, UR4, UR5, 0x18 ;  /* 0x0000000504057291 */ /* 0x000fd2000f8ec0ff */
[----:B------:R0:W-:Y:S03]  /*3ba0*/  @P2 STS.U8 [UR5], R2 ;  /* 0x00000002ff002988 */ /* 0x0001e60008000005 */
.L_x_5:
[----:B------:R-:W-:Y:S01]  /*3bb0*/  @!P3 IMAD.MOV R10, RZ, RZ, -R10 ;  /* 0x000000ffff0ab224 */ /* 0x000fe200078e0a0a */
[C---:B------:R-:W-:Y:S01]  /*3bc0*/  ISETP.GT.U32.AND P3, PT, R139.reuse, R74, PT ;  /* 0x0000004a8b00720c */ /* 0x040fe20003f64070 */
[----:B------:R-:W-:Y:S01]  /*3bd0*/  @!P0 IMAD.MOV R14, RZ, RZ, -R14 ;  /* 0x000000ffff0e8224 */ /* 0x000fe200078e0a0e */
[C---:B------:R-:W-:Y:S01]  /*3be0*/  ISETP.GT.U32.AND P2, PT, R139.reuse, R8, PT ;  /* 0x000000088b00720c */ /* 0x040fe20003f44070 */
[----:B------:R-:W1:Y:S01]  /*3bf0*/  LDCU UR7, c[0x0][0x3b0] ;  /* 0x00007600ff0777ac */ /* 0x000e620008000800 */
[----:B------:R-:W-:Y:S01]  /*3c00*/  ISETP.GT.U32.AND P0, PT, R139, R30, PT ;  /* 0x0000001e8b00720c */ /* 0x000fe20003f04070 */
[--C-:B------:R-:W-:Y:S01]  /*3c10*/  @!P6 IMAD.IADD R12, R12, 0x1, -R139.reuse ;  /* 0x000000010c0ce824 */ /* 0x100fe200078e0a8b */
[----:B------:R-:W-:Y:S01]  /*3c20*/  ISETP.GE.AND P6, PT, R57, RZ, PT ;  /* 0x000000ff3900720c */ /* 0x000fe20003fc6270 */
[--C-:B------:R-:W-:Y:S01]  /*3c30*/  @!P4 IMAD.IADD R6, R6, 0x1, -R139.reuse ;  /* 0x000000010606c824 */ /* 0x100fe200078e0a8b */
[----:B------:R-:W-:Y:S01]  /*3c40*/  ISETP.NE.AND P4, PT, R3, RZ, PT ;  /* 0x000000ff0300720c */ /* 0x000fe20003f85270 */
[--C-:B------:R-:W-:Y:S01]  /*3c50*/  @!P5 IMAD.IADD R4, R4, 0x1, -R139.reuse ;  /* 0x000000010404d824 */ /* 0x100fe200078e0a8b */
[----:B------:R-:W-:Y:S01]  /*3c60*/  LOP3.LUT R168, RZ, R3, RZ, 0x33, !PT ;  /* 0x00000003ffa87212 */ /* 0x000fe200078e33ff */
[----:B------:R-:W-:Y:S01]  /*3c70*/  STL [R1+0x4ac], R172 ;  /* 0x0004acac01007387 */ /* 0x000fe20000100800 */
[----:B------:R-:W-:Y:S01]  /*3c80*/  ISETP.GT.U32.AND P5, PT, R139, R76, PT ;  /* 0x0000004c8b00720c */ /* 0x000fe20003fa4070 */
[--C-:B------:R-:W-:Y:S01]  /*3c90*/  @!P3 IMAD.IADD R74, R74, 0x1, -R139.reuse ;  /* 0x000000014a4ab824 */ /* 0x100fe200078e0a8b */
[----:B------:R-:W-:Y:S01]  /*3ca0*/  ISETP.GE.AND P3, PT, R27, RZ, PT ;  /* 0x000000ff1b00720c */ /* 0x000fe20003f66270 */
[--C-:B------:R-:W-:Y:S01]  /*3cb0*/  @!P2 IMAD.IADD R8, R8, 0x1, -R139.reuse ;  /* 0x000000010808a824 */ /* 0x100fe200078e0a8b */
[----:B------:R-:W-:Y:S01]  /*3cc0*/  ISETP.GE.AND P2, PT, R31, RZ, PT ;  /* 0x000000ff1f00720c */ /* 0x000fe20003f46270 */
[--C-:B------:R-:W-:Y:S01]  /*3cd0*/  @!P0 IMAD.IADD R30, R30, 0x1, -R139.reuse ;  /* 0x000000011e1e8824 */ /* 0x100fe200078e0a8b */
[----:B------:R-:W-:Y:S01]  /*3ce0*/  ISETP.GE.AND P0, PT, R29, RZ, PT ;  /* 0x000000ff1d00720c */ /* 0x000fe20003f06270 */
[----:B------:R-:W-:Y:S01]  /*3cf0*/  @!P6 IMAD.MOV R6, RZ, RZ, -R6 ;  /* 0x000000ffff06e224 */ /* 0x000fe200078e0a06 */
[C---:B------:R-:W-:Y:S01]  /*3d00*/  SEL R5, R168.reuse, R5, !P4 ;  /* 0x00000005a8057207 */ /* 0x040fe20006000000 */
[----:B------:R-:W-:Y:S01]  /*3d10*/  STL [R1+0x4a8], R161 ;  /* 0x0004a8a101007387 */ /* 0x000fe20000100800 */
[C---:B------:R-:W-:Y:S01]  /*3d20*/  SEL R122, R168.reuse, R122, !P4 ;  /* 0x0000007aa87a7207 */ /* 0x040fe20006000000 */
[----:B------:R-:W-:Y:S01]  /*3d30*/  USHF.L.U32 UR4, UR6, 0x15, URZ ;  /* 0x0000001506047899 */ /* 0x000fe200080006ff */
[C---:B------:R-:W-:Y:S01]  /*3d40*/  SEL R130, R168.reuse, R130, !P4 ;  /* 0x00000082a8827207 */ /* 0x040fe20006000000 */
[----:B-1----:R-:W-:Y:S01]  /*3d50*/  IMAD R5, R5, UR7, RZ ;  /* 0x0000000705057c24 */ /* 0x002fe2000f8e02ff */
[C---:B------:R-:W-:Y:S01]  /*3d60*/  SEL R83, R168.reuse, R20, !P4 ;  /* 0x00000014a8537207 */ /* 0x040fe20006000000 */
[----:B------:R-:W-:Y:S01]  /*3d70*/  @!P3 IMAD.MOV R8, RZ, RZ, -R8 ;  /* 0x000000ffff08b224 */ /* 0x000fe200078e0a08 */
[C---:B------:R-:W-:Y:S01]  /*3d80*/  SEL R20, R168.reuse, R6, !P4 ;  /* 0x00000006a8147207 */ /* 0x040fe20006000000 */
[----:B------:R-:W-:Y:S01]  /*3d90*/  @!P2 IMAD.MOV R4, RZ, RZ, -R4 ;  /* 0x000000ffff04a224 */ /* 0x000fe200078e0a04 */
[C---:B------:R-:W-:Y:S01]  /*3da0*/  SEL R124, R168.reuse, R124, !P4 ;  /* 0x0000007ca87c7207 */ /* 0x040fe20006000000 */
[----:B------:R-:W-:Y:S01]  /*3db0*/  @!P0 IMAD.MOV R12, RZ, RZ, -R12 ;  /* 0x000000ffff0c8224 */ /* 0x000fe200078e0a0c */
[----:B------:R-:W-:Y:S01]  /*3dc0*/  SEL R31, R168, R8, !P4 ;  /* 0x00000008a81f7207 */ /* 0x000fe20006000000 */
[----:B------:R-:W-:Y:S01]  /*3dd0*/  IMAD R6, R122, UR7, RZ ;  /* 0x000000077a067c24 */ /* 0x000fe2000f8e02ff */
[----:B------:R-:W-:Y:S01]  /*3de0*/  SEL R120, R168, R120, !P4 ;  /* 0x00000078a8787207 */ /* 0x000fe20006000000 */
[----:B------:R-:W-:Y:S01]  /*3df0*/  IMAD R8, R130, UR7, RZ ;  /* 0x0000000782087c24 */ /* 0x000fe2000f8e02ff */
[-C--:B0-----:R-:W-:Y:S01]  /*3e00*/  IADD3 R2, P0, PT, R5, R127.reuse, RZ ;  /* 0x0000007f05027210 */ /* 0x081fe20007f1e0ff */
[----:B------:R-:W-:Y:S01]  /*3e10*/  STL [R1+0x4a4], R160 ;  /* 0x0004a4a001007387 */ /* 0x000fe20000100800 */
[C---:B------:R-:W-:Y:S01]  /*3e20*/  SEL R27, R168.reuse, R24, !P4 ;  /* 0x00000018a81b7207 */ /* 0x040fe20006000000 */
[----:B------:R-:W-:Y:S01]  /*3e30*/  IMAD R83, R83, UR7, RZ ;  /* 0x0000000753537c24 */ /* 0x000fe2000f8e02ff */
[C---:B------:R-:W-:Y:S01]  /*3e40*/  SEL R21, R168.reuse, R28, !P4 ;  /* 0x0000001ca8157207 */ /* 0x040fe20006000000 */
[----:B------:R-:W-:Y:S01]  /*3e50*/  STL [R1+0x4a0], R171 ;  /* 0x0004a0ab01007387 */ /* 0x000fe20000100800 */
[----:B------:R-:W-:Y:S01]  /*3e60*/  SEL R17, R168, R10, !P4 ;  /* 0x0000000aa8117207 */ /* 0x000fe20006000000 */
[----:B------:R-:W-:Y:S01]  /*3e70*/  IMAD R10, R124, UR7, RZ ;  /* 0x000000077c0a7c24 */ /* 0x000fe2000f8e02ff */
[C---:B------:R-:W-:Y:S01]  /*3e80*/  SEL R24, R168.reuse, R4, !P4 ;  /* 0x00000004a8187207 */ /* 0x040fe20006000000 */
[----:B------:R-:W-:Y:S01]  /*3e90*/  STL [R1+0x49c], R170 ;  /* 0x00049caa01007387 */ /* 0x000fe20000100800 */
[C---:B------:R-:W-:Y:S01]  /*3ea0*/  SEL R116, R168.reuse, R116, !P4 ;  /* 0x00000074a8747207 */ /* 0x040fe20006000000 */
[----:B------:R-:W-:Y:S01]  /*3eb0*/  IMAD R129, R17, UR7, RZ ;  /* 0x0000000711817c24 */ /* 0x000fe2000f8e02ff */
[----:B------:R-:W-:Y:S01]  /*3ec0*/  SEL R28, R168, R12, !P4 ;  /* 0x0000000ca81c7207 */ /* 0x000fe20006000000 */
[----:B------:R-:W-:Y:S01]  /*3ed0*/  IMAD R12, R120, UR7, RZ ;  /* 0x00000007780c7c24 */ /* 0x000fe2000f8e02ff */
[-C--:B------:R-:W-:Y:S01]  /*3ee0*/  IADD3 R3, P3, PT, R6, R127.reuse, RZ ;  /* 0x0000007f06037210 */ /* 0x080fe20007f7e0ff */
[----:B------:R-:W-:Y:S01]  /*3ef0*/  STL [R1+0x498], R169 ;  /* 0x000498a901007387 */ /* 0x000fe20000100800 */
[----:B------:R-:W-:Y:S01]  /*3f00*/  LEA.HI.X.SX32 R4, R5, R126, 0x1, P0 ;  /* 0x0000007e05047211 */ /* 0x000fe200000f0eff */
[----:B------:R-:W-:Y:S01]  /*3f10*/  IMAD R137, R20, UR7, RZ ;  /* 0x0000000714897c24 */ /* 0x000fe2000f8e02ff */
[----:B------:R-:W-:Y:S01]  /*3f20*/  SEL R112, R168, R112, !P4 ;  /* 0x00000070a8707207 */ /* 0x000fe20006000000 */
[----:B------:R0:W-:Y:S01]  /*3f30*/  STL [R1+0x494], R167 ;  /* 0x000494a701007387 */ /* 0x0001e20000100800 */
[----:B------:R-:W-:Y:S01]  /*3f40*/  IADD3 R5, P0, PT, R8, R127, RZ ;  /* 0x0000007f08057210 */ /* 0x000fe20007f1e0ff */
[----:B------:R-:W-:Y:S01]  /*3f50*/  IMAD R186, R24, UR7, RZ ;  /* 0x0000000718ba7c24 */ /* 0x000fe2000f8e02ff */
[----:B------:R-:W-:Y:S01]  /*3f60*/  SEL R85, R168, R22, !P4 ;  /* 0x00000016a8557207 */ /* 0x000fe20006000000 */
[----:B------:R-:W-:Y:S01]  /*3f70*/  IMAD R194, R28, UR7, RZ ;  /* 0x000000071cc27c24 */ /* 0x000fe2000f8e02ff */
[----:B------:R-:W-:Y:S01]  /*3f80*/  SEL R19, R168, R16, !P4 ;  /* 0x00000010a8137207 */ /* 0x000fe20006000000 */
[----:B------:R-:W-:Y:S01]  /*3f90*/  @!P5 IMAD.IADD R76, R76, 0x1, -R139 ;  /* 0x000000014c4cd824 */ /* 0x000fe200078e0a8b */
[C---:B------:R-:W-:Y:S01]  /*3fa0*/  SEL R11, R168.reuse, R78, !P4 ;  /* 0x0000004ea80b7207 */ /* 0x040fe20006000000 */
[----:B------:R-:W-:Y:S01]  /*3fb0*/  IMAD R31, R31, UR7, RZ ;  /* 0x000000071f1f7c24 */ /* 0x000fe2000f8e02ff */
[C---:B------:R-:W-:Y:S01]  /*3fc0*/  SEL R22, R168.reuse, R7, !P4 ;  /* 0x00000007a8167207 */ /* 0x040fe20006000000 */
[----:B0-----:R-:W0:Y:S01]  /*3fd0*/  S2R R167, SR_TID.X ;  /* 0x0000000000a77919 */ /* 0x001e220000002100 */
[----:B------:R-:W-:Y:S01]  /*3fe0*/  SEL R16, R168, R14, !P4 ;  /* 0x0000000ea8107207 */ /* 0x000fe20006000000 */
[----:B------:R-:W-:Y:S01]  /*3ff0*/  IMAD R14, R116, UR7, RZ ;  /* 0x00000007740e7c24 */ /* 0x000fe2000f8e02ff */
[----:B------:R-:W-:Y:S01]  /*4000*/  LEA.HI.X.SX32 R6, R6, R126, 0x1, P3 ;  /* 0x0000007e06067211 */ /* 0x000fe200018f0eff */
[----:B------:R-:W-:Y:S01]  /*4010*/  IMAD R22, R22, UR7, RZ ;  /* 0x0000000716167c24 */ /* 0x000fe2000f8e02ff */
[C---:B------:R-:W-:Y:S01]  /*4020*/  SEL R125, R168.reuse, R128, !P4 ;  /* 0x00000080a87d7207 */ /* 0x040fe20006000000 */
[----:B------:R-:W-:Y:S01]  /*4030*/  ULOP3.LUT UR4, UR4, 0x600000, URZ, 0xc0, !UPT ;  /* 0x0060000004047892 */ /* 0x000fe2000f8ec0ff */
[----:B------:R-:W-:Y:S01]  /*4040*/  SEL R81, R168, R15, !P4 ;  /* 0x0000000fa8517207 */ /* 0x000fe20006000000 */
[----:B------:R-:W-:Y:S01]  /*4050*/  IMAD R15, R112, UR7, RZ ;  /* 0x00000007700f7c24 */ /* 0x000fe2000f8e02ff */
[-C--:B------:R-:W-:Y:S01]  /*4060*/  IADD3 R7, P3, PT, R10, R127.reuse, RZ ;  /* 0x0000007f0a077210 */ /* 0x080fe20007f7e0ff */
[----:B------:R-:W-:Y:S01]  /*4070*/  IMAD R125, R125, UR7, RZ ;  /* 0x000000077d7d7c24 */ /* 0x000fe2000f8e02ff */
[----:B------:R-:W-:Y:S01]  /*4080*/  LEA.HI.X.SX32 R8, R8, R126, 0x1, P0 ;  /* 0x0000007e08087211 */ /* 0x000fe200000f0eff */
[----:B------:R-:W-:Y:S01]  /*4090*/  IMAD R81, R81, UR7, RZ ;  /* 0x0000000751517c24 */ /* 0x000fe2000f8e02ff */
[----:B------:R-:W-:Y:S01]  /*40a0*/  SEL R135, R168, R114, !P4 ;  /* 0x00000072a8877207 */ /* 0x000fe20006000000 */
[----:B------:R-:W-:Y:S01]  /*40b0*/  UIADD3 UR14, UPT, UPT, UR12, UR4, URZ ;  /* 0x000000040c0e7290 */ /* 0x000fe2000fffe0ff */
[-C--:B------:R-:W-:Y:S01]  /*40c0*/  IADD3 R9, P0, PT, R12, R127.reuse, RZ ;  /* 0x0000007f0c097210 */ /* 0x080fe20007f1e0ff */
[----:B------:R-:W-:Y:S01]  /*40d0*/  UMOV UR5, 0x1 ;  /* 0x0000000100057882 */ /* 0x000fe20000000000 */
[C---:B------:R-:W-:Y:S01]  /*40e0*/  SEL R79, R168.reuse, R82, !P4 ;  /* 0x00000052a84f7207 */ /* 0x040fe20006000000 */
[----:B------:R-:W-:Y:S01]  /*40f0*/  IMAD R135, R135, UR7, RZ ;  /* 0x0000000787877c24 */ /* 0x000fe2000f8e02ff */
[----:B------:R-:W-:Y:S01]  /*4100*/  SEL R82, R168, R80, !P4 ;  /* 0x00000050a8527207 */ /* 0x000fe20006000000 */
[----:B------:R-:W-:Y:S01]  /*4110*/  IMAD R80, R11, UR7, RZ ;  /* 0x000000070b507c24 */ /* 0x000fe2000f8e02ff */
[----:B------:R-:W-:Y:S01]  /*4120*/  LEA.HI.X.SX32 R10, R10, R126, 0x1, P3 ;  /* 0x0000007e0a0a7211 */ /* 0x000fe200018f0eff */
[----:B------:R-:W-:Y:S01]  /*4130*/  IMAD R79, R79, UR7, RZ ;  /* 0x000000074f4f7c24 */ /* 0x000fe2000f8e02ff */
[----:B------:R-:W-:Y:S01]  /*4140*/  SEL R184, R168, R110, !P4 ;  /* 0x0000006ea8b87207 */ /* 0x000fe20006000000 */
[----:B------:R-:W-:Y:S01]  /*4150*/  IMAD R82, R82, UR7, RZ ;  /* 0x0000000752527c24 */ /* 0x000fe2000f8e02ff */
[-C--:B------:R-:W-:Y:S01]  /*4160*/  IADD3 R11, P3, PT, R14, R127.reuse, RZ ;  /* 0x0000007f0e0b7210 */ /* 0x080fe20007f7e0ff */
[----:B------:R-:W-:Y:S01]  /*4170*/  STTM.16dp32bit_t0_t15.x128 tmem[UR14], RZ ;  /* 0x000000ff000079ed */ /* 0x000fe20008b8000e */
[----:B------:R-:W-:Y:S01]  /*4180*/  STTM.16dp32bit_t16_t31.x128 tmem[UR14+0x80], RZ ;  /* 0x000080ff000079ed */ /* 0x000fe20008ba000e */
[----:B------:R-:W-:Y:S01]  /*4190*/  LEA.HI.X.SX32 R12, R12, R126, 0x1, P0 ;  /* 0x0000007e0c0c7211 */ /* 0x000fe200000f0eff */
[----:B------:R-:W-:Y:S01]  /*41a0*/  IMAD R184, R184, UR7, RZ ;  /* 0x00000007b8b87c24 */ /* 0x000fe2000f8e02ff */
[----:B------:R-:W-:Y:S01]  /*41b0*/  SEL R192, R168, R108, !P4 ;  /* 0x0000006ca8c07207 */ /* 0x000fe20006000000 */
[----:B------:R-:W1:Y:S01]  /*41c0*/  FENCE.VIEW.ASYNC.T ;  /* 0x00000000000073c6 */ /* 0x000e620000000200 */
[-C--:B------:R-:W-:Y:S01]  /*41d0*/  IADD3 R13, P0, PT, R15, R127.reuse, RZ ;  /* 0x0000007f0f0d7210 */ /* 0x080fe20007f1e0ff */
[----:B------:R-:W-:Y:S01]  /*41e0*/  UIADD3 UR15, UPT, UPT, UR13, 0xa000, URZ ;  /* 0x0000a0000d0f7890 */ /* 0x000fe2000fffe0ff */
[----:B------:R-:W-:Y:S01]  /*41f0*/  LEA.HI.X.SX32 R14, R14, R126, 0x1, P3 ;  /* 0x0000007e0e0e7211 */ /* 0x000fe200018f0eff */
[----:B------:R-:W-:Y:S01]  /*4200*/  IMAD R192, R192, UR7, RZ ;  /* 0x00000007c0c07c24 */ /* 0x000fe2000f8e02ff */
[----:B------:R-:W-:Y:S01]  /*4210*/  SEL R200, R168, R104, !P4 ;  /* 0x00000068a8c87207 */ /* 0x000fe20006000000 */
[----:B------:R-:W2:Y:S01]  /*4220*/  LDCU UR4, c[0x0][0x3a4] ;  /* 0x00007480ff0477ac */ /* 0x000ea20008000800 */
[----:B------:R-:W-:-:S02]  /*4230*/  IADD3 R128, P3, PT, R125, R127, RZ ;  /* 0x0000007f7d807210 */ /* 0x000fc40007f7e0ff */
[----:B------:R-:W-:Y:S01]  /*4240*/  LEA.HI.X.SX32 R15, R15, R126, 0x1, P0 ;  /* 0x0000007e0f0f7211 */ /* 0x000fe200000f0eff */
[----:B------:R-:W-:Y:S01]  /*4250*/  IMAD R200, R200, UR7, RZ ;  /* 0x00000007c8c87c24 */ /* 0x000fe2000f8e02ff */
[----:B------:R-:W-:Y:S02]  /*4260*/  SEL R208, R168, R118, !P4 ;  /* 0x00000076a8d07207 */ /* 0x000fe40006000000 */
[-C--:B------:R-:W-:Y:S02]  /*4270*/  IADD3 R136, P0, PT, R135, R127.reuse, RZ ;  /* 0x0000007f87887210 */ /* 0x080fe40007f1e0ff */
[----:B------:R-:W-:Y:S01]  /*4280*/  LEA.HI.X.SX32 R125, R125, R126, 0x1, P3 ;  /* 0x0000007e7d7d7211 */ /* 0x000fe200018f0eff */
[----:B------:R-:W-:Y:S01]  /*4290*/  IMAD R208, R208, UR7, RZ ;  /* 0x00000007d0d07c24 */ /* 0x000fe2000f8e02ff */
[----:B------:R-:W-:Y:S02]  /*42a0*/  SEL R216, R168, R102, !P4 ;  /* 0x00000066a8d87207 */ /* 0x000fe40006000000 */
        /* <DEDUP_REMOVED lines=39> */
[----:B------:R-:W-:Y:S01]  /*4520*/  SEL R84, R168, R84, !P4 ;  /* 0x00000054a8547207 */ /* 0x000fe20006000000 */
[----:B------:R-:W-:Y:S01]  /*4530*/  STL [R1+0x10], R161 ;  /* 0x000010a101007387 */ /* 0x000fe20000100800 */
[----:B------:R-:W-:-:S02]  /*4540*/  IADD3 R171, P3, PT, R57, R127, RZ ;  /* 0x0000007f39ab7210 */ /* 0x000fc40007f7e0ff */
[-C--:B------:R-:W-:Y:S01]  /*4550*/  LEA.HI.X.SX32 R172, R29, R126.reuse, 0x1, P0 ;  /* 0x0000007e1dac7211 */ /* 0x080fe200000f0eff */
[----:B------:R-:W-:Y:S01]  /*4560*/  IMAD R78, R84, UR7, RZ ;  /* 0x00000007544e7c24 */ /* 0x000fe2000f8e02ff */
[-C--:B------:R-:W-:Y:S01]  /*4570*/  IADD3 R169, P0, PT, R73, R127.reuse, RZ ;  /* 0x0000007f49a97210 */ /* 0x080fe20007f1e0ff */
[----:B------:R-:W-:Y:S01]  /*4580*/  IMAD R84, R85, UR7, RZ ;  /* 0x0000000755547c24 */ /* 0x000fe2000f8e02ff */
[-C--:B------:R-:W-:Y:S01]  /*4590*/  LEA.HI.X.SX32 R160, R57, R126.reuse, 0x1, P3 ;  /* 0x0000007e39a07211 */ /* 0x080fe200018f0eff */
[----:B------:R-:W-:Y:S01]  /*45a0*/  IMAD R85, R27, UR7, RZ ;  /* 0x000000071b557c24 */ /* 0x000fe2000f8e02ff */
[-C--:B------:R-:W-:Y:S01]  /*45b0*/  IADD3 R123, P3, PT, R75, R127.reuse, RZ ;  /* 0x0000007f4b7b7210 */ /* 0x080fe20007f7e0ff */
[----:B------:R-:W-:Y:S01]  /*45c0*/  IMAD R57, R16, UR7, RZ ;  /* 0x0000000710397c24 */ /* 0x000fe2000f8e02ff */
[-C--:B------:R-:W-:Y:S01]  /*45d0*/  LEA.HI.X.SX32 R170, R73, R126.reuse, 0x1, P0 ;  /* 0x0000007e49aa7211 */ /* 0x080fe200000f0eff */
[----:B------:R-:W-:Y:S01]  /*45e0*/  STL [R1+0x30], R171 ;  /* 0x000030ab01007387 */ /* 0x000fe20000100800 */
[-C--:B------:R-:W-:Y:S01]  /*45f0*/  IADD3 R100, P0, PT, R77, R127.reuse, RZ ;  /* 0x0000007f4d647210 */ /* 0x080fe20007f1e0ff */
[----:B------:R-:W-:Y:S01]  /*4600*/  IMAD R27, R19, UR7, RZ ;  /* 0x00000007131b7c24 */ /* 0x000fe2000f8e02ff */
[----:B------:R-:W-:Y:S01]  /*4610*/  LEA.HI.X.SX32 R73, R75, R126, 0x1, P3 ;  /* 0x0000007e4b497211 */ /* 0x000fe200018f0eff */
[----:B------:R-:W-:Y:S01]  /*4620*/  STL [R1+0xc], R172 ;  /* 0x00000cac01007387 */ /* 0x000fe20000100800 */
[----:B------:R-:W-:-:S02]  /*4630*/  IADD3 R104, P3, PT, R78, R127, RZ ;  /* 0x0000007f4e687210 */ /* 0x000fc40007f7e0ff */
[-C--:B------:R-:W-:Y:S01]  /*4640*/  LEA.HI.X.SX32 R98, R77, R126.reuse, 0x1, P0 ;  /* 0x0000007e4d627211 */ /* 0x080fe200000f0eff */
[----:B------:R-:W-:Y:S01]  /*4650*/  STL [R1+0x50], R169 ;  /* 0x000050a901007387 */ /* 0x000fe20000100800 */
[CC--:B------:R-:W-:Y:S02]  /*4660*/  IADD3 R90, P0, PT, R79.reuse, R127.reuse, RZ ;  /* 0x0000007f4f5a7210 */ /* 0x0c0fe40007f1e0ff */
[-C--:B------:R-:W-:Y:S01]  /*4670*/  LEA.HI.X.SX32 R102, R78, R126.reuse, 0x1, P3 ;  /* 0x0000007e4e667211 */ /* 0x080fe200018f0eff */
[----:B------:R-:W-:Y:S01]  /*4680*/  STL [R1+0x2c], R160 ;  /* 0x00002ca001007387 */ /* 0x000fe20000100800 */
[-C--:B------:R-:W-:Y:S02]  /*4690*/  IADD3 R106, P3, PT, R80, R127.reuse, RZ ;  /* 0x0000007f506a7210 */ /* 0x080fe40007f7e0ff */
[----:B------:R-:W-:Y:S01]  /*46a0*/  LEA.HI.X.SX32 R88, R79, R126, 0x1, P0 ;  /* 0x0000007e4f587211 */ /* 0x000fe200000f0eff */
[----:B------:R-:W-:Y:S01]  /*46b0*/  STL [R1+0x70], R123 ;  /* 0x0000707b01007387 */ /* 0x000fe20000100800 */
[----:B------:R-:W-:-:S02]  /*46c0*/  IADD3 R96, P0, PT, R81, R127, RZ ;  /* 0x0000007f51607210 */ /* 0x000fc40007f1e0ff */
[----:B------:R-:W-:Y:S01]  /*46d0*/  LEA.HI.X.SX32 R94, R80, R126, 0x1, P3 ;  /* 0x0000007e505e7211 */ /* 0x000fe200018f0eff */
[----:B------:R-:W-:Y:S01]  /*46e0*/  STL [R1+0x4c], R170 ;  /* 0x00004caa01007387 */ /* 0x000fe20000100800 */
[----:B------:R-:W-:Y:S02]  /*46f0*/  SEL R26, R168, R26, !P4 ;  /* 0x0000001aa81a7207 */ /* 0x000fe40006000000 */
[----:B------:R-:W-:Y:S01]  /*4700*/  IADD3 R252, P3, PT, R82, R127, RZ ;  /* 0x0000007f52fc7210 */ /* 0x000fe20007f7e0ff */
[----:B------:R-:W-:Y:S01]  /*4710*/  STL [R1+0x90], R100 ;  /* 0x0000906401007387 */ /* 0x000fe20000100800 */
[-C--:B------:R-:W-:Y:S01]  /*4720*/  LEA.HI.X.SX32 R92, R81, R126.reuse, 0x1, P0 ;  /* 0x0000007e515c7211 */ /* 0x080fe200000f0eff */
[----:B------:R-:W-:Y:S01]  /*4730*/  IMAD R86, R26, UR7, RZ ;  /* 0x000000071a567c24 */ /* 0x000fe2000f8e02ff */
[----:B------:R-:W-:Y:S01]  /*4740*/  SEL R25, R168, R25, !P4 ;  /* 0x00000019a8197207 */ /* 0x000fe20006000000 */
[----:B------:R-:W-:Y:S01]  /*4750*/  IMAD R26, R21, UR7, RZ ;  /* 0x00000007151a7c24 */ /* 0x000fe2000f8e02ff */
[----:B------:R-:W-:Y:S01]  /*4760*/  IADD3 R244, P0, PT, R83, R127, RZ ;  /* 0x0000007f53f47210 */ /* 0x000fe20007f1e0ff */
[----:B------:R-:W-:Y:S01]  /*4770*/  STL [R1+0x6c], R73 ;  /* 0x00006c4901007387 */ /* 0x000fe20000100800 */
[----:B------:R-:W-:Y:S01]  /*4780*/  LEA.HI.X.SX32 R108, R82, R126, 0x1, P3 ;  /* 0x0000007e526c7211 */ /* 0x000fe200018f0eff */
[----:B------:R-:W-:Y:S01]  /*4790*/  IMAD R25, R25, UR7, RZ ;  /* 0x0000000719197c24 */ /* 0x000fe2000f8e02ff */
[----:B------:R-:W-:Y:S01]  /*47a0*/  SEL R23, R168, R23, !P4 ;  /* 0x00000017a8177207 */ /* 0x000fe20006000000 */
[----:B------:R-:W-:Y:S01]  /*47b0*/  STL [R1+0xb8], R104 ;  /* 0x0000b86801007387 */ /* 0x000fe20000100800 */
[----:B------:R-:W-:-:S02]  /*47c0*/  IADD3 R236, P3, PT, R84, R127, RZ ;  /* 0x0000007f54ec7210 */ /* 0x000fc40007f7e0ff */
[----:B------:R-:W-:Y:S01]  /*47d0*/  LEA.HI.X.SX32 R245, R83, R126, 0x1, P0 ;  /* 0x0000007e53f57211 */ /* 0x000fe200000f0eff */
[----:B------:R-:W-:Y:S01]  /*47e0*/  IMAD R23, R23, UR7, RZ ;  /* 0x0000000717177c24 */ /* 0x000fe2000f8e02ff */
[CC--:B------:R-:W-:Y:S01]  /*47f0*/  IADD3 R228, P0, PT, R85.reuse, R127.reuse, RZ ;  /* 0x0000007f55e47210 */ /* 0x0c0fe20007f1e0ff */
[----:B------:R-:W-:Y:S01]  /*4800*/  STL [R1+0x8c], R98 ;  /* 0x00008c6201007387 */ /* 0x000fe20000100800 */
[----:B------:R-:W-:Y:S02]  /*4810*/  SEL R18, R168, R18, !P4 ;  /* 0x00000012a8127207 */ /* 0x000fe40006000000 */
        /* <DEDUP_REMOVED lines=9> */
[-C--:B------:R-:W-:Y:S02]  /*48b0*/  IADD3 R17, P3, PT, R23, R127.reuse, RZ ;  /* 0x0000007f17117210 */ /* 0x080fe40007f7e0ff */
[-C--:B------:R-:W-:Y:S01]  /*48c0*/  LEA.HI.X.SX32 R18, R25, R126.reuse, 0x1, P0 ;  /* 0x0000007e19127211 */ /* 0x080fe200000f0eff */
[----:B------:R-:W-:Y:S01]  /*48d0*/  STL [R1+0xd4], R88 ;  /* 0x0000d45801007387 */ /* 0x000fe20000100800 */
[-C--:B------:R-:W-:Y:S02]  /*48e0*/  IADD3 R19, P0, PT, R22, R127.reuse, RZ ;  /* 0x0000007f16137210 */ /* 0x080fe40007f1e0ff */
        /* <DEDUP_REMOVED lines=14> */
[----:B------:R-:W-:Y:S02]  /*49d0*/  LEA.HI.X.SX32 R29, R57, R126, 0x1, P0 ;  /* 0x0000007e391d7211 */ /* 0x000fe400000f0eff */
[----:B0-----:R-:W-:Y:S01]  /*49e0*/  LEA.HI R57, R167, R133, RZ, 0x1a ;  /* 0x00000085a7397211 */ /* 0x001fe200078fd0ff */
[----:B------:R-:W-:Y:S01]  /*49f0*/  STL [R1+0x134], R108 ;  /* 0x0001346c01007387 */ /* 0x000fe20000100800 */
[C---:B------:R-:W-:Y:S02]  /*4a00*/  ISETP.GT.U32.AND P5, PT, R139.reuse, R30, PT ;  /* 0x0000001e8b00720c */ /* 0x040fe40003fa4070 */
[----:B------:R-:W-:Y:S01]  /*4a10*/  ISETP.GT.U32.AND P2, PT, R139, R74, PT ;  /* 0x0000004a8b00720c */ /* 0x000fe20003f44070 */
[----:B------:R-:W-:Y:S01]  /*4a20*/  STL [R1+0x180], R236 ;  /* 0x000180ec01007387 */ /* 0x000fe20000100800 */
[----:B------:R-:W-:Y:S01]  /*4a30*/  VIADD R75, R57, 0xfe ;  /* 0x000000fe394b7836 */ /* 0x000fe20000000000 */
[----:B------:R-:W-:-:S02]  /*4a40*/  IADD3 R130, P3, PT, R129, R127, RZ ;  /* 0x0000007f81827210 */ /* 0x000fc40007f7e0ff */
[----:B------:R-:W-:Y:S01]  /*4a50*/  STL [R1+0x164], R245 ;  /* 0x000164f501007387 */ /* 0x000fe20000100800 */
[-C--:B------:R-:W-:Y:S02]  /*4a60*/  IADD3 R187, P6, PT, R186, R127.reuse, RZ ;  /* 0x0000007fbabb7210 */ /* 0x080fe40007fde0ff */
[-C--:B------:R-:W-:Y:S01]  /*4a70*/  IADD3 R179, P0, PT, R137, R127.reuse, RZ ;  /* 0x0000007f89b37210 */ /* 0x080fe20007f1e0ff */
[----:B------:R-:W-:Y:S01]  /*4a80*/  STL [R1+0x198], R228 ;  /* 0x000198e401007387 */ /* 0x000fe20000100800 */
[-C--:B------:R-:W-:Y:S01]  /*4a90*/  LEA.HI.X.SX32 R129, R129, R126.reuse, 0x1, P3 ;  /* 0x0000007e81817211 */ /* 0x080fe200018f0eff */
[--C-:B------:R-:W-:Y:S01]  /*4aa0*/  @!P5 IMAD.IADD R30, R30, 0x1, -R139.reuse ;  /* 0x000000011e1ed824 */ /* 0x100fe200078e0a8b */
[-C--:B------:R-:W-:Y:S01]  /*4ab0*/  IADD3 R195, P3, PT, R194, R127.reuse, RZ ;  /* 0x0000007fc2c37210 */ /* 0x080fe20007f7e0ff */
[----:B------:R-:W-:Y:S01]  /*4ac0*/  STL [R1+0x17c], R237 ;  /* 0x00017ced01007387 */ /* 0x000fe20000100800 */
[----:B------:R-:W-:Y:S01]  /*4ad0*/  LOP3.LUT R202, R167, 0x7f, RZ, 0xc0, !PT ;  /* 0x0000007fa7ca7812 */ /* 0x000fe200078ec0ff */
[----:B------:R-:W-:Y:S01]  /*4ae0*/  @!P2 IMAD.IADD R74, R74, 0x1, -R139 ;  /* 0x000000014a4aa824 */ /* 0x000fe200078e0a8b */
[----:B------:R-:W-:Y:S01]  /*4af0*/  LEA.HI.X.SX32 R186, R186, R126, 0x1, P6 ;  /* 0x0000007ebaba7211 */ /* 0x000fe200030f0eff */
[----:B------:R-:W-:Y:S01]  /*4b00*/  STL [R1+0x1b0], R132 ;  /* 0x0001b08401007387 */ /* 0x000fe20000100800 */
[----:B------:R-:W-:-:S02]  /*4b10*/  IADD3 R203, P6, PT, R31, R127, RZ ;  /* 0x0000007f1fcb7210 */ /* 0x000fc40007fde0ff */
[----:B------:R-:W-:Y:S01]  /*4b20*/  LEA.HI.X.SX32 R137, R137, R126, 0x1, P0 ;  /* 0x0000007e89897211 */ /* 0x000fe200000f0eff */
[----:B------:R-:W-:Y:S01]  /*4b30*/  STL [R1+0x194], R229 ;  /* 0x000194e501007387 */ /* 0x000fe20000100800 */
[----:B------:R-:W-:Y:S02]  /*4b40*/  ISETP.GE.AND P5, PT, R211, RZ, PT ;  /* 0x000000ffd300720c */ /* 0x000fe40003fa6270 */
[----:B------:R-:W-:Y:S01]  /*4b50*/  ISETP.GT.U32.AND P0, PT, R139, R76, PT ;  /* 0x0000004c8b00720c */ /* 0x000fe20003f04070 */
[----:B------:R-:W-:Y:S01]  /*4b60*/  STL [R1+0x1ac], R221 ;  /* 0x0001acdd01007387 */ /* 0x000fe20000100800 */
[-C--:B------:R-:W-:Y:S02]  /*4b70*/  LEA.HI.X.SX32 R194, R194, R126.reuse, 0x1, P3 ;  /* 0x0000007ec2c27211 */ /* 0x080fe400018f0eff */
[----:B------:R-:W-:Y:S01]  /*4b80*/  ISETP.NE.U32.AND P3, PT, R202, RZ, PT ;  /* 0x000000ffca00720c */ /* 0x000fe20003f65070 */
[----:B------:R0:W-:Y:S01]  /*4b90*/  STL [R1+0x2d0], R57 ;  /* 0x0002d03901007387 */ /* 0x0001e20000100800 */
[----:B------:R-:W-:-:S02]  /*4ba0*/  LEA.HI.X.SX32 R202, R31, R126, 0x1, P6 ;  /* 0x0000007e1fca7211 */ /* 0x000fc400030f0eff */
[----:B------:R-:W-:Y:S01]  /*4bb0*/  ISETP.GE.AND P6, PT, R218, RZ, PT ;  /* 0x000000ffda00720c */ /* 0x000fe20003fc6270 */
[----:B------:R-:W-:Y:S01]  /*4bc0*/  STL [R1+0x268], R75 ;  /* 0x0002684b01007387 */ /* 0x000fe20000100800 */
[----:B------:R-:W-:Y:S01]  /*4bd0*/  ISETP.GE.AND P2, PT, R210, RZ, PT ;  /* 0x000000ffd200720c */ /* 0x000fe20003f46270 */
[----:B------:R-:W-:Y:S01]  /*4be0*/  @!P5 IMAD.MOV R74, RZ, RZ, -R74 ;  /* 0x000000ffff4ad224 */ /* 0x000fe200078e0a4a */
[C---:B------:R-:W-:Y:S01]  /*4bf0*/  ISETP.GT.U32.AND P5, PT, R139.reuse, R71, PT ;  /* 0x000000478b00720c */ /* 0x040fe20003fa4070 */
[----:B------:R-:W-:Y:S01]  /*4c00*/  STL [R1+0x3d8], R2 ;  /* 0x0003d80201007387 */ /* 0x000fe20000100800 */
[--C-:B------:R-:W-:Y:S01]  /*4c10*/  @!P0 IMAD.IADD R76, R76, 0x1, -R139.reuse ;  /* 0x000000014c4c8824 */ /* 0x100fe200078e0a8b */
[----:B------:R-:W-:Y:S02]  /*4c20*/  PLOP3.LUT P0, PT, PT, PT, UP1, 0x80, 0x8 ;  /* 0x000000000008781c */ /* 0x000fe40003f0f018 */
[----:B------:R-:W-:Y:S01]  /*4c30*/  STL [R1+0x3d4], R4 ;  /* 0x0003d40401007387 */ /* 0x000fe20000100800 */
[----:B------:R-:W-:Y:S01]  /*4c40*/  SEL R218, R168, R74, !P4 ;  /* 0x0000004aa8da7207 */ /* 0x000fe20006000000 */
[----:B-1----:R-:W-:Y:S01]  /*4c50*/  VOTEU.ALL UP2, P3 ;  /* 0x0000000000ff7886 */ /* 0x002fe20001840000 */
[----:B------:R-:W-:Y:S01]  /*4c60*/  VOTEU.ALL UP3, P3 ;  /* 0x0000000000ff7886 */ /* 0x000fe20001860000 */
[----:B------:R-:W-:Y:S01]  /*4c70*/  STL [R1+0x3e0], R3 ;  /* 0x0003e00301007387 */ /* 0x000fe20000100800 */
[----:B------:R-:W-:Y:S01]  /*4c80*/  @!P6 IMAD.MOV R30, RZ, RZ, -R30 ;  /* 0x000000ffff1ee224 */ /* 0x000fe200078e0a1e */
[C---:B------:R-:W-:Y:S01]  /*4c90*/  ISETP.GT.U32.AND P6, PT, R139.reuse, R72, PT ;  /* 0x000000488b00720c */ /* 0x040fe20003fc4070 */
[----:B------:R-:W-:Y:S01]  /*4ca0*/  @!P2 IMAD.MOV R76, RZ, RZ, -R76 ;  /* 0x000000ffff4ca224 */ /* 0x000fe200078e0a4c */
[----:B------:R-:W-:Y:S01]  /*4cb0*/  STL [R1+0x3dc], R6 ;  /* 0x0003dc0601007387 */ /* 0x000fe20000100800 */
[----:B------:R-:W-:Y:S01]  /*4cc0*/  ISETP.GT.U32.AND P2, PT, R139, R70, PT ;  /* 0x000000468b00720c */ /* 0x000fe20003f44070 */
[----:B------:R-:W-:Y:S01]  /*4cd0*/  IMAD R218, R218, UR7, RZ ;  /* 0x00000007dada7c24 */ /* 0x000fe2000f8e02ff */
[----:B------:R-:W-:Y:S01]  /*4ce0*/  SEL R210, R168, R30, !P4 ;  /* 0x0000001ea8d27207 */ /* 0x000fe20006000000 */
[----:B------:R-:W-:Y:S01]  /*4cf0*/  STL [R1+0x3e8], R5 ;  /* 0x0003e80501007387 */ /* 0x000fe20000100800 */
[----:B------:R-:W-:Y:S01]  /*4d00*/  @!P5 IMAD.IADD R71, R71, 0x1, -R139 ;  /* 0x000000014747d824 */ /* 0x000fe200078e0a8b */
[----:B------:R-:W-:-:S04]  /*4d10*/  @!UP2 UIADD3 UR8, UPT, UPT, -UR5, 0x100000, URZ ;  /* 0x001000000508a890 */ /* 0x000fc8000fffe1ff */
[----:B------:R-:W-:Y:S02]  /*4d20*/  @!UP2 USHF.L.U32 UR9, UR8, 0xb, URZ ;  /* 0x0000000b0809a899 */ /* 0x000fe400080006ff */
[----:B------:R-:W-:Y:S01]  /*4d30*/  @!UP2 USHF.L.U32 UR8, UR8, 0x1, URZ ;  /* 0x000000010808a899 */ /* 0x000fe200080006ff */
[----:B------:R-:W-:Y:S01]  /*4d40*/  STL [R1+0x3e4], R8 ;  /* 0x0003e40801007387 */ /* 0x000fe20000100800 */
[----:B------:R-:W-:Y:S01]  /*4d50*/  IMAD R210, R210, UR7, RZ ;  /* 0x00000007d2d27c24 */ /* 0x000fe2000f8e02ff */
[----:B------:R-:W-:Y:S01]  /*4d60*/  IADD3 R219, P5, PT, R218, R127, RZ ;  /* 0x0000007fdadb7210 */ /* 0x000fe20007fbe0ff */
[--C-:B------:R-:W-:Y:S01]  /*4d70*/  @!P6 IMAD.IADD R72, R72, 0x1, -R139.reuse ;  /* 0x000000014848e824 */ /* 0x100fe200078e0a8b */
[----:B------:R-:W-:Y:S01]  /*4d80*/  STL [R1+0x3f0], R7 ;  /* 0x0003f00701007387 */ /* 0x000fe20000100800 */
[----:B0-----:R-:W-:Y:S01]  /*4d90*/  IABS R57, R75 ;  /* 0x0000004b00397213 */ /* 0x001fe20000000000 */
[----:B------:R-:W-:Y:S01]  /*4da0*/  @!P2 IMAD.IADD R70, R70, 0x1, -R139 ;  /* 0x000000014646a824 */ /* 0x000fe200078e0a8b */
[----:B------:R-:W-:Y:S01]  /*4db0*/  IADD3 R211, P6, PT, R210, R127, RZ ;  /* 0x0000007fd2d37210 */ /* 0x000fe20007fde0ff */
[----:B------:R-:W-:Y:S01]  /*4dc0*/  STL [R1+0x3ec], R10 ;  /* 0x0003ec0a01007387 */ /* 0x000fe20000100800 */
[-C--:B------:R-:W-:Y:S01]  /*4dd0*/  LEA.HI.X.SX32 R218, R218, R126.reuse, 0x1, P5 ;  /* 0x0000007edada7211 */ /* 0x080fe200028f0eff */
[----:B------:R-:W-:Y:S01]  /*4de0*/  IMAD.HI.U32 R30, R138, R57, RZ ;  /* 0x000000398a1e7227 */ /* 0x000fe200078e00ff */
[C---:B------:R-:W-:Y:S01]  /*4df0*/  ISETP.GT.U32.AND P5, PT, R139.reuse, R71, PT ;  /* 0x000000478b00720c */ /* 0x040fe20003fa4070 */
[----:B------:R-:W-:Y:S01]  /*4e00*/  STL [R1+0x3f8], R9 ;  /* 0x0003f80901007387 */ /* 0x000fe20000100800 */
[----:B------:R-:W-:Y:S01]  /*4e10*/  LEA.HI.X.SX32 R210, R210, R126, 0x1, P6 ;  /* 0x0000007ed2d27211 */ /* 0x000fe200030f0eff */
[----:B------:R-:W-:Y:S01]  /*4e20*/  IMAD.MOV R30, RZ, RZ, -R30 ;  /* 0x000000ffff1e7224 */ /* 0x000fe200078e0a1e */
[----:B------:R-:W-:Y:S01]  /*4e30*/  ISETP.GT.U32.AND P6, PT, R139, R70, PT ;  /* 0x000000468b00720c */ /* 0x000fe20003fc4070 */
[----:B------:R-:W-:Y:S01]  /*4e40*/  STL [R1+0x3f4], R12 ;  /* 0x0003f40c01007387 */ /* 0x000fe20000100800 */
[----:B------:R-:W-:Y:S01]  /*4e50*/  ISETP.LT.AND P0, PT, R235, UR31, P0 ;  /* 0x0000001feb007c0c */ /* 0x000fe20008701270 */
[C---:B------:R-:W-:Y:S01]  /*4e60*/  IMAD R57, R139.reuse, R30, R57 ;  /* 0x0000001e8b397224 */ /* 0x040fe200078e0239 */
[----:B------:R-:W-:Y:S01]  /*4e70*/  ISETP.GT.U32.AND P2, PT, R139, R72, PT ;  /* 0x000000488b00720c */ /* 0x000fe20003f44070 */
[----:B------:R-:W-:Y:S01]  /*4e80*/  STL [R1+0x400], R11 ;  /* 0x0004000b01007387 */ /* 0x000fe20000100800 */
[----:B------:R-:W-:-:S03]  /*4e90*/  PRMT R157, RZ, 0x7610, R157 ;  /* 0x00007610ff9d7816 */ /* 0x000fc6000000009d */
[----:B------:R-:W-:Y:S01]  /*4ea0*/  STL [R1+0x3fc], R14 ;  /* 0x0003fc0e01007387 */ /* 0x000fe20000100800 */
[--C-:B------:R-:W-:Y:S01]  /*4eb0*/  @!P5 IMAD.IADD R71, R71, 0x1, -R139.reuse ;  /* 0x000000014747d824 */ /* 0x100fe200078e0a8b */
[----:B------:R-:W-:Y:S02]  /*4ec0*/  ISETP.GE.AND P5, PT, R227, RZ, PT ;  /* 0x000000ffe300720c */ /* 0x000fe40003fa6270 */
[----:B------:R-:W3:Y:S01]  /*4ed0*/  LDL R78, [R1+0x328] ;  /* 0x00032800014e7983 */ /* 0x000ee20000100800 */
[--C-:B------:R-:W-:Y:S01]  /*4ee0*/  @!P6 IMAD.IADD R70, R70, 0x1, -R139.reuse ;  /* 0x000000014646e824 */ /* 0x100fe200078e0a8b */
[----:B------:R-:W-:Y:S01]  /*4ef0*/  ISETP.GE.AND P6, PT, R226, RZ, PT ;  /* 0x000000ffe200720c */ /* 0x000fe20003fc6270 */
[----:B------:R-:W-:Y:S01]  /*4f00*/  @P0 IMAD.MOV.U32 R30, RZ, RZ, R2 ;  /* 0x000000ffff1e0224 */ /* 0x000fe200078e0002 */
[----:B------:R-:W4:Y:S01]  /*4f10*/  LDL R79, [R1+0x334] ;  /* 0x00033400014f7983 */ /* 0x000f220000100800 */
[----:B------:R-:W-:Y:S02]  /*4f20*/  @P0 IMAD.MOV.U32 R31, RZ, RZ, R4 ;  /* 0x000000ffff1f0224 */ /* 0x000fe400078e0004 */
[----:B------:R-:W-:Y:S01]  /*4f30*/  @!P2 IMAD.IADD R72, R72, 0x1, -R139 ;  /* 0x000000014848a824 */ /* 0x000fe200078e0a8b */
[----:B------:R-:W2:Y:S01]  /*4f40*/  LDL R77, [R1+0x320] ;  /* 0x00032000014d7983 */ /* 0x000ea20000100800 */
[----:B------:R-:W-:Y:S01]  /*4f50*/  ISETP.GE.AND P2, PT, R234, RZ, PT ;  /* 0x000000ffea00720c */ /* 0x000fe20003f46270 */
[----:B------:R-:W-:Y:S01]  /*4f60*/  BAR.SYNC.DEFER_BLOCKING 0x0 ;  /* 0x0000000000007b1d */ /* 0x000fe20000010000 */
[----:B------:R-:W-:Y:S01]  /*4f70*/  @!P5 IMAD.MOV R71, RZ, RZ, -R71 ;  /* 0x000000ffff47d224 */ /* 0x000fe200078e0a47 */
[----:B------:R-:W-:-:S04]  /*4f80*/  ISETP.GT.U32.AND P5, PT, R139, R68, PT ;  /* 0x000000448b00720c */ /* 0x000fc80003fa4070 */
[----:B------:R-:W0:Y:S02]  /*4f90*/  FENCE.VIEW.ASYNC.S ;  /* 0x00000000000073c6 */ /* 0x000e240000000000 */
[----:B0-----:R0:W1:Y:S02]  /*4fa0*/  @!UP3 SYNCS.EXCH.64 URZ, [UR15], UR8 ;  /* 0x000000080fffb5b2 */ /* 0x0010640008000100 */
[----:B-1----:R-:W-:Y:S01]  /*4fb0*/  BAR.SYNC.DEFER_BLOCKING 0x0 ;  /* 0x0000000000007b1d */ /* 0x002fe20000010000 */
[----:B------:R-:W-:Y:S01]  /*4fc0*/  @!P6 IMAD.MOV R70, RZ, RZ, -R70 ;  /* 0x000000ffff46e224 */ /* 0x000fe200078e0a46 */
[----:B------:R-:W-:Y:S02]  /*4fd0*/  ISETP.GT.U32.AND P6, PT, R139, R66, PT ;  /* 0x000000428b00720c */ /* 0x000fe40003fc4070 */
[----:B------:R-:W-:Y:S02]  /*4fe0*/  PRMT R158, RZ, 0x7610, R158 ;  /* 0x00007610ff9e7816 */ /* 0x000fe4000000009e */
[----:B------:R-:W-:Y:S01]  /*4ff0*/  PRMT R159, RZ, 0x7610, R159 ;  /* 0x00007610ff9f7816 */ /* 0x000fe2000000009f */
[----:B------:R-:W-:-:S02]  /*5000*/  @!P5 IMAD.IADD R68, R68, 0x1, -R139 ;  /* 0x000000014444d824 */ /* 0x000fc400078e0a8b */
[----:B------:R-:W-:Y:S01]  /*5010*/  @!P2 IMAD.MOV R72, RZ, RZ, -R72 ;  /* 0x000000ffff48a224 */ /* 0x000fe200078e0a48 */
[----:B------:R-:W-:Y:S02]  /*5020*/  ISETP.GT.U32.AND P2, PT, R139, R69, PT ;  /* 0x000000458b00720c */ /* 0x000fe40003f44070 */
[----:B------:R-:W-:Y:S01]  /*5030*/  PRMT R163, RZ, 0x7610, R163 ;  /* 0x00007610ffa37816 */ /* 0x000fe200000000a3 */
[----:B------:R1:W2:Y:S01]  /*5040*/  @P0 LDG.E.U8 R157, desc[UR26][R30.64] ;  /* 0x0000001a1e9d0981 */ /* 0x0002a2000c1e1100 */
[----:B------:R-:W-:Y:S01]  /*5050*/  SEL R226, R168, R76, !P4 ;  /* 0x0000004ca8e27207 */ /* 0x000fe20006000000 */
[----:B-1----:R-:W-:Y:S02]  /*5060*/  @P0 IMAD.MOV.U32 R30, RZ, RZ, R3 ;  /* 0x000000ffff1e0224 */ /* 0x002fe400078e0003 */
[----:B------:R-:W-:-:S05]  /*5070*/  @P0 IMAD.MOV.U32 R31, RZ, RZ, R6 ;  /* 0x000000ffff1f0224 */ /* 0x000fca00078e0006 */
[----:B------:R1:W2:Y:S01]  /*5080*/  @P0 LDG.E.U8 R158, desc[UR26][R30.64] ;  /* 0x0000001a1e9e0981 */ /* 0x0002a2000c1e1100 */
[----:B------:R-:W-:Y:S01]  /*5090*/  @!P6 IMAD.IADD R66, R66, 0x1, -R139 ;  /* 0x000000014242e824 */ /* 0x000fe200078e0a8b */
[----:B------:R-:W-:Y:S02]  /*50a0*/  ISETP.GT.U32.AND P6, PT, R139, R68, PT ;  /* 0x000000448b00720c */ /* 0x000fe40003fc4070 */
[----:B------:R-:W-:Y:S02]  /*50b0*/  PRMT R162, RZ, 0x7610, R162 ;  /* 0x00007610ffa27816 */ /* 0x000fe400000000a2 */
[----:B------:R-:W-:Y:S02]  /*50c0*/  PRMT R175, RZ, 0x7610, R175 ;  /* 0x00007610ffaf7816 */ /* 0x000fe400000000af */
[----:B------:R-:W-:Y:S01]  /*50d0*/  PRMT R165, RZ, 0x7610, R165 ;  /* 0x00007610ffa57816 */ /* 0x000fe200000000a5 */
[----:B-1----:R-:W-:Y:S01]  /*50e0*/  @P0 IMAD.MOV.U32 R30, RZ, RZ, R5 ;  /* 0x000000ffff1e0224 */ /* 0x002fe200078e0005 */
[----:B------:R-:W-:Y:S01]  /*50f0*/  PRMT R166, RZ, 0x7610, R166 ;  /* 0x00007610ffa67816 */ /* 0x000fe200000000a6 */
[----:B------:R-:W-:Y:S01]  /*5100*/  @P0 IMAD.MOV.U32 R31, RZ, RZ, R8 ;  /* 0x000000ffff1f0224 */ /* 0x000fe200078e0008 */
[----:B------:R-:W-:-:S04]  /*5110*/  SEL R234, R168, R72, !P4 ;  /* 0x00000048a8ea7207 */ /* 0x000fc80006000000 */
[----:B------:R1:W2:Y:S01]  /*5120*/  @P0 LDG.E.U8 R159, desc[UR26][R30.64] ;  /* 0x0000001a1e9f0981 */ /* 0x0002a2000c1e1100 */
[----:B------:R-:W-:Y:S02]  /*5130*/  IMAD R226, R226, UR7, RZ ;  /* 0x00000007e2e27c24 */ /* 0x000fe4000f8e02ff */
[--C-:B------:R-:W-:Y:S02]  /*5140*/  @!P2 IMAD.IADD R69, R69, 0x1, -R139.reuse ;  /* 0x000000014545a824 */ /* 0x100fe400078e0a8b */
[----:B------:R-:W-:Y:S01]  /*5150*/  @!P6 IMAD.IADD R68, R68, 0x1, -R139 ;  /* 0x000000014444e824 */ /* 0x000fe200078e0a8b */
[----:B------:R-:W-:Y:S01]  /*5160*/  IADD3 R227, P2, PT, R226, R127, RZ ;  /* 0x0000007fe2e37210 */ /* 0x000fe20007f5e0ff */
[----:B------:R-:W-:Y:S02]  /*5170*/  IMAD R234, R234, UR7, RZ ;  /* 0x00000007eaea7c24 */ /* 0x000fe4000f8e02ff */
[----:B-1----:R-:W-:Y:S02]  /*5180*/  @P0 IMAD.MOV.U32 R30, RZ, RZ, R7 ;  /* 0x000000ffff1e0224 */ /* 0x002fe400078e0007 */
[----:B------:R-:W-:Y:S01]  /*5190*/  @P0 IMAD.MOV.U32 R31, RZ, RZ, R10 ;  /* 0x000000ffff1f0224 */ /* 0x000fe200078e000a */
[----:B------:R-:W-:-:S02]  /*51a0*/  ISETP.GE.AND P6, PT, R243, RZ, PT ;  /* 0x000000fff300720c */ /* 0x000fc40003fc6270 */
[----:B------:R-:W-:Y:S02]  /*51b0*/  LEA.HI.X.SX32 R226, R226, R126, 0x1, P2 ;  /* 0x0000007ee2e27211 */ /* 0x000fe400010f0eff */
[----:B------:R1:W2:Y:S01]  /*51c0*/  @P0 LDG.E.U8 R163, desc[UR26][R30.64] ;  /* 0x0000001a1ea30981 */ /* 0x0002a2000c1e1100 */
[----:B------:R-:W-:Y:S02]  /*51d0*/  ISETP.GT.U32.AND P2, PT, R139, R69, PT ;  /* 0x000000458b00720c */ /* 0x000fe40003f44070 */
[----:B------:R-:W-:Y:S02]  /*51e0*/  PRMT R164, RZ, 0x7610, R164 ;  /* 0x00007610ffa47816 */ /* 0x000fe400000000a4 */
[----:B------:R-:W-:-:S04]  /*51f0*/  IADD3 R235, P5, PT, R234, R127, RZ ;  /* 0x0000007feaeb7210 */ /* 0x000fc80007fbe0ff */
[----:B------:R-:W-:Y:S02]  /*5200*/  @!P6 IMAD.MOV R68, RZ, RZ, -R68 ;  /* 0x000000ffff44e224 */ /* 0x000fe400078e0a44 */
[----:B-1----:R-:W-:Y:S02]  /*5210*/  @P0 IMAD.MOV.U32 R30, RZ, RZ, R9 ;  /* 0x000000ffff1e0224 */ /* 0x002fe400078e0009 */
[----:B------:R-:W-:Y:S01]  /*5220*/  @P0 IMAD.MOV.U32 R31, RZ, RZ, R12 ;  /* 0x000000ffff1f0224 */ /* 0x000fe200078e000c */
[----:B------:R-:W-:Y:S01]  /*5230*/  PRMT R176, RZ, 0x7610, R176 ;  /* 0x00007610ffb07816 */ /* 0x000fe200000000b0 */
[----:B------:R-:W-:Y:S01]  /*5240*/  @!P2 IMAD.IADD R69, R69, 0x1, -R139 ;  /* 0x000000014545a824 */ /* 0x000fe200078e0a8b */
[----:B------:R-:W-:Y:S02]  /*5250*/  LEA.HI.X.SX32 R234, R234, R126, 0x1, P5 ;  /* 0x0000007eeaea7211 */ /* 0x000fe400028f0eff */
[----:B------:R1:W2:Y:S01]  /*5260*/  @P0 LDG.E.U8 R162, desc[UR26][R30.64] ;  /* 0x0000001a1ea20981 */ /* 0x0002a2000c1e1100 */
[----:B------:R-:W-:-:S02]  /*5270*/  ISETP.GT.U32.AND P6, PT, R139, R65, PT ;  /* 0x000000418b00720c */ /* 0x000fc40003fc4070 */
[----:B------:R-:W-:Y:S02]  /*5280*/  ISETP.GE.AND P2, PT, R250, RZ, PT ;  /* 0x000000fffa00720c */ /* 0x000fe40003f46270 */
[----:B------:R-:W-:Y:S01]  /*5290*/  ISETP.GT.U32.AND P5, PT, R139, R66, PT ;  /* 0x000000428b00720c */ /* 0x000fe20003fa4070 */
[----:B-1----:R-:W-:Y:S02]  /*52a0*/  @P0 IMAD.MOV.U32 R30, RZ, RZ, R11 ;  /* 0x000000ffff1e0224 */ /* 0x002fe400078e000b */
[----:B------:R-:W-:-:S05]  /*52b0*/  @P0 IMAD.MOV.U32 R31, RZ, RZ, R14 ;  /* 0x000000ffff1f0224 */ /* 0x000fca00078e000e */
[----:B------:R1:W2:Y:S02]  /*52c0*/  @P0 LDG.E.U8 R175, desc[UR26][R30.64] ;  /* 0x0000001a1eaf0981 */ /* 0x0002a4000c1e1100 */
[----:B-1----:R-:W-:Y:S02]  /*52d0*/  @P0 IMAD.MOV.U32 R30, RZ, RZ, R13 ;  /* 0x000000ffff1e0224 */ /* 0x002fe400078e000d */
[----:B------:R-:W-:-:S05]  /*52e0*/  @P0 IMAD.MOV.U32 R31, RZ, RZ, R15 ;  /* 0x000000ffff1f0224 */ /* 0x000fca00078e000f */
[----:B------:R1:W2:Y:S01]  /*52f0*/  @P0 LDG.E.U8 R165, desc[UR26][R30.64] ;  /* 0x0000001a1ea50981 */ /* 0x0002a2000c1e1100 */
[----:B------:R-:W-:Y:S01]  /*5300*/  SEL R250, R168, R70, !P4 ;  /* 0x00000046a8fa7207 */ /* 0x000fe20006000000 */
[----:B-1----:R-:W-:Y:S02]  /*5310*/  @P0 IMAD.MOV.U32 R30, RZ, RZ, R128 ;  /* 0x000000ffff1e0224 */ /* 0x002fe400078e0080 */
[----:B------:R-:W-:-:S05]  /*5320*/  @P0 IMAD.MOV.U32 R31, RZ, RZ, R125 ;  /* 0x000000ffff1f0224 */ /* 0x000fca00078e007d */
[----:B------:R1:W2:Y:S01]  /*5330*/  @P0 LDG.E.U8 R166, desc[UR26][R30.64] ;  /* 0x0000001a1ea60981 */ /* 0x0002a2000c1e1100 */
[----:B------:R-:W-:Y:S02]  /*5340*/  IMAD R250, R250, UR7, RZ ;  /* 0x00000007fafa7c24 */ /* 0x000fe4000f8e02ff */
[----:B-1----:R-:W-:Y:S02]  /*5350*/  @P0 IMAD.MOV.U32 R30, RZ, RZ, R136 ;  /* 0x000000ffff1e0224 */ /* 0x002fe400078e0088 */
[----:B------:R-:W-:-:S05]  /*5360*/  @P0 IMAD.MOV.U32 R31, RZ, RZ, R135 ;  /* 0x000000ffff1f0224 */ /* 0x000fca00078e0087 */
[----:B------:R1:W2:Y:S01]  /*5370*/  @P0 LDG.E.U8 R164, desc[UR26][R30.64] ;  /* 0x0000001a1ea40981 */ /* 0x0002a2000c1e1100 */
[----:B------:R-:W-:Y:S01]  /*5380*/  PRMT R177, RZ, 0x7610, R177 ;  /* 0x00007610ffb17816 */ /* 0x000fe200000000b1 */
[----:B------:R-:W-:Y:S01]  /*5390*/  @!P6 IMAD.IADD R65, R65, 0x1, -R139 ;  /* 0x000000014141e824 */ /* 0x000fe200078e0a8b */
[----:B------:R-:W-:Y:S01]  /*53a0*/  IADD3 R251, P6, PT, R250, R127, RZ ;  /* 0x0000007ffafb7210 */ /* 0x000fe20007fde0ff */
[----:B-1----:R-:W-:Y:S02]  /*53b0*/  @P0 IMAD.MOV.U32 R30, RZ, RZ, R185 ;  /* 0x000000ffff1e0224 */ /* 0x002fe400078e00b9 */
[----:B------:R-:W-:-:S05]  /*53c0*/  @P0 IMAD.MOV.U32 R31, RZ, RZ, R184 ;  /* 0x000000ffff1f0224 */ /* 0x000fca00078e00b8 */
[----:B------:R1:W2:Y:S01]  /*53d0*/  @P0 LDG.E.U8 R176, desc[UR26][R30.64] ;  /* 0x0000001a1eb00981 */ /* 0x0002a2000c1e1100 */
[----:B------:R-:W-:Y:S02]  /*53e0*/  LEA.HI.X.SX32 R250, R250, R126, 0x1, P6 ;  /* 0x0000007efafa7211 */ /* 0x000fe400030f0eff */
[----:B------:R-:W-:Y:S02]  /*53f0*/  PRMT R182, RZ, 0x7610, R182 ;  /* 0x00007610ffb67816 */ /* 0x000fe400000000b6 */
[----:B------:R-:W-:Y:S01]  /*5400*/  ISETP.GT.U32.AND P6, PT, R139, R65, PT ;  /* 0x000000418b00720c */ /* 0x000fe20003fc4070 */
[----:B-1----:R-:W-:Y:S02]  /*5410*/  @P0 IMAD.MOV.U32 R30, RZ, RZ, R193 ;  /* 0x000000ffff1e0224 */ /* 0x002fe400078e00c1 */
[----:B------:R-:W-:Y:S02]  /*5420*/  @P0 IMAD.MOV.U32 R31, RZ, RZ, R192 ;  /* 0x000000ffff1f0224 */ /* 0x000fe400078e00c0 */
[----:B------:R-:W-:-:S03]  /*5430*/  @!P2 IMAD.MOV R69, RZ, RZ, -R69 ;  /* 0x000000ffff45a224 */ /* 0x000fc600078e0a45 */
[----:B------:R1:W2:Y:S01]  /*5440*/  @P0 LDG.E.U8 R177, desc[UR26][R30.64] ;  /* 0x0000001a1eb10981 */ /* 0x0002a2000c1e1100 */
[----:B------:R-:W-:Y:S01]  /*5450*/  ISETP.GT.U32.AND P2, PT, R139, R67, PT ;  /* 0x000000438b00720c */ /* 0x000fe20003f44070 */
[----:B------:R-:W-:Y:S01]  /*5460*/  @!P5 IMAD.IADD R66, R66, 0x1, -R139 ;  /* 0x000000014242d824 */ /* 0x000fe200078e0a8b */
[----:B------:R-:W-:Y:S01]  /*5470*/  PRMT R178, RZ, 0x7610, R178 ;  /* 0x00007610ffb27816 */ /* 0x000fe200000000b2 */
[----:B-1----:R-:W-:Y:S02]  /*5480*/  @P0 IMAD.MOV.U32 R30, RZ, RZ, R201 ;  /* 0x000000ffff1e0224 */ /* 0x002fe400078e00c9 */
[----:B------:R-:W-:Y:S01]  /*5490*/  @P0 IMAD.MOV.U32 R31, RZ, RZ, R200 ;  /* 0x000000ffff1f0224 */ /* 0x000fe200078e00c8 */
[----:B------:R-:W-:Y:S02]  /*54a0*/  ISETP.GE.AND P5, PT, R242, RZ, PT ;  /* 0x000000fff200720c */ /* 0x000fe40003fa6270 */
[----:B------:R-:W-:Y:S02]  /*54b0*/  SEL R242, R168, R71, !P4 ;  /* 0x00000047a8f27207 */ /* 0x000fe40006000000 */
[----:B------:R1:W2:Y:S01]  /*54c0*/  @P0 LDG.E.U8 R182, desc[UR26][R30.64] ;  /* 0x0000001a1eb60981 */ /* 0x0002a2000c1e1100 */
[----:B------:R-:W-:Y:S01]  /*54d0*/  PRMT R183, RZ, 0x7610, R183 ;  /* 0x00007610ffb77816 */ /* 0x000fe200000000b7 */
[----:B------:R-:W-:-:S02]  /*54e0*/  @!P6 IMAD.IADD R65, R65, 0x1, -R139 ;  /* 0x000000014141e824 */ /* 0x000fc400078e0a8b */
[----:B------:R-:W-:Y:S02]  /*54f0*/  IMAD R242, R242, UR7, RZ ;  /* 0x00000007f2f27c24 */ /* 0x000fe4000f8e02ff */
[----:B-1----:R-:W-:Y:S02]  /*5500*/  @P0 IMAD.MOV.U32 R30, RZ, RZ, R209 ;  /* 0x000000ffff1e0224 */ /* 0x002fe400078e00d1 */
[----:B------:R-:W-:-:S05]  /*5510*/  @P0 IMAD.MOV.U32 R31, RZ, RZ, R208 ;  /* 0x000000ffff1f0224 */ /* 0x000fca00078e00d0 */
[----:B------:R1:W2:Y:S01]  /*5520*/  @P0 LDG.E.U8 R178, desc[UR26][R30.64] ;  /* 0x0000001a1eb20981 */ /* 0x0002a2000c1e1100 */
[----:B------:R-:W-:Y:S01]  /*5530*/  @!P2 IMAD.IADD R67, R67, 0x1, -R139 ;  /* 0x000000014343a824 */ /* 0x000fe200078e0a8b */
[C---:B------:R-:W-:Y:S02]  /*5540*/  IADD3 R243, P2, PT, R242.reuse, R127, RZ ;  /* 0x0000007ff2f37210 */ /* 0x040fe40007f5e0ff */
[----:B------:R-:W-:Y:S01]  /*5550*/  STL [R1+0x408], R13 ;  /* 0x0004080d01007387 */ /* 0x000fe20000100800 */
[----:B------:R-:W-:Y:S01]  /*5560*/  PRMT R206, RZ, 0x7610, R206 ;  /* 0x00007610ffce7816 */ /* 0x000fe200000000ce */
[----:B-1----:R-:W-:Y:S02]  /*5570*/  @P0 IMAD.MOV.U32 R30, RZ, RZ, R217 ;  /* 0x000000ffff1e0224 */ /* 0x002fe400078e00d9 */
[----:B------:R-:W-:Y:S01]  /*5580*/  @P0 IMAD.MOV.U32 R31, RZ, RZ, R216 ;  /* 0x000000ffff1f0224 */ /* 0x000fe200078e00d8 */
[----:B------:R-:W-:Y:S04]  /*5590*/  STL [R1+0x404], R15 ;  /* 0x0004040f01007387 */ /* 0x000fe80000100800 */
[----:B------:R1:W2:Y:S01]  /*55a0*/  @P0 LDG.E.U8 R183, desc[UR26][R30.64] ;  /* 0x0000001a1eb70981 */ /* 0x0002a2000c1e1100 */
[----:B------:R-:W-:-:S03]  /*55b0*/  LEA.HI.X.SX32 R242, R242, R126, 0x1, P2 ;  /* 0x0000007ef2f27211 */ /* 0x000fc600010f0eff */
[----:B------:R-:W-:Y:S01]  /*55c0*/  STL [R1+0x410], R128 ;  /* 0x0004108001007387 */ /* 0x000fe20000100800 */
[----:B------:R-:W-:-:S03]  /*55d0*/  ISETP.GT.U32.AND P2, PT, R139, R67, PT ;  /* 0x000000438b00720c */ /* 0x000fc60003f44070 */
[----:B------:R-:W-:Y:S01]  /*55e0*/  STL [R1+0x40c], R125 ;  /* 0x00040c7d01007387 */ /* 0x000fe20000100800 */
[----:B-1----:R-:W-:Y:S02]  /*55f0*/  @P0 IMAD.MOV.U32 R30, RZ, RZ, R225 ;  /* 0x000000ffff1e0224 */ /* 0x002fe400078e00e1 */
[----:B------:R-:W-:Y:S01]  /*5600*/  @P0 IMAD.MOV.U32 R31, RZ, RZ, R224 ;  /* 0x000000ffff1f0224 */ /* 0x000fe200078e00e0 */
[----:B---3--:R-:W-:Y:S01]  /*5610*/  ISETP.GE.AND P6, PT, R78, RZ, PT ;  /* 0x000000ff4e00720c */ /* 0x008fe20003fc6270 */
[----:B------:R-:W-:Y:S01]  /*5620*/  STL [R1+0x418], R136 ;  /* 0x0004188801007387 */ /* 0x000fe20000100800 */
[----:B------:R-:W-:-:S03]  /*5630*/  PRMT R191, RZ, 0x7610, R191 ;  /* 0x00007610ffbf7816 */ /* 0x000fc600000000bf */
[----:B------:R-:W-:Y:S04]  /*5640*/  STL [R1+0x414], R135 ;  /* 0x0004148701007387 */ /* 0x000fe80000100800 */
[----:B------:R-:W-:Y:S04]  /*5650*/  STL [R1+0x420], R185 ;  /* 0x000420b901007387 */ /* 0x000fe80000100800 */
[----:B------:R1:W3:Y:S01]  /*5660*/  @P0 LDG.E.U8 R206, desc[UR26][R30.64] ;  /* 0x0000001a1ece0981 */ /* 0x0002e2000c1e1100 */
[----:B------:R-:W-:-:S03]  /*5670*/  @!P6 IMAD.MOV R65, RZ, RZ, -R65 ;  /* 0x000000ffff41e224 */ /* 0x000fc600078e0a41 */
[----:B------:R-:W-:Y:S01]  /*5680*/  STL [R1+0x41c], R184 ;  /* 0x00041cb801007387 */ /* 0x000fe20000100800 */
[----:B------:R-:W-:-:S03]  /*5690*/  ISETP.GT.U32.AND P6, PT, R139, R62, PT ;  /* 0x0000003e8b00720c */ /* 0x000fc60003fc4070 */
[----:B------:R-:W-:Y:S01]  /*56a0*/  STL [R1+0x428], R193 ;  /* 0x000428c101007387 */ /* 0x000fe20000100800 */
[----:B-1----:R-:W-:Y:S02]  /*56b0*/  @P0 IMAD.MOV.U32 R30, RZ, RZ, R233 ;  /* 0x000000ffff1e0224 */ /* 0x002fe400078e00e9 */
[----:B------:R-:W-:Y:S01]  /*56c0*/  @P0 IMAD.MOV.U32 R31, RZ, RZ, R232 ;  /* 0x000000ffff1f0224 */ /* 0x000fe200078e00e8 */
[----:B------:R-:W-:Y:S01]  /*56d0*/  STL [R1+0x424], R192 ;  /* 0x000424c001007387 */ /* 0x000fe20000100800 */
[----:B------:R-:W-:Y:S01]  /*56e0*/  @!P5 IMAD.MOV R66, RZ, RZ, -R66 ;  /* 0x000000ffff42d224 */ /* 0x000fe200078e0a42 */
[----:B------:R-:W-:Y:S02]  /*56f0*/  ISETP.GT.U32.AND P5, PT, R139, R64, PT ;  /* 0x000000408b00720c */ /* 0x000fe40003fa4070 */
[----:B------:R-:W-:Y:S01]  /*5700*/  STL [R1+0x430], R201 ;  /* 0x000430c901007387 */ /* 0x000fe20000100800 */
[----:B------:R-:W-:-:S03]  /*5710*/  PRMT R190, RZ, 0x7610, R190 ;  /* 0x00007610ffbe7816 */ /* 0x000fc600000000be */
[----:B------:R-:W-:Y:S01]  /*5720*/  STL [R1+0x42c], R200 ;  /* 0x00042cc801007387 */ /* 0x000fe20000100800 */
[----:B------:R-:W-:-:S03]  /*5730*/  SEL R68, R168, R68, !P4 ;  /* 0x00000044a8447207 */ /* 0x000fc60006000000 */
[----:B------:R-:W-:Y:S04]  /*5740*/  STL [R1+0x438], R209 ;  /* 0x000438d101007387 */ /* 0x000fe80000100800 */
[----:B------:R1:W3:Y:S04]  /*5750*/  @P0 LDG.E.U8 R191, desc[UR26][R30.64] ;  /* 0x0000001a1ebf0981 */ /* 0x0002e8000c1e1100 */
[----:B------:R-:W-:Y:S04]  /*5760*/  STL [R1+0x434], R208 ;  /* 0x000434d001007387 */ /* 0x000fe80000100800 */
[----:B------:R-:W3:Y:S01]  /*5770*/  LDL R78, [R1+0x310] ;  /* 0x00031000014e7983 */ /* 0x000ee20000100800 */
[----:B-1----:R-:W-:-:S02]  /*5780*/  @P0 IMAD.MOV.U32 R30, RZ, RZ, R241 ;  /* 0x000000ffff1e0224 */ /* 0x002fc400078e00f1 */
[----:B------:R-:W-:Y:S02]  /*5790*/  @P0 IMAD.MOV.U32 R31, RZ, RZ, R240 ;  /* 0x000000ffff1f0224 */ /* 0x000fe400078e00f0 */
[--C-:B------:R-:W-:Y:S01]  /*57a0*/  @!P2 IMAD.IADD R67, R67, 0x1, -R139.reuse ;  /* 0x000000014343a824 */ /* 0x100fe200078e0a8b */
[----:B----4-:R-:W-:Y:S02]  /*57b0*/  ISETP.GE.AND P2, PT, R79, RZ, PT ;  /* 0x000000ff4f00720c */ /* 0x010fe40003f46270 */
[----:B------:R1:W4:Y:S01]  /*57c0*/  @P0 LDG.E.U8 R190, desc[UR26][R30.64] ;  /* 0x0000001a1ebe0981 */ /* 0x000322000c1e1100 */
[--C-:B------:R-:W-:Y:S02]  /*57d0*/  @!P6 IMAD.IADD R62, R62, 0x1, -R139.reuse ;  /* 0x000000013e3ee824 */ /* 0x100fe400078e0a8b */
[----:B------:R-:W-:Y:S01]  /*57e0*/  @!P5 IMAD.IADD R64, R64, 0x1, -R139 ;  /* 0x000000014040d824 */ /* 0x000fe200078e0a8b */
[----:B------:R-:W-:Y:S01]  /*57f0*/  PRMT R199, RZ, 0x7610, R199 ;  /* 0x00007610ffc77816 */ /* 0x000fe200000000c7 */
[----:B------:R-:W4:Y:S01]  /*5800*/  LDL R79, [R1+0x318] ;  /* 0x00031800014f7983 */ /* 0x000f220000100800 */
[----:B-1----:R-:W-:-:S05]  /*5810*/  IMAD R30, R68, UR7, RZ ;  /* 0x00000007441e7c24 */ /* 0x002fca000f8e02ff */
[C---:B------:R-:W-:Y:S01]  /*5820*/  IADD3 R83, P6, PT, R30.reuse, R127, RZ ;  /* 0x0000007f1e537210 */ /* 0x040fe20007fde0ff */
[----:B------:R-:W-:Y:S01]  /*5830*/  @P0 IMAD.MOV.U32 R31, RZ, RZ, R248 ;  /* 0x000000ffff1f0224 */ /* 0x000fe200078e00f8 */
[C---:B------:R-:W-:Y:S02]  /*5840*/  ISETP.GT.U32.AND P5, PT, R139.reuse, R64, PT ;  /* 0x000000408b00720c */ /* 0x040fe40003fa4070 */
[----:B------:R-:W-:Y:S01]  /*5850*/  LEA.HI.X.SX32 R84, R30, R126, 0x1, P6 ;  /* 0x0000007e1e547211 */ /* 0x000fe200030f0eff */
[----:B------:R-:W-:Y:S02]  /*5860*/  @P0 IMAD.MOV.U32 R30, RZ, RZ, R249 ;  /* 0x000000ffff1e0224 */ /* 0x000fe400078e00f9 */
[----:B------:R-:W-:Y:S01]  /*5870*/  @!P2 IMAD.MOV R67, RZ, RZ, -R67 ;  /* 0x000000ffff43a224 */ /* 0x000fe200078e0a43 */
[----:B------:R-:W-:Y:S02]  /*5880*/  ISETP.GT.U32.AND P2, PT, R139, R63, PT ;  /* 0x0000003f8b00720c */ /* 0x000fe40003f44070 */
[----:B------:R-:W-:Y:S01]  /*5890*/  PRMT R214, RZ, 0x7610, R214 ;  /* 0x00007610ffd67816 */ /* 0x000fe200000000d6 */
[----:B------:R1:W4:Y:S01]  /*58a0*/  @P0 LDG.E.U8 R199, desc[UR26][R30.64] ;  /* 0x0000001a1ec70981 */ /* 0x000322000c1e1100 */
[----:B------:R-:W-:-:S02]  /*58b0*/  SEL R69, R168, R69, !P4 ;  /* 0x00000045a8457207 */ /* 0x000fc40006000000 */
[----:B------:R-:W-:Y:S01]  /*58c0*/  PRMT R215, RZ, 0x7610, R215 ;  /* 0x00007610ffd77816 */ /* 0x000fe200000000d7 */
[----:B-1----:R-:W-:Y:S02]  /*58d0*/  @P0 IMAD.MOV.U32 R30, RZ, RZ, R161 ;  /* 0x000000ffff1e0224 */ /* 0x002fe400078e00a1 */
[----:B------:R-:W-:Y:S02]  /*58e0*/  @P0 IMAD.MOV.U32 R31, RZ, RZ, R172 ;  /* 0x000000ffff1f0224 */ /* 0x000fe400078e00ac */
[----:B------:R-:W-:-:S03]  /*58f0*/  IMAD R69, R69, UR7, RZ ;  /* 0x0000000745457c24 */ /* 0x000fc6000f8e02ff */
[----:B------:R1:W4:Y:S01]  /*5900*/  @P0 LDG.E.U8 R214, desc[UR26][R30.64] ;  /* 0x0000001a1ed60981 */ /* 0x000322000c1e1100 */
[--C-:B------:R-:W-:Y:S01]  /*5910*/  @!P5 IMAD.IADD R64, R64, 0x1, -R139.reuse ;  /* 0x000000014040d824 */ /* 0x100fe200078e0a8b */
[----:B--2---:R-:W-:Y:S01]  /*5920*/  ISETP.GE.AND P5, PT, R77, RZ, PT ;  /* 0x000000ff4d00720c */ /* 0x004fe20003fa6270 */
[----:B------:R-:W-:Y:S01]  /*5930*/  @!P2 IMAD.IADD R63, R63, 0x1, -R139 ;  /* 0x000000013f3fa824 */ /* 0x000fe200078e0a8b */
[----:B------:R-:W2:Y:S01]  /*5940*/  LDL R77, [R1+0x308] ;  /* 0x00030800014d7983 */ /* 0x000ea20000100800 */
[----:B------:R-:W-:Y:S01]  /*5950*/  PRMT R198, RZ, 0x7610, R198 ;  /* 0x00007610ffc67816 */ /* 0x000fe200000000c6 */
[----:B-1----:R-:W-:Y:S02]  /*5960*/  @P0 IMAD.MOV.U32 R30, RZ, RZ, R171 ;  /* 0x000000ffff1e0224 */ /* 0x002fe400078e00ab */
[----:B------:R-:W-:Y:S01]  /*5970*/  @P0 IMAD.MOV.U32 R31, RZ, RZ, R160 ;  /* 0x000000ffff1f0224 */ /* 0x000fe200078e00a0 */
[----:B------:R-:W-:Y:S01]  /*5980*/  STL [R1+0x440], R217 ;  /* 0x000440d901007387 */ /* 0x000fe20000100800 */
[----:B------:R-:W-:-:S03]  /*5990*/  IADD3 R85, P2, PT, R69, R127, RZ ;  /* 0x0000007f45557210 */ /* 0x000fc60007f5e0ff */
[----:B------:R1:W2:Y:S04]  /*59a0*/  @P0 LDG.E.U8 R215, desc[UR26][R30.64] ;  /* 0x0000001a1ed70981 */ /* 0x0002a8000c1e1100 */
[----:B------:R-:W-:Y:S01]  /*59b0*/  STL [R1+0x43c], R216 ;  /* 0x00043cd801007387 */ /* 0x000fe20000100800 */
[----:B------:R-:W-:-:S03]  /*59c0*/  LEA.HI.X.SX32 R86, R69, R126, 0x1, P2 ;  /* 0x0000007e45567211 */ /* 0x000fc600010f0eff */
[----:B------:R-:W-:Y:S01]  /*59d0*/  STL [R1+0x448], R225 ;  /* 0x000448e101007387 */ /* 0x000fe20000100800 */
[----:B-1----:R-:W-:Y:S02]  /*59e0*/  @P0 IMAD.MOV.U32 R30, RZ, RZ, R169 ;  /* 0x000000ffff1e0224 */ /* 0x002fe400078e00a9 */
[----:B------:R-:W-:Y:S01]  /*59f0*/  @P0 IMAD.MOV.U32 R31, RZ, RZ, R170 ;  /* 0x000000ffff1f0224 */ /* 0x000fe200078e00aa */
[----:B------:R-:W-:Y:S01]  /*5a00*/  STL [R1+0x444], R224 ;  /* 0x000444e001007387 */ /* 0x000fe20000100800 */
[----:B------:R-:W-:-:S03]  /*5a10*/  PRMT R222, RZ, 0x7610, R222 ;  /* 0x00007610ffde7816 */ /* 0x000fc600000000de */
[----:B------:R-:W-:Y:S04]  /*5a20*/  STL [R1+0x450], R233 ;  /* 0x000450e901007387 */ /* 0x000fe80000100800 */
[----:B------:R-:W-:Y:S04]  /*5a30*/  STL [R1+0x44c], R232 ;  /* 0x00044ce801007387 */ /* 0x000fe80000100800 */
[----:B------:R-:W-:Y:S04]  /*5a40*/  STL [R1+0x458], R241 ;  /* 0x000458f101007387 */ /* 0x000fe80000100800 */
[----:B------:R1:W2:Y:S04]  /*5a50*/  @P0 LDG.E.U8 R198, desc[UR26][R30.64] ;  /* 0x0000001a1ec60981 */ /* 0x0002a8000c1e1100 */
[----:B------:R-:W-:Y:S04]  /*5a60*/  STL [R1+0x454], R240 ;  /* 0x000454f001007387 */ /* 0x000fe80000100800 */
[----:B------:R-:W-:Y:S01]  /*5a70*/  STL [R1+0x18], R85 ;  /* 0x0000185501007387 */ /* 0x000fe20000100800 */
[----:B-1----:R-:W-:-:S02]  /*5a80*/  @P0 IMAD.MOV.U32 R30, RZ, RZ, R123 ;  /* 0x000000ffff1e0224 */ /* 0x002fc400078e007b */
        /* <DEDUP_REMOVED lines=8> */
[----:B------:R-:W2:Y:S01]  /*5b10*/  LDL.LU R172, [R1+0x4ac] ;  /* 0x0004ac0001ac7983 */ /* 0x000ea20000300800 */
[----:B-1----:R-:W-:-:S02]  /*5b20*/  @P0 IMAD.MOV.U32 R30, RZ, RZ, R100 ;  /* 0x000000ffff1e0224 */ /* 0x002fc400078e0064 */
[----:B------:R-:W-:Y:S01]  /*5b30*/  @P0 IMAD.MOV.U32 R31, RZ, RZ, R98 ;  /* 0x000000ffff1f0224 */ /* 0x000fe200078e0062 */
[----:B------:R-:W2:Y:S04]  /*5b40*/  LDL.LU R161, [R1+0x4a8] ;  /* 0x0004a80001a17983 */ /* 0x000ea80000300800 */
[----:B------:R-:W2:Y:S04]  /*5b50*/  LDL.LU R160, [R1+0x4a4] ;  /* 0x0004a40001a07983 */ /* 0x000ea80000300800 */
[----:B------:R-:W2:Y:S04]  /*5b60*/  LDL.LU R171, [R1+0x4a0] ;  /* 0x0004a00001ab7983 */ /* 0x000ea80000300800 */
[----:B------:R-:W2:Y:S04]  /*5b70*/  LDL.LU R170, [R1+0x49c] ;  /* 0x00049c0001aa7983 */ /* 0x000ea80000300800 */
[----:B------:R1:W2:Y:S04]  /*5b80*/  @P0 LDG.E.U8 R223, desc[UR26][R30.64] ;  /* 0x0000001a1edf0981 */ /* 0x0002a8000c1e1100 */
[----:B------:R-:W2:Y:S01]  /*5b90*/  LDL.LU R169, [R1+0x498] ;  /* 0x0004980001a97983 */ /* 0x000ea20000300800 */
[----:B------:R-:W-:-:S02]  /*5ba0*/  ISETP.GT.U32.AND P6, PT, R139, R62, PT ;  /* 0x0000003e8b00720c */ /* 0x000fc40003fc4070 */
[----:B------:R-:W-:Y:S01]  /*5bb0*/  ISETP.GT.U32.AND P2, PT, R139, R63, PT ;  /* 0x0000003f8b00720c */ /* 0x000fe20003f44070 */
[----:B------:R-:W2:Y:S01]  /*5bc0*/  LDL R100, [R1+0x300] ;  /* 0x0003000001647983 */ /* 0x000ea20000100800 */
[----:B-1----:R-:W-:-:S03]  /*5bd0*/  @P0 IMAD.MOV.U32 R31, RZ, RZ, R102 ;  /* 0x000000ffff1f0224 */ /* 0x002fc600078e0066 */
[----:B------:R-:W2:Y:S06]  /*5be0*/  LDL R102, [R1+0x2f8] ;  /* 0x0002f80001667983 */ /* 0x000eac0000100800 */
[--C-:B------:R-:W-:Y:S01]  /*5bf0*/  @!P6 IMAD.IADD R62, R62, 0x1, -R139.reuse ;  /* 0x000000013e3ee824 */ /* 0x100fe200078e0a8b */
[----:B------:R-:W-:Y:S01]  /*5c00*/  PRMT R230, RZ, 0x7610, R230 ;  /* 0x00007610ffe67816 */ /* 0x000fe200000000e6 */
[----:B------:R-:W-:Y:S01]  /*5c10*/  @P0 IMAD.MOV.U32 R30, RZ, RZ, R104 ;  /* 0x000000ffff1e0224 */ /* 0x000fe200078e0068 */
[----:B------:R-:W-:Y:S01]  /*5c20*/  SEL R67, R168, R67, !P4 ;  /* 0x00000043a8437207 */ /* 0x000fe20006000000 */
[----:B------:R-:W-:Y:S01]  /*5c30*/  @!P2 IMAD.IADD R63, R63, 0x1, -R139 ;  /* 0x000000013f3fa824 */ /* 0x000fe200078e0a8b */
[----:B------:R-:W-:-:S02]  /*5c40*/  PRMT R207, RZ, 0x7610, R207 ;  /* 0x00007610ffcf7816 */ /* 0x000fc400000000cf */
[----:B------:R-:W-:Y:S01]  /*5c50*/  PRMT R239, RZ, 0x7610, R239 ;  /* 0x00007610ffef7816 */ /* 0x000fe200000000ef */
[----:B------:R1:W2:Y:S01]  /*5c60*/  @P0 LDG.E.U8 R230, desc[UR26][R30.64] ;  /* 0x0000001a1ee60981 */ /* 0x0002a2000c1e1100 */
[----:B------:R-:W-:Y:S02]  /*5c70*/  PRMT R247, RZ, 0x7610, R247 ;  /* 0x00007610fff77816 */ /* 0x000fe400000000f7 */
[----:B------:R-:W-:Y:S02]  /*5c80*/  PRMT R238, RZ, 0x7610, R238 ;  /* 0x00007610ffee7816 */ /* 0x000fe400000000ee */
[----:B------:R-:W-:Y:S02]  /*5c90*/  PRMT R231, RZ, 0x7610, R231 ;  /* 0x00007610ffe77816 */ /* 0x000fe400000000e7 */
[----:B------:R-:W-:Y:S01]  /*5ca0*/  PRMT R246, RZ, 0x7610, R246 ;  /* 0x00007610fff67816 */ /* 0x000fe200000000f6 */
[----:B------:R-:W-:Y:S01]  /*5cb0*/  @!P5 IMAD.MOV R64, RZ, RZ, -R64 ;  /* 0x000000ffff40d224 */ /* 0x000fe200078e0a40 */
[----:B------:R-:W-:Y:S01]  /*5cc0*/  PRMT R72, RZ, 0x7610, R72 ;  /* 0x00007610ff487816 */ /* 0x000fe20000000048 */
[----:B-1----:R-:W-:Y:S01]  /*5cd0*/  IMAD R30, R67, UR7, RZ ;  /* 0x00000007431e7c24 */ /* 0x002fe2000f8e02ff */
[----:B------:R-:W-:Y:S01]  /*5ce0*/  PRMT R71, RZ, 0x7610, R71 ;  /* 0x00007610ff477816 */ /* 0x000fe20000000047 */
[----:B------:R-:W-:Y:S01]  /*5cf0*/  @P0 IMAD.MOV.U32 R31, RZ, RZ, R88 ;  /* 0x000000ffff1f0224 */ /* 0x000fe200078e0058 */
[----:B------:R-:W-:Y:S01]  /*5d00*/  SEL R64, R168, R64, !P4 ;  /* 0x00000040a8407207 */ /* 0x000fe20006000000 */
[----:B------:R-:W2:Y:S01]  /*5d10*/  LDL R104, [R1+0x2f0] ;  /* 0x0002f00001687983 */ /* 0x000ea20000100800 */
[----:B------:R-:W-:-:S02]  /*5d20*/  PRMT R70, RZ, 0x7610, R70 ;  /* 0x00007610ff467816 */ /* 0x000fc40000000046 */
[----:B---3--:R-:W-:-:S13]  /*5d30*/  ISETP.GE.AND P6, PT, R78, RZ, PT ;  /* 0x000000ff4e00720c */ /* 0x008fda0003fc6270 */
[----:B------:R-:W-:Y:S01]  /*5d40*/  @!P6 IMAD.MOV R62, RZ, RZ, -R62 ;  /* 0x000000ffff3ee224 */ /* 0x000fe200078e0a3e */
[----:B------:R-:W-:Y:S02]  /*5d50*/  ISETP.GT.U32.AND P6, PT, R139, R59, PT ;  /* 0x0000003b8b00720c */ /* 0x000fe40003fc4070 */
[----:B----4-:R-:W-:-:S11]  /*5d60*/  ISETP.GE.AND P2, PT, R79, RZ, PT ;  /* 0x000000ff4f00720c */ /* 0x010fd60003f46270 */
[----:B------:R-:W-:Y:S01]  /*5d70*/  @!P6 IMAD.IADD R59, R59, 0x1, -R139 ;  /* 0x000000013b3be824 */ /* 0x000fe200078e0a8b */
[----:B------:R-:W-:-:S04]  /*5d80*/  IADD3 R79, P6, PT, R30, R127, RZ ;  /* 0x0000007f1e4f7210 */ /* 0x000fc80007fde0ff */
[----:B------:R-:W-:Y:S01]  /*5d90*/  LEA.HI.X.SX32 R80, R30, R126, 0x1, P6 ;  /* 0x0000007e1e507211 */ /* 0x000fe200030f0eff */
[----:B------:R-:W-:Y:S01]  /*5da0*/  @P0 IMAD.MOV.U32 R30, RZ, RZ, R90 ;  /* 0x000000ffff1e0224 */ /* 0x000fe200078e005a */
[----:B------:R-:W-:-:S04]  /*5db0*/  ISETP.GT.U32.AND P6, PT, R139, R59, PT ;  /* 0x0000003b8b00720c */ /* 0x000fc80003fc4070 */
[----:B------:R1:W3:Y:S02]  /*5dc0*/  @P0 LDG.E.U8 R207, desc[UR26][R30.64] ;  /* 0x0000001a1ecf0981 */ /* 0x0002e4000c1e1100 */
[----:B-1----:R-:W-:Y:S02]  /*5dd0*/  @P0 IMAD.MOV.U32 R30, RZ, RZ, R106 ;  /* 0x000000ffff1e0224 */ /* 0x002fe400078e006a */
[----:B------:R-:W-:-:S05]  /*5de0*/  @P0 IMAD.MOV.U32 R31, RZ, RZ, R94 ;  /* 0x000000ffff1f0224 */ /* 0x000fca00078e005e */
[----:B------:R1:W4:Y:S01]  /*5df0*/  @P0 LDG.E.U8 R239, desc[UR26][R30.64] ;  /* 0x0000001a1eef0981 */ /* 0x000322000c1e1100 */
[----:B------:R-:W-:Y:S02]  /*5e00*/  @!P6 IMAD.IADD R59, R59, 0x1, -R139 ;  /* 0x000000013b3be824 */ /* 0x000fe400078e0a8b */
[----:B-1----:R-:W-:Y:S02]  /*5e10*/  @P0 IMAD.MOV.U32 R30, RZ, RZ, R96 ;  /* 0x000000ffff1e0224 */ /* 0x002fe400078e0060 */
[----:B------:R-:W-:-:S05]  /*5e20*/  @P0 IMAD.MOV.U32 R31, RZ, RZ, R92 ;  /* 0x000000ffff1f0224 */ /* 0x000fca00078e005c */
[----:B------:R1:W3:Y:S02]  /*5e30*/  @P0 LDG.E.U8 R247, desc[UR26][R30.64] ;  /* 0x0000001a1ef70981 */ /* 0x0002e4000c1e1100 */
        /* <DEDUP_REMOVED lines=11> */
[----:B------:R1:W3:Y:S01]  /*5ef0*/  @P0 LDG.E.U8 R72, desc[UR26][R30.64] ;  /* 0x0000001a1e480981 */ /* 0x0002e2000c1e1100 */
[----:B--2---:R-:W-:Y:S01]  /*5f00*/  ISETP.GE.AND P6, PT, R102, RZ, PT ;  /* 0x000000ff6600720c */ /* 0x004fe20003fc6270 */
[----:B-1----:R-:W-:-:S12]  /*5f10*/  IMAD R30, R64, UR7, RZ ;  /* 0x00000007401e7c24 */ /* 0x002fd8000f8e02ff */
[----:B------:R-:W-:Y:S01]  /*5f20*/  @!P6 IMAD.MOV R59, RZ, RZ, -R59 ;  /* 0x000000ffff3be224 */ /* 0x000fe200078e0a3b */
[----:B------:R-:W-:Y:S01]  /*5f30*/  ISETP.GT.U32.AND P6, PT, R139, R54, PT ;  /* 0x000000368b00720c */ /* 0x000fe20003fc4070 */
[----:B------:R-:W-:-:S12]  /*5f40*/  @P0 IMAD.MOV.U32 R31, RZ, RZ, R221 ;  /* 0x000000ffff1f0224 */ /* 0x000fd800078e00dd */
[----:B------:R-:W-:Y:S01]  /*5f50*/  @!P6 IMAD.IADD R54, R54, 0x1, -R139 ;  /* 0x000000013636e824 */ /* 0x000fe200078e0a8b */
[----:B------:R-:W-:-:S04]  /*5f60*/  IADD3 R74, P6, PT, R30, R127, RZ ;  /* 0x0000007f1e4a7210 */ /* 0x000fc80007fde0ff */
[----:B------:R-:W-:Y:S01]  /*5f70*/  LEA.HI.X.SX32 R76, R30, R126, 0x1, P6 ;  /* 0x0000007e1e4c7211 */ /* 0x000fe200030f0eff */
[----:B------:R-:W-:-:S05]  /*5f80*/  @P0 IMAD.MOV.U32 R30, RZ, RZ, R132 ;  /* 0x000000ffff1e0224 */ /* 0x000fca00078e0084 */
[----:B------:R1:W2:Y:S02]  /*5f90*/  @P0 LDG.E.U8 R71, desc[UR26][R30.64] ;  /* 0x0000001a1e470981 */ /* 0x0002a4000c1e1100 */
[----:B-1----:R-:W-:Y:S02]  /*5fa0*/  @P0 IMAD.MOV.U32 R30, RZ, RZ, R16 ;  /* 0x000000ffff1e0224 */ /* 0x002fe400078e0010 */
[----:B------:R-:W-:-:S05]  /*5fb0*/  @P0 IMAD.MOV.U32 R31, RZ, RZ, R18 ;  /* 0x000000ffff1f0224 */ /* 0x000fca00078e0012 */
[----:B------:R1:W4:Y:S01]  /*5fc0*/  @P0 LDG.E.U8 R70, desc[UR26][R30.64] ;  /* 0x0000001a1e460981 */ /* 0x000322000c1e1100 */
[----:B------:R-:W-:Y:S01]  /*5fd0*/  PRMT R69, RZ, 0x7610, R69 ;  /* 0x00007610ff457816 */ /* 0x000fe20000000045 */
[----:B-1----:R-:W-:Y:S02]  /*5fe0*/  @P0 IMAD.MOV.U32 R30, RZ, RZ, R17 ;  /* 0x000000ffff1e0224 */ /* 0x002fe400078e0011 */
[----:B------:R-:W-:-:S05]  /*5ff0*/  @P0 IMAD.MOV.U32 R31, RZ, RZ, R20 ;  /* 0x000000ffff1f0224 */ /* 0x000fca00078e0014 */
[----:B------:R1:W4:Y:S01]  /*6000*/  @P0 LDG.E.U8 R69, desc[UR26][R30.64] ;  /* 0x0000001a1e450981 */ /* 0x000322000c1e1100 */
[----:B------:R-:W-:Y:S01]  /*6010*/  @!P2 IMAD.MOV R63, RZ, RZ, -R63 ;  /* 0x000000ffff3fa224 */ /* 0x000fe200078e0a3f */
[----:B------:R-:W-:Y:S02]  /*6020*/  ISETP.GT.U32.AND P2, PT, R139, R61, PT ;  /* 0x0000003d8b00720c */ /* 0x000fe40003f44070 */
[----:B------:R-:W-:-:S05]  /*6030*/  SEL R66, R168, R66, !P4 ;  /* 0x00000042a8427207 */ /* 0x000fca0006000000 */
[----:B------:R-:W-:-:S06]  /*6040*/  IMAD R66, R66, UR7, RZ ;  /* 0x0000000742427c24 */ /* 0x000fcc000f8e02ff */
[----:B------:R-:W-:Y:S01]  /*6050*/  @!P2 IMAD.IADD R61, R61, 0x1, -R139 ;  /* 0x000000013d3da824 */ /* 0x000fe200078e0a8b */
[C---:B------:R-:W-:Y:S01]  /*6060*/  IADD3 R81, P2, PT, R66.reuse, R127, RZ ;  /* 0x0000007f42517210 */ /* 0x040fe20007f5e0ff */
[----:B-1----:R-:W-:Y:S01]  /*6070*/  @P0 IMAD.MOV.U32 R30, RZ, RZ, R19 ;  /* 0x000000ffff1e0224 */ /* 0x002fe200078e0013 */
[----:B------:R-:W-:Y:S02]  /*6080*/  PRMT R68, RZ, 0x7610, R68 ;  /* 0x00007610ff447816 */ /* 0x000fe40000000044 */
[----:B------:R-:W-:Y:S02]  /*6090*/  LEA.HI.X.SX32 R82, R66, R126, 0x1, P2 ;  /* 0x0000007e42527211 */ /* 0x000fe400010f0eff */
[C---:B------:R-:W-:Y:S01]  /*60a0*/  ISETP.GT.U32.AND P2, PT, R139.reuse, R61, PT ;  /* 0x0000003d8b00720c */ /* 0x040fe20003f44070 */
[----:B------:R-:W-:Y:S01]  /*60b0*/  @P0 IMAD.MOV.U32 R31, RZ, RZ, R22 ;  /* 0x000000ffff1f0224 */ /* 0x000fe200078e0016 */
[----:B------:R-:W-:Y:S02]  /*60c0*/  PRMT R67, RZ, 0x7610, R67 ;  /* 0x00007610ff437816 */ /* 0x000fe40000000043 */
[----:B------:R-:W-:-:S02]  /*60d0*/  ISETP.GT.U32.AND P5, PT, R139, R60, PT ;  /* 0x0000003c8b00720c */ /* 0x000fc40003fa4070 */
[----:B------:R1:W4:Y:S01]  /*60e0*/  @P0 LDG.E.U8 R68, desc[UR26][R30.64] ;  /* 0x0000001a1e440981 */ /* 0x000322000c1e1100 */
[----:B------:R-:W-:Y:S01]  /*60f0*/  PRMT R66, RZ, 0x7610, R66 ;  /* 0x00007610ff427816 */ /* 0x000fe20000000042 */
[----:B-1----:R-:W-:Y:S02]  /*6100*/  @P0 IMAD.MOV.U32 R30, RZ, RZ, R21 ;  /* 0x000000ffff1e0224 */ /* 0x002fe400078e0015 */
[----:B------:R-:W-:-:S03]  /*6110*/  @P0 IMAD.MOV.U32 R31, RZ, RZ, R24 ;  /* 0x000000ffff1f0224 */ /* 0x000fc600078e0018 */
[--C-:B------:R-:W-:Y:S01]  /*6120*/  @!P2 IMAD.IADD R61, R61, 0x1, -R139.reuse ;  /* 0x000000013d3da824 */ /* 0x100fe200078e0a8b */
[----:B------:R-:W-:Y:S01]  /*6130*/  ISETP.GE.AND P2, PT, R100, RZ, PT ;  /* 0x000000ff6400720c */ /* 0x000fe20003f46270 */
[----:B------:R1:W4:Y:S02]  /*6140*/  @P0 LDG.E.U8 R67, desc[UR26][R30.64] ;  /* 0x0000001a1e430981 */ /* 0x000324000c1e1100 */
[----:B------:R-:W-:Y:S01]  /*6150*/  @!P5 IMAD.IADD R60, R60, 0x1, -R139 ;  /* 0x000000013c3cd824 */ /* 0x000fe200078e0a8b */
[----:B------:R-:W-:Y:S01]  /*6160*/  ISETP.GT.U32.AND P6, PT, R139, R54, PT ;  /* 0x000000368b00720c */ /* 0x000fe20003fc4070 */
[----:B-1----:R-:W-:Y:S02]  /*6170*/  @P0 IMAD.MOV.U32 R30, RZ, RZ, R23 ;  /* 0x000000ffff1e0224 */ /* 0x002fe400078e0017 */
[----:B------:R-:W-:-:S05]  /*6180*/  @P0 IMAD.MOV.U32 R31, RZ, RZ, R26 ;  /* 0x000000ffff1f0224 */ /* 0x000fca00078e001a */
[----:B------:R1:W4:Y:S01]  /*6190*/  @P0 LDG.E.U8 R66, desc[UR26][R30.64] ;  /* 0x0000001a1e420981 */ /* 0x000322000c1e1100 */
[C---:B------:R-:W-:Y:S01]  /*61a0*/  ISETP.GT.U32.AND P5, PT, R139.reuse, R60, PT ;  /* 0x0000003c8b00720c */ /* 0x040fe20003fa4070 */
[----:B------:R-:W-:Y:S01]  /*61b0*/  @!P2 IMAD.MOV R61, RZ, RZ, -R61 ;  /* 0x000000ffff3da224 */ /* 0x000fe200078e0a3d */
[----:B------:R-:W-:Y:S02]  /*61c0*/  ISETP.GT.U32.AND P2, PT, R139, R56, PT ;  /* 0x000000388b00720c */ /* 0x000fe40003f44070 */
[----:B------:R-:W-:Y:S01]  /*61d0*/  SEL R65, R168, R65, !P4 ;  /* 0x00000041a8417207 */ /* 0x000fe20006000000 */
[----:B------:R-:W-:Y:S01]  /*61e0*/  @!P6 IMAD.IADD R54, R54, 0x1, -R139 ;  /* 0x000000013636e824 */ /* 0x000fe200078e0a8b */
[----:B------:R-:W-:-:S03]  /*61f0*/  ISETP.GE.AND P6, PT, R213, RZ, PT ;  /* 0x000000ffd500720c */ /* 0x000fc60003fc6270 */
[----:B------:R-:W-:-:S04]  /*6200*/  IMAD R65, R65, UR7, RZ ;  /* 0x0000000741417c24 */ /* 0x000fc8000f8e02ff */
[--C-:B------:R-:W-:Y:S01]  /*6210*/  @!P5 IMAD.IADD R60, R60, 0x1, -R139.reuse ;  /* 0x000000013c3cd824 */ /* 0x100fe200078e0a8b */
[----:B------:R-:W-:Y:S01]  /*6220*/  ISETP.GE.AND P5, PT, R77, RZ, PT ;  /* 0x000000ff4d00720c */ /* 0x000fe20003fa6270 */
[----:B------:R-:W-:Y:S01]  /*6230*/  @!P2 IMAD.IADD R56, R56, 0x1, -R139 ;  /* 0x000000013838a824 */ /* 0x000fe200078e0a8b */
[C---:B------:R-:W-:Y:S01]  /*6240*/  IADD3 R77, P2, PT, R65.reuse, R127, RZ ;  /* 0x0000007f414d7210 */ /* 0x040fe20007f5e0ff */
[----:B------:R-:W-:Y:S03]  /*6250*/  STL [R1+0x58], R81 ;  /* 0x0000585101007387 */ /* 0x000fe60000100800 */
[----:B------:R-:W-:Y:S01]  /*6260*/  LEA.HI.X.SX32 R78, R65, R126, 0x1, P2 ;  /* 0x0000007e414e7211 */ /* 0x000fe200010f0eff */
[----:B------:R-:W-:Y:S01]  /*6270*/  STL [R1+0x78], R79 ;  /* 0x0000784f01007387 */ /* 0x000fe20000100800 */
[----:B------:R-:W-:-:S03]  /*6280*/  @!P6 IMAD.MOV R54, RZ, RZ, -R54 ;  /* 0x000000ffff36e224 */ /* 0x000fc600078e0a36 */
[----:B------:R-:W-:Y:S01]  /*6290*/  STL [R1+0x54], R82 ;  /* 0x0000545201007387 */ /* 0x000fe20000100800 */
[----:B------:R-:W-:-:S03]  /*62a0*/  ISETP.GT.U32.AND P6, PT, R139, R42, PT ;  /* 0x0000002a8b00720c */ /* 0x000fc60003fc4070 */
[----:B------:R-:W-:Y:S01]  /*62b0*/  STL [R1+0x74], R80 ;  /* 0x0000745001007387 */ /* 0x000fe20000100800 */
[----:B------:R-:W-:-:S03]  /*62c0*/  PRMT R65, RZ, 0x7610, R65 ;  /* 0x00007610ff417816 */ /* 0x000fc60000000041 */
[----:B------:R-:W-:Y:S01]  /*62d0*/  STL [R1+0x98], R77 ;  /* 0x0000984d01007387 */ /* 0x000fe20000100800 */
[----:B-1----:R-:W-:-:S03]  /*62e0*/  @P0 IMAD.MOV.U32 R30, RZ, RZ, R25 ;  /* 0x000000ffff1e0224 */ /* 0x002fc600078e0019 */
[----:B------:R-:W-:Y:S01]  /*62f0*/  STL [R1+0xc0], R74 ;  /* 0x0000c04a01007387 */ /* 0x000fe20000100800 */
[----:B------:R-:W-:-:S03]  /*6300*/  @P0 IMAD.MOV.U32 R31, RZ, RZ, R28 ;  /* 0x000000ffff1f0224 */ /* 0x000fc600078e001c */
[----:B------:R-:W-:Y:S01]  /*6310*/  STL [R1+0x94], R78 ;  /* 0x0000944e01007387 */ /* 0x000fe20000100800 */
[----:B------:R-:W-:-:S03]  /*6320*/  SEL R62, R168, R62, !P4 ;  /* 0x0000003ea83e7207 */ /* 0x000fc60006000000 */
[----:B------:R-:W-:Y:S04]  /*6330*/  STL [R1+0xbc], R76 ;  /* 0x0000bc4c01007387 */ /* 0x000fe80000100800 */
[----:B------:R-:W-:Y:S04]  /*6340*/  STL [R1+0x468], R16 ;  /* 0x0004681001007387 */ /* 0x000fe80000100800 */
[----:B------:R-:W-:Y:S04]  /*6350*/  STL [R1+0x464], R18 ;  /* 0x0004641201007387 */ /* 0x000fe80000100800 */
[----:B------:R-:W-:Y:S04]  /*6360*/  STL [R1+0x470], R17 ;  /* 0x0004701101007387 */ /* 0x000fe80000100800 */
[----:B------:R-:W-:Y:S04]  /*6370*/  STL [R1+0x46c], R20 ;  /* 0x00046c1401007387 */ /* 0x000fe80000100800 */
[----:B------:R1:W4:Y:S01]  /*6380*/  @P0 LDG.E.U8 R65, desc[UR26][R30.64] ;  /* 0x0000001a1e410981 */ /* 0x000322000c1e1100 */
[----:B------:R-:W-:-:S02]  /*6390*/  @!P6 IMAD.IADD R42, R42, 0x1, -R139 ;  /* 0x000000012a2ae824 */ /* 0x000fc400078e0a8b */
[----:B-1----:R-:W-:Y:S01]  /*63a0*/  IMAD R30, R62, UR7, RZ ;  /* 0x000000073e1e7c24 */ /* 0x002fe2000f8e02ff */
[----:B------:R-:W-:Y:S01]  /*63b0*/  PRMT R64, RZ, 0x7610, R64 ;  /* 0x00007610ff407816 */ /* 0x000fe20000000040 */
[----:B------:R-:W-:Y:S01]  /*63c0*/  @P0 IMAD.MOV.U32 R31, RZ, RZ, R29 ;  /* 0x000000ffff1f0224 */ /* 0x000fe200078e001d */
[----:B---3--:R-:W-:Y:S04]  /*63d0*/  STL [R1+0x24], R72 ;  /* 0x0000244801007387 */ /* 0x008fe80000100800 */
[----:B------:R-:W-:Y:S04]  /*63e0*/  STL [R1+0x478], R19 ;  /* 0x0004781301007387 */ /* 0x000fe80000100800 */
[----:B------:R-:W-:Y:S04]  /*63f0*/  STL [R1+0x474], R22 ;  /* 0x0004741601007387 */ /* 0x000fe80000100800 */
[----:B------:R-:W-:Y:S04]  /*6400*/  STL [R1+0x480], R21 ;  /* 0x0004801501007387 */ /* 0x000fe80000100800 */
[----:B------:R-:W-:Y:S04]  /*6410*/  STL [R1+0x47c], R24 ;  /* 0x00047c1801007387 */ /* 0x000fe80000100800 */
[----:B--2---:R-:W-:Y:S04]  /*6420*/  STL [R1+0x4], R71 ;  /* 0x0000044701007387 */ /* 0x004fe80000100800 */
[----:B----4-:R1:W-:Y:S02]  /*6430*/  STL [R1+0x8], R70 ;  /* 0x0000084601007387 */ /* 0x0103e40000100800 */
[----:B-1----:R-:W-:-:S04]  /*6440*/  IADD3 R70, P6, PT, R30, R127, RZ ;  /* 0x0000007f1e467210 */ /* 0x002fc80007fde0ff */
[----:B------:R-:W-:Y:S01]  /*6450*/  LEA.HI.X.SX32 R71, R30, R126, 0x1, P6 ;  /* 0x0000007e1e477211 */ /* 0x000fe200030f0eff */
[----:B------:R-:W-:-:S05]  /*6460*/  @P0 IMAD.MOV.U32 R30, RZ, RZ, R27 ;  /* 0x000000ffff1e0224 */ /* 0x000fca00078e001b */
[----:B------:R1:W2:Y:S01]  /*6470*/  @P0 LDG.E.U8 R64, desc[UR26][R30.64] ;  /* 0x0000001a1e400981 */ /* 0x0002a2000c1e1100 */
[----:B------:R-:W-:Y:S01]  /*6480*/  @!P5 IMAD.MOV R60, RZ, RZ, -R60 ;  /* 0x000000ffff3cd224 */ /* 0x000fe200078e0a3c */
[----:B------:R-:W-:-:S13]  /*6490*/  ISETP.GT.U32.AND P5, PT, R139, R58, PT ;  /* 0x0000003a8b00720c */ /* 0x000fda0003fa4070 */
[----:B------:R-:W-:-:S05]  /*64a0*/  @!P5 IMAD.IADD R58, R58, 0x1, -R139 ;  /* 0x000000013a3ad824 */ /* 0x000fca00078e0a8b */
[----:B------:R-:W-:-:S13]  /*64b0*/  ISETP.GT.U32.AND P5, PT, R139, R58, PT ;  /* 0x0000003a8b00720c */ /* 0x000fda0003fa4070 */
[----:B------:R-:W-:Y:S01]  /*64c0*/  @!P5 IMAD.IADD R58, R58, 0x1, -R139 ;  /* 0x000000013a3ad824 */ /* 0x000fe200078e0a8b */
[----:B------:R-:W-:Y:S02]  /*64d0*/  ISETP.GE.AND P5, PT, R104, RZ, PT ;  /* 0x000000ff6800720c */ /* 0x000fe40003fa6270 */
[----:B------:R-:W-:-:S11]  /*64e0*/  ISETP.GT.U32.AND P2, PT, R139, R56, PT ;  /* 0x000000388b00720c */ /* 0x000fd60003f44070 */
[----:B------:R-:W-:Y:S01]  /*64f0*/  @!P5 IMAD.MOV R58, RZ, RZ, -R58 ;  /* 0x000000ffff3ad224 */ /* 0x000fe200078e0a3a */
[----:B------:R-:W-:Y:S01]  /*6500*/  ISETP.GT.U32.AND P5, PT, R139, R55, PT ;  /* 0x000000378b00720c */ /* 0x000fe20003fa4070 */
[----:B------:R-:W-:Y:S01]  /*6510*/  @!P2 IMAD.IADD R56, R56, 0x1, -R139 ;  /* 0x000000013838a824 */ /* 0x000fe200078e0a8b */
[----:B------:R-:W-:-:S11]  /*6520*/  ISETP.GE.AND P2, PT, R220, RZ, PT ;  /* 0x000000ffdc00720c */ /* 0x000fd60003f46270 */
[----:B------:R-:W-:-:S05]  /*6530*/  @!P5 IMAD.IADD R55, R55, 0x1, -R139 ;  /* 0x000000013737d824 */ /* 0x000fca00078e0a8b */
[C---:B------:R-:W-:Y:S01]  /*6540*/  ISETP.GT.U32.AND P5, PT, R139.reuse, R55, PT ;  /* 0x000000378b00720c */ /* 0x040fe20003fa4070 */
[----:B------:R-:W-:Y:S01]  /*6550*/  @!P2 IMAD.MOV R56, RZ, RZ, -R56 ;  /* 0x000000ffff38a224 */ /* 0x000fe200078e0a38 */
[----:B------:R-:W-:Y:S02]  /*6560*/  ISETP.GT.U32.AND P2, PT, R139, R43, PT ;  /* 0x0000002b8b00720c */ /* 0x000fe40003f44070 */
[----:B------:R-:W-:-:S09]  /*6570*/  SEL R63, R168, R63, !P4 ;  /* 0x0000003fa83f7207 */ /* 0x000fd20006000000 */
[----:B------:R-:W-:Y:S01]  /*6580*/  @!P5 IMAD.IADD R55, R55, 0x1, -R139 ;  /* 0x000000013737d824 */ /* 0x000fe200078e0a8b */
[----:B------:R-:W-:Y:S01]  /*6590*/  ISETP.GE.AND P5, PT, R212, RZ, PT ;  /* 0x000000ffd400720c */ /* 0x000fe20003fa6270 */
[----:B------:R-:W-:Y:S01]  /*65a0*/  STL [R1+0x488], R23 ;  /* 0x0004881701007387 */ /* 0x000fe20000100800 */
[----:B------:R-:W-:-:S03]  /*65b0*/  IMAD R63, R63, UR7, RZ ;  /* 0x000000073f3f7c24 */ /* 0x000fc6000f8e02ff */
[----:B------:R-:W-:Y:S01]  /*65c0*/  STL [R1+0x484], R26 ;  /* 0x0004841a01007387 */ /* 0x000fe20000100800 */
[----:B------:R-:W-:-:S03]  /*65d0*/  ISETP.GT.U32.AND P6, PT, R139, R42, PT ;  /* 0x0000002a8b00720c */ /* 0x000fc60003fc4070 */
[----:B------:R-:W-:Y:S01]  /*65e0*/  STL [R1+0x64], R69 ;  /* 0x0000644501007387 */ /* 0x000fe20000100800 */
[----:B-1----:R-:W-:-:S03]  /*65f0*/  @P0 IMAD.MOV.U32 R30, RZ, RZ, R130 ;  /* 0x000000ffff1e0224 */ /* 0x002fc600078e0082 */
[----:B------:R-:W-:Y:S01]  /*6600*/  @!P5 IMAD.MOV R55, RZ, RZ, -R55 ;  /* 0x000000ffff37d224 */ /* 0x000fe200078e0a37 */
[----:B------:R-:W-:Y:S01]  /*6610*/  ISETP.GT.U32.AND P5, PT, R139, R41, PT ;  /* 0x000000298b00720c */ /* 0x000fe20003fa4070 */
[----:B------:R1:W-:Y:S01]  /*6620*/  STL [R1+0x490], R25 ;  /* 0x0004901901007387 */ /* 0x0003e20000100800 */
[----:B------:R-:W-:Y:S02]  /*6630*/  @P0 IMAD.MOV.U32 R31, RZ, RZ, R129 ;  /* 0x000000ffff1f0224 */ /* 0x000fe400078e0081 */
[----:B------:R-:W-:Y:S01]  /*6640*/  @!P2 IMAD.IADD R43, R43, 0x1, -R139 ;  /* 0x000000012b2ba824 */ /* 0x000fe200078e0a8b */
[C---:B------:R-:W-:Y:S01]  /*6650*/  IADD3 R72, P2, PT, R63.reuse, R127, RZ ;  /* 0x0000007f3f487210 */ /* 0x040fe20007f5e0ff */
[----:B------:R3:W-:Y:S01]  /*6660*/  STL [R1+0x48c], R28 ;  /* 0x00048c1c01007387 */ /* 0x0007e20000100800 */
[----:B-1----:R-:W-:Y:S02]  /*6670*/  PRMT R25, RZ, 0x7610, R25 ;  /* 0x00007610ff197816 */ /* 0x002fe40000000019 */
[----:B------:R-:W-:-:S02]  /*6680*/  LEA.HI.X.SX32 R73, R63, R126, 0x1, P2 ;  /* 0x0000007e3f497211 */ /* 0x000fc400010f0eff */
[----:B---3--:R-:W-:Y:S02]  /*6690*/  PRMT R28, RZ, 0x7610, R28 ;  /* 0x00007610ff1c7816 */ /* 0x008fe4000000001c */
[----:B------:R1:W3:Y:S01]  /*66a0*/  @P0 LDG.E.U8 R25, desc[UR26][R30.64] ;  /* 0x0000001a1e190981 */ /* 0x0002e2000c1e1100 */
[----:B------:R-:W-:Y:S01]  /*66b0*/  ISETP.GT.U32.AND P2, PT, R139, R43, PT ;  /* 0x0000002b8b00720c */ /* 0x000fe20003f44070 */
[----:B------:R-:W-:Y:S01]  /*66c0*/  @!P5 IMAD.IADD R41, R41, 0x1, -R139 ;  /* 0x000000012929d824 */ /* 0x000fe200078e0a8b */
[----:B------:R-:W-:Y:S01]  /*66d0*/  PRMT R23, RZ, 0x7610, R23 ;  /* 0x00007610ff177816 */ /* 0x000fe20000000017 */
[----:B------:R-:W-:Y:S02]  /*66e0*/  @!P6 IMAD.IADD R42, R42, 0x1, -R139 ;  /* 0x000000012a2ae824 */ /* 0x000fe400078e0a8b */
[----:B-1----:R-:W-:Y:S02]  /*66f0*/  @P0 IMAD.MOV.U32 R30, RZ, RZ, R179 ;  /* 0x000000ffff1e0224 */ /* 0x002fe400078e00b3 */
[----:B------:R-:W-:Y:S01]  /*6700*/  @P0 IMAD.MOV.U32 R31, RZ, RZ, R137 ;  /* 0x000000ffff1f0224 */ /* 0x000fe200078e0089 */
[----:B------:R-:W-:-:S04]  /*6710*/  ISETP.GE.AND P6, PT, R204, RZ, PT ;  /* 0x000000ffcc00720c */ /* 0x000fc80003fc6270 */
[----:B------:R1:W4:Y:S01]  /*6720*/  @P0 LDG.E.U8 R28, desc[UR26][R30.64] ;  /* 0x0000001a1e1c0981 */ /* 0x000322000c1e1100 */
[----:B------:R-:W-:Y:S02]  /*6730*/  ISETP.GT.U32.AND P5, PT, R139, R41, PT ;  /* 0x000000298b00720c */ /* 0x000fe40003fa4070 */
[----:B------:R-:W-:Y:S01]  /*6740*/  PRMT R26, RZ, 0x7610, R26 ;  /* 0x00007610ff1a7816 */ /* 0x000fe2000000001a */
[----:B-1----:R-:W-:Y:S02]  /*6750*/  @P0 IMAD.MOV.U32 R30, RZ, RZ, R187 ;  /* 0x000000ffff1e0224 */ /* 0x002fe400078e00bb */
[----:B------:R-:W-:Y:S02]  /*6760*/  @P0 IMAD.MOV.U32 R31, RZ, RZ, R186 ;  /* 0x000000ffff1f0224 */ /* 0x000fe400078e00ba */
[----:B------:R-:W-:-:S03]  /*6770*/  @!P2 IMAD.IADD R43, R43, 0x1, -R139 ;  /* 0x000000012b2ba824 */ /* 0x000fc600078e0a8b */
[----:B------:R1:W3:Y:S01]  /*6780*/  @P0 LDG.E.U8 R23, desc[UR26][R30.64] ;  /* 0x0000001a1e170981 */ /* 0x0002e2000c1e1100 */
[----:B------:R-:W-:Y:S02]  /*6790*/  ISETP.GE.AND P2, PT, R205, RZ, PT ;  /* 0x000000ffcd00720c */ /* 0x000fe40003f46270 */
[----:B------:R-:W-:Y:S01]  /*67a0*/  PRMT R21, RZ, 0x7610, R21 ;  /* 0x00007610ff157816 */ /* 0x000fe20000000015 */
[----:B-1----:R-:W-:Y:S02]  /*67b0*/  @P0 IMAD.MOV.U32 R30, RZ, RZ, R195 ;  /* 0x000000ffff1e0224 */ /* 0x002fe400078e00c3 */
[----:B------:R-:W-:Y:S02]  /*67c0*/  @P0 IMAD.MOV.U32 R31, RZ, RZ, R194 ;  /* 0x000000ffff1f0224 */ /* 0x000fe400078e00c2 */
[----:B------:R-:W-:-:S03]  /*67d0*/  @!P6 IMAD.MOV R42, RZ, RZ, -R42 ;  /* 0x000000ffff2ae224 */ /* 0x000fc600078e0a2a */
[----:B------:R1:W3:Y:S01]  /*67e0*/  @P0 LDG.E.U8 R26, desc[UR26][R30.64] ;  /* 0x0000001a1e1a0981 */ /* 0x0002e2000c1e1100 */
[----:B------:R-:W-:Y:S01]  /*67f0*/  ISETP.GT.U32.AND P6, PT, R139, R39, PT ;  /* 0x000000278b00720c */ /* 0x000fe20003fc4070 */
[----:B------:R-:W-:Y:S01]  /*6800*/  @!P5 IMAD.IADD R41, R41, 0x1, -R139 ;  /* 0x000000012929d824 */ /* 0x000fe200078e0a8b */
[----:B------:R-:W-:Y:S01]  /*6810*/  PRMT R24, RZ, 0x7610, R24 ;  /* 0x00007610ff187816 */ /* 0x000fe20000000018 */
[----:B-1----:R-:W-:Y:S02]  /*6820*/  @P0 IMAD.MOV.U32 R30, RZ, RZ, R203 ;  /* 0x000000ffff1e0224 */ /* 0x002fe400078e00cb */
[----:B------:R-:W-:Y:S01]  /*6830*/  @P0 IMAD.MOV.U32 R31, RZ, RZ, R202 ;  /* 0x000000ffff1f0224 */ /* 0x000fe200078e00ca */
[----:B------:R-:W-:Y:S02]  /*6840*/  ISETP.GE.AND P5, PT, R197, RZ, PT ;  /* 0x000000ffc500720c */ /* 0x000fe40003fa6270 */
[----:B------:R-:W-:Y:S02]  /*6850*/  SEL R61, R168, R61, !P4 ;  /* 0x0000003da83d7207 */ /* 0x000fe40006000000 */
[----:B------:R1:W3:Y:S01]  /*6860*/  @P0 LDG.E.U8 R21, desc[UR26][R30.64] ;  /* 0x0000001a1e150981 */ /* 0x0002e2000c1e1100 */
[----:B------:R-:W-:Y:S01]  /*6870*/  @!P2 IMAD.MOV R43, RZ, RZ, -R43 ;  /* 0x000000ffff2ba224 */ /* 0x000fe200078e0a2b */
[----:B------:R-:W-:-:S02]  /*6880*/  ISETP.GT.U32.AND P2, PT, R139, R40, PT ;  /* 0x000000288b00720c */ /* 0x000fc40003f44070 */
[----:B------:R-:W-:Y:S01]  /*6890*/  STL [R1+0x44], R68 ;  /* 0x0000444401007387 */ /* 0x000fe20000100800 */
[----:B-1----:R-:W-:Y:S02]  /*68a0*/  @P0 IMAD.MOV.U32 R30, RZ, RZ, R211 ;  /* 0x000000ffff1e0224 */ /* 0x002fe400078e00d3 */
[----:B------:R-:W-:Y:S01]  /*68b0*/  @P0 IMAD.MOV.U32 R31, RZ, RZ, R210 ;  /* 0x000000ffff1f0224 */ /* 0x000fe200078e00d2 */
[----:B------:R-:W-:Y:S04]  /*68c0*/  STL [R1+0xe0], R72 ;  /* 0x0000e04801007387 */ /* 0x000fe80000100800 */
[----:B------:R1:W3:Y:S01]  /*68d0*/  @P0 LDG.E.U8 R24, desc[UR26][R30.64] ;  /* 0x0000001a1e180981 */ /* 0x0002e2000c1e1100 */
[----:B------:R-:W-:-:S03]  /*68e0*/  SEL R60, R168, R60, !P4 ;  /* 0x0000003ca83c7207 */ /* 0x000fc60006000000 */
[----:B------:R-:W-:Y:S01]  /*68f0*/  STL [R1+0x28], R67 ;  /* 0x0000284301007387 */ /* 0x000fe20000100800 */
[----:B------:R-:W-:-:S03]  /*6900*/  @!P6 IMAD.IADD R39, R39, 0x1, -R139 ;  /* 0x000000012727e824 */ /* 0x000fc600078e0a8b */
[----:B------:R-:W-:Y:S01]  /*6910*/  STL [R1+0x100], R70 ;  /* 0x0001004601007387 */ /* 0x000fe20000100800 */
[----:B-1----:R-:W-:-:S03]  /*6920*/  IMAD R30, R61, UR7, RZ ;  /* 0x000000073d1e7c24 */ /* 0x002fc6000f8e02ff */
[----:B------:R-:W-:Y:S04]  /*6930*/  STL [R1+0xdc], R73 ;  /* 0x0000dc4901007387 */ /* 0x000fe80000100800 */
[----:B------:R-:W-:Y:S01]  /*6940*/  STL [R1+0xfc], R71 ;  /* 0x0000fc4701007387 */ /* 0x000fe20000100800 */
[----:B------:R-:W-:-:S03]  /*6950*/  @!P5 IMAD.MOV R41, RZ, RZ, -R41 ;  /* 0x000000ffff29d224 */ /* 0x000fc600078e0a29 */
[----:B------:R1:W-:Y:S01]  /*6960*/  STL [R1+0x84], R66 ;  /* 0x0000844201007387 */ /* 0x0003e20000100800 */
[----:B------:R-:W-:Y:S01]  /*6970*/  ISETP.GT.U32.AND P5, PT, R139, R38, PT ;  /* 0x000000268b00720c */ /* 0x000fe20003fa4070 */
[----:B------:R-:W-:Y:S01]  /*6980*/  IMAD R60, R60, UR7, RZ ;  /* 0x000000073c3c7c24 */ /* 0x000fe2000f8e02ff */
[----:B------:R-:W-:Y:S01]  /*6990*/  PRMT R19, RZ, 0x7610, R19 ;  /* 0x00007610ff137816 */ /* 0x000fe20000000013 */
[----:B------:R-:W-:Y:S01]  /*69a0*/  @P0 IMAD.MOV.U32 R31, RZ, RZ, R218 ;  /* 0x000000ffff1f0224 */ /* 0x000fe200078e00da */
[----:B-1----:R-:W-:Y:S01]  /*69b0*/  IADD3 R66, P6, PT, R30, R127, RZ ;  /* 0x0000007f1e427210 */ /* 0x002fe20007fde0ff */
[----:B------:R-:W-:-:S03]  /*69c0*/  @!P2 IMAD.IADD R40, R40, 0x1, -R139 ;  /* 0x000000012828a824 */ /* 0x000fc600078e0a8b */
[-C--:B------:R-:W-:Y:S01]  /*69d0*/  LEA.HI.X.SX32 R67, R30, R126.reuse, 0x1, P6 ;  /* 0x0000007e1e437211 */ /* 0x080fe200030f0eff */
[----:B------:R-:W-:Y:S01]  /*69e0*/  @P0 IMAD.MOV.U32 R30, RZ, RZ, R219 ;  /* 0x000000ffff1e0224 */ /* 0x000fe200078e00db */
[C---:B------:R-:W-:Y:S02]  /*69f0*/  IADD3 R68, P2, PT, R60.reuse, R127, RZ ;  /* 0x0000007f3c447210 */ /* 0x040fe40007f5e0ff */
[----:B------:R-:W-:Y:S02]  /*6a00*/  PRMT R22, RZ, 0x7610, R22 ;  /* 0x00007610ff167816 */ /* 0x000fe40000000016 */
[C---:B------:R-:W-:Y:S01]  /*6a10*/  ISETP.GT.U32.AND P6, PT, R139.reuse, R39, PT ;  /* 0x000000278b00720c */ /* 0x040fe20003fc4070 */
[----:B------:R1:W3:Y:S01]  /*6a20*/  @P0 LDG.E.U8 R19, desc[UR26][R30.64] ;  /* 0x0000001a1e130981 */ /* 0x0002e2000c1e1100 */
[----:B------:R-:W-:Y:S02]  /*6a30*/  LEA.HI.X.SX32 R69, R60, R126, 0x1, P2 ;  /* 0x0000007e3c457211 */ /* 0x000fe400010f0eff */
[----:B------:R-:W-:Y:S01]  /*6a40*/  ISETP.GT.U32.AND P2, PT, R139, R40, PT ;  /* 0x000000288b00720c */ /* 0x000fe20003f44070 */
[----:B------:R-:W-:Y:S01]  /*6a50*/  @!P5 IMAD.IADD R38, R38, 0x1, -R139 ;  /* 0x000000012626d824 */ /* 0x000fe200078e0a8b */
[----:B------:R-:W-:Y:S01]  /*6a60*/  PRMT R17, RZ, 0x7610, R17 ;  /* 0x00007610ff117816 */ /* 0x000fe20000000011 */
[----:B-1----:R-:W-:-:S02]  /*6a70*/  @P0 IMAD.MOV.U32 R30, RZ, RZ, R227 ;  /* 0x000000ffff1e0224 */ /* 0x002fc400078e00e3 */
[----:B------:R-:W-:-:S05]  /*6a80*/  @P0 IMAD.MOV.U32 R31, RZ, RZ, R226 ;  /* 0x000000ffff1f0224 */ /* 0x000fca00078e00e2 */
[----:B------:R1:W3:Y:S01]  /*6a90*/  @P0 LDG.E.U8 R22, desc[UR26][R30.64] ;  /* 0x0000001a1e160981 */ /* 0x0002e2000c1e1100 */
[----:B------:R-:W-:Y:S01]  /*6aa0*/  ISETP.GT.U32.AND P5, PT, R139, R38, PT ;  /* 0x000000268b00720c */ /* 0x000fe20003fa4070 */
[----:B------:R-:W-:Y:S01]  /*6ab0*/  @!P6 IMAD.IADD R39, R39, 0x1, -R139 ;  /* 0x000000012727e824 */ /* 0x000fe200078e0a8b */
[----:B------:R-:W-:Y:S01]  /*6ac0*/  PRMT R20, RZ, 0x7610, R20 ;  /* 0x00007610ff147816 */ /* 0x000fe20000000014 */
[----:B-1----:R-:W-:Y:S02]  /*6ad0*/  @P0 IMAD.MOV.U32 R30, RZ, RZ, R235 ;  /* 0x000000ffff1e0224 */ /* 0x002fe400078e00eb */
[----:B------:R-:W-:Y:S01]  /*6ae0*/  @P0 IMAD.MOV.U32 R31, RZ, RZ, R234 ;  /* 0x000000ffff1f0224 */ /* 0x000fe200078e00ea */
[----:B------:R-:W-:-:S04]  /*6af0*/  ISETP.GE.AND P6, PT, R189, RZ, PT ;  /* 0x000000ffbd00720c */ /* 0x000fc80003fc6270 */
[----:B------:R1:W3:Y:S01]  /*6b00*/  @P0 LDG.E.U8 R17, desc[UR26][R30.64] ;  /* 0x0000001a1e110981 */ /* 0x0002e2000c1e1100 */
[----:B------:R-:W-:Y:S01]  /*6b10*/  @!P2 IMAD.IADD R40, R40, 0x1, -R139 ;  /* 0x000000012828a824 */ /* 0x000fe200078e0a8b */
[----:B------:R-:W-:Y:S02]  /*6b20*/  ISETP.GE.AND P2, PT, R196, RZ, PT ;  /* 0x000000ffc400720c */ /* 0x000fe40003f46270 */
[----:B------:R-:W-:Y:S01]  /*6b30*/  PRMT R16, RZ, 0x7610, R16 ;  /* 0x00007610ff107816 */ /* 0x000fe20000000010 */
[----:B-1----:R-:W-:Y:S02]  /*6b40*/  @P0 IMAD.MOV.U32 R30, RZ, RZ, R243 ;  /* 0x000000ffff1e0224 */ /* 0x002fe400078e00f3 */
[----:B------:R-:W-:-:S05]  /*6b50*/  @P0 IMAD.MOV.U32 R31, RZ, RZ, R242 ;  /* 0x000000ffff1f0224 */ /* 0x000fca00078e00f2 */
[----:B------:R1:W3:Y:S01]  /*6b60*/  @P0 LDG.E.U8 R20, desc[UR26][R30.64] ;  /* 0x0000001a1e140981 */ /* 0x0002e2000c1e1100 */
[----:B------:R-:W-:Y:S01]  /*6b70*/  @!P5 IMAD.IADD R38, R38, 0x1, -R139 ;  /* 0x000000012626d824 */ /* 0x000fe200078e0a8b */
[----:B------:R-:W-:Y:S02]  /*6b80*/  PRMT R18, RZ, 0x7610, R18 ;  /* 0x00007610ff127816 */ /* 0x000fe40000000012 */
[----:B------:R-:W-:Y:S01]  /*6b90*/  ISETP.GE.AND P5, PT, R188, RZ, PT ;  /* 0x000000ffbc00720c */ /* 0x000fe20003fa6270 */
[----:B-1----:R-:W-:Y:S02]  /*6ba0*/  @P0 IMAD.MOV.U32 R30, RZ, RZ, R251 ;  /* 0x000000ffff1e0224 */ /* 0x002fe400078e00fb */
[----:B------:R-:W-:Y:S02]  /*6bb0*/  @P0 IMAD.MOV.U32 R31, RZ, RZ, R250 ;  /* 0x000000ffff1f0224 */ /* 0x000fe400078e00fa */
[----:B------:R-:W-:-:S03]  /*6bc0*/  @!P6 IMAD.MOV R39, RZ, RZ, -R39 ;  /* 0x000000ffff27e224 */ /* 0x000fc600078e0a27 */
[----:B------:R1:W3:Y:S01]  /*6bd0*/  @P0 LDG.E.U8 R16, desc[UR26][R30.64] ;  /* 0x0000001a1e100981 */ /* 0x0002e2000c1e1100 */
[C---:B------:R-:W-:Y:S01]  /*6be0*/  ISETP.GT.U32.AND P6, PT, R139.reuse, R35, PT ;  /* 0x000000238b00720c */ /* 0x040fe20003fc4070 */
[----:B------:R-:W-:Y:S01]  /*6bf0*/  @!P2 IMAD.MOV R40, RZ, RZ, -R40 ;  /* 0x000000ffff28a224 */ /* 0x000fe200078e0a28 */
[----:B------:R-:W-:Y:S01]  /*6c00*/  PRMT R249, RZ, 0x7610, R249 ;  /* 0x00007610fff97816 */ /* 0x000fe200000000f9 */
[----:B-1----:R-:W-:Y:S02]  /*6c10*/  @P0 IMAD.MOV.U32 R30, RZ, RZ, R85 ;  /* 0x000000ffff1e0224 */ /* 0x002fe400078e0055 */
[----:B------:R-:W-:Y:S01]  /*6c20*/  @P0 IMAD.MOV.U32 R31, RZ, RZ, R86 ;  /* 0x000000ffff1f0224 */ /* 0x000fe200078e0056 */
[----:B------:R-:W-:Y:S02]  /*6c30*/  ISETP.GT.U32.AND P2, PT, R139, R36, PT ;  /* 0x000000248b00720c */ /* 0x000fe40003f44070 */
[C---:B------:R-:W-:Y:S02]  /*6c40*/  SEL R58, R168.reuse, R58, !P4 ;  /* 0x0000003aa83a7207 */ /* 0x040fe40006000000 */
[----:B------:R1:W3:Y:S01]  /*6c50*/  @P0 LDG.E.U8 R18, desc[UR26][R30.64] ;  /* 0x0000001a1e120981 */ /* 0x0002e2000c1e1100 */
[----:B------:R-:W-:Y:S01]  /*6c60*/  SEL R59, R168, R59, !P4 ;  /* 0x0000003ba83b7207 */ /* 0x000fe20006000000 */
[----:B------:R-:W-:-:S02]  /*6c70*/  @!P5 IMAD.MOV R38, RZ, RZ, -R38 ;  /* 0x000000ffff26d224 */ /* 0x000fc400078e0a26 */
[----:B-1----:R-:W-:Y:S02]  /*6c80*/  @P0 IMAD.MOV.U32 R30, RZ, RZ, R83 ;  /* 0x000000ffff1e0224 */ /* 0x002fe400078e0053 */
[----:B------:R-:W-:Y:S01]  /*6c90*/  @P0 IMAD.MOV.U32 R31, RZ, RZ, R84 ;  /* 0x000000ffff1f0224 */ /* 0x000fe200078e0054 */
[----:B------:R-:W-:-:S04]  /*6ca0*/  ISETP.GT.U32.AND P5, PT, R139, R37, PT ;  /* 0x000000258b00720c */ /* 0x000fc80003fa4070 */
[----:B------:R1:W3:Y:S01]  /*6cb0*/  @P0 LDG.E.U8 R249, desc[UR26][R30.64] ;  /* 0x0000001a1ef90981 */ /* 0x0002e2000c1e1100 */
[----:B------:R-:W-:Y:S02]  /*6cc0*/  IMAD R59, R59, UR7, RZ ;  /* 0x000000073b3b7c24 */ /* 0x000fe4000f8e02ff */
[----:B------:R-:W-:Y:S01]  /*6cd0*/  @!P6 IMAD.IADD R35, R35, 0x1, -R139 ;  /* 0x000000012323e824 */ /* 0x000fe200078e0a8b */
[----:B------:R-:W-:Y:S01]  /*6ce0*/  STL [R1+0x68], R65 ;  /* 0x0000684101007387 */ /* 0x000fe20000100800 */
[----:B-1----:R-:W-:-:S03]  /*6cf0*/  IMAD R30, R58, UR7, RZ ;  /* 0x000000073a1e7c24 */ /* 0x002fc6000f8e02ff */
[----:B--2---:R1:W-:Y:S01]  /*6d00*/  STL [R1+0x48], R64 ;  /* 0x0000484001007387 */ /* 0x0043e20000100800 */
[----:B------:R-:W-:Y:S01]  /*6d10*/  @!P2 IMAD.IADD R36, R36, 0x1, -R139 ;  /* 0x000000012424a824 */ /* 0x000fe200078e0a8b */
[CC--:B------:R-:W-:Y:S01]  /*6d20*/  IADD3 R62, P6, PT, R30.reuse, R127.reuse, RZ ;  /* 0x0000007f1e3e7210 */ /* 0x0c0fe20007fde0ff */
[----:B------:R-:W-:Y:S01]  /*6d30*/  @P0 IMAD.MOV.U32 R31, RZ, RZ, R82 ;  /* 0x000000ffff1f0224 */ /* 0x000fe200078e0052 */
[----:B------:R-:W-:Y:S02]  /*6d40*/  PRMT R248, RZ, 0x7610, R248 ;  /* 0x00007610fff87816 */ /* 0x000fe400000000f8 */
[----:B------:R-:W-:Y:S02]  /*6d50*/  LEA.HI.X.SX32 R63, R30, R126, 0x1, P6 ;  /* 0x0000007e1e3f7211 */ /* 0x000fe400030f0eff */
[----:B-1----:R-:W-:Y:S01]  /*6d60*/  IADD3 R64, P2, PT, R59, R127, RZ ;  /* 0x0000007f3b407210 */ /* 0x002fe20007f5e0ff */
[----:B------:R-:W-:-:S03]  /*6d70*/  @P0 IMAD.MOV.U32 R30, RZ, RZ, R81 ;  /* 0x000000ffff1e0224 */ /* 0x000fc600078e0051 */
[----:B------:R-:W-:Y:S02]  /*6d80*/  LEA.HI.X.SX32 R65, R59, R126, 0x1, P2 ;  /* 0x0000007e3b417211 */ /* 0x000fe400010f0eff */
[----:B------:R-:W-:Y:S01]  /*6d90*/  ISETP.GT.U32.AND P2, PT, R139, R36, PT ;  /* 0x000000248b00720c */ /* 0x000fe20003f44070 */
[----:B------:R-:W-:Y:S01]  /*6da0*/  @!P5 IMAD.IADD R37, R37, 0x1, -R139 ;  /* 0x000000012525d824 */ /* 0x000fe200078e0a8b */
[----:B------:R-:W-:Y:S01]  /*6db0*/  PRMT R241, RZ, 0x7610, R241 ;  /* 0x00007610fff17816 */ /* 0x000fe200000000f1 */
[----:B------:R1:W2:Y:S01]  /*6dc0*/  @P0 LDG.E.U8 R248, desc[UR26][R30.64] ;  /* 0x0000001a1ef80981 */ /* 0x0002a2000c1e1100 */
[C---:B------:R-:W-:Y:S02]  /*6dd0*/  ISETP.GT.U32.AND P6, PT, R139.reuse, R35, PT ;  /* 0x000000238b00720c */ /* 0x040fe40003fc4070 */
[----:B------:R-:W-:Y:S02]  /*6de0*/  ISETP.GT.U32.AND P5, PT, R139, R37, PT ;  /* 0x000000258b00720c */ /* 0x000fe40003fa4070 */
[----:B------:R-:W-:Y:S01]  /*6df0*/  PRMT R240, RZ, 0x7610, R240 ;  /* 0x00007610fff07816 */ /* 0x000fe200000000f0 */
[----:B-1----:R-:W-:-:S02]  /*6e00*/  @P0 IMAD.MOV.U32 R30, RZ, RZ, R79 ;  /* 0x000000ffff1e0224 */ /* 0x002fc400078e004f */
[----:B------:R-:W-:-:S05]  /*6e10*/  @P0 IMAD.MOV.U32 R31, RZ, RZ, R80 ;  /* 0x000000ffff1f0224 */ /* 0x000fca00078e0050 */
[----:B------:R1:W2:Y:S01]  /*6e20*/  @P0 LDG.E.U8 R241, desc[UR26][R30.64] ;  /* 0x0000001a1ef10981 */ /* 0x0002a2000c1e1100 */
[----:B------:R-:W-:Y:S01]  /*6e30*/  @!P2 IMAD.IADD R36, R36, 0x1, -R139 ;  /* 0x000000012424a824 */ /* 0x000fe200078e0a8b */
[----:B------:R-:W-:Y:S01]  /*6e40*/  PRMT R233, RZ, 0x7610, R233 ;  /* 0x00007610ffe97816 */ /* 0x000fe200000000e9 */
[----:B------:R-:W-:Y:S01]  /*6e50*/  @!P6 IMAD.IADD R35, R35, 0x1, -R139 ;  /* 0x000000012323e824 */ /* 0x000fe200078e0a8b */
[----:B------:R-:W-:Y:S01]  /*6e60*/  ISETP.GE.AND P2, PT, R181, RZ, PT ;  /* 0x000000ffb500720c */ /* 0x000fe20003f46270 */
[----:B-1----:R-:W-:Y:S02]  /*6e70*/  @P0 IMAD.MOV.U32 R30, RZ, RZ, R77 ;  /* 0x000000ffff1e0224 */ /* 0x002fe400078e004d */
[----:B------:R-:W-:Y:S01]  /*6e80*/  @P0 IMAD.MOV.U32 R31, RZ, RZ, R78 ;  /* 0x000000ffff1f0224 */ /* 0x000fe200078e004e */
[----:B------:R-:W-:-:S04]  /*6e90*/  ISETP.GE.AND P6, PT, R180, RZ, PT ;  /* 0x000000ffb400720c */ /* 0x000fc80003fc6270 */
[----:B------:R1:W2:Y:S01]  /*6ea0*/  @P0 LDG.E.U8 R240, desc[UR26][R30.64] ;  /* 0x0000001a1ef00981 */ /* 0x0002a2000c1e1100 */
[----:B------:R-:W-:Y:S01]  /*6eb0*/  PRMT R232, RZ, 0x7610, R232 ;  /* 0x00007610ffe87816 */ /* 0x000fe200000000e8 */
[----:B------:R-:W-:Y:S01]  /*6ec0*/  @!P5 IMAD.IADD R37, R37, 0x1, -R139 ;  /* 0x000000012525d824 */ /* 0x000fe200078e0a8b */
[----:B------:R-:W-:Y:S01]  /*6ed0*/  ISETP.GE.AND P5, PT, R156, RZ, PT ;  /* 0x000000ff9c00720c */ /* 0x000fe20003fa6270 */
[----:B-1----:R-:W-:Y:S02]  /*6ee0*/  @P0 IMAD.MOV.U32 R30, RZ, RZ, R74 ;  /* 0x000000ffff1e0224 */ /* 0x002fe400078e004a */
[----:B------:R-:W-:-:S05]  /*6ef0*/  @P0 IMAD.MOV.U32 R31, RZ, RZ, R76 ;  /* 0x000000ffff1f0224 */ /* 0x000fca00078e004c */
[----:B------:R1:W2:Y:S01]  /*6f00*/  @P0 LDG.E.U8 R233, desc[UR26][R30.64] ;  /* 0x0000001a1ee90981 */ /* 0x0002a2000c1e1100 */
[----:B------:R-:W-:Y:S01]  /*6f10*/  PRMT R225, RZ, 0x7610, R225 ;  /* 0x00007610ffe17816 */ /* 0x000fe200000000e1 */
[----:B------:R-:W-:Y:S01]  /*6f20*/  @!P2 IMAD.MOV R36, RZ, RZ, -R36 ;  /* 0x000000ffff24a224 */ /* 0x000fe200078e0a24 */
[----:B------:R-:W-:Y:S01]  /*6f30*/  ISETP.GT.U32.AND P2, PT, R139, R34, PT ;  /* 0x000000228b00720c */ /* 0x000fe20003f44070 */
[----:B-1----:R-:W-:Y:S02]  /*6f40*/  @P0 IMAD.MOV.U32 R30, RZ, RZ, R72 ;  /* 0x000000ffff1e0224 */ /* 0x002fe400078e0048 */
[----:B------:R-:W-:Y:S02]  /*6f50*/  @P0 IMAD.MOV.U32 R31, RZ, RZ, R73 ;  /* 0x000000ffff1f0224 */ /* 0x000fe400078e0049 */
[----:B------:R-:W-:-:S03]  /*6f60*/  @!P6 IMAD.MOV R35, RZ, RZ, -R35 ;  /* 0x000000ffff23e224 */ /* 0x000fc600078e0a23 */
[----:B------:R1:W2:Y:S01]  /*6f70*/  @P0 LDG.E.U8 R232, desc[UR26][R30.64] ;  /* 0x0000001a1ee80981 */ /* 0x0002a2000c1e1100 */
[----:B------:R-:W-:Y:S02]  /*6f80*/  ISETP.GT.U32.AND P6, PT, R139, R32, PT ;  /* 0x000000208b00720c */ /* 0x000fe40003fc4070 */
[----:B------:R-:W-:Y:S02]  /*6f90*/  PRMT R224, RZ, 0x7610, R224 ;  /* 0x00007610ffe07816 */ /* 0x000fe400000000e0 */
[C---:B------:R-:W-:Y:S01]  /*6fa0*/  SEL R56, R168.reuse, R56, !P4 ;  /* 0x00000038a8387207 */ /* 0x040fe20006000000 */
[----:B-1----:R-:W-:Y:S02]  /*6fb0*/  @P0 IMAD.MOV.U32 R30, RZ, RZ, R70 ;  /* 0x000000ffff1e0224 */ /* 0x002fe400078e0046 */
[----:B------:R-:W-:Y:S01]  /*6fc0*/  @P0 IMAD.MOV.U32 R31, RZ, RZ, R71 ;  /* 0x000000ffff1f0224 */ /* 0x000fe200078e0047 */
[----:B------:R-:W-:Y:S01]  /*6fd0*/  SEL R54, R168, R54, !P4 ;  /* 0x00000036a8367207 */ /* 0x000fe20006000000 */
[----:B------:R-:W-:-:S03]  /*6fe0*/  @!P5 IMAD.MOV R37, RZ, RZ, -R37 ;  /* 0x000000ffff25d224 */ /* 0x000fc600078e0a25 */
[----:B------:R1:W2:Y:S01]  /*6ff0*/  @P0 LDG.E.U8 R225, desc[UR26][R30.64] ;  /* 0x0000001a1ee10981 */ /* 0x0002a2000c1e1100 */
[----:B------:R-:W-:Y:S01]  /*7000*/  ISETP.GT.U32.AND P5, PT, R139, R33, PT ;  /* 0x000000218b00720c */ /* 0x000fe20003fa4070 */
[----:B------:R-:W-:Y:S02]  /*7010*/  IMAD R56, R56, UR7, RZ ;  /* 0x0000000738387c24 */ /* 0x000fe4000f8e02ff */
[----:B-1----:R-:W-:Y:S02]  /*7020*/  @P0 IMAD.MOV.U32 R30, RZ, RZ, R68 ;  /* 0x000000ffff1e0224 */ /* 0x002fe400078e0044 */
[----:B------:R-:W-:Y:S02]  /*7030*/  @P0 IMAD.MOV.U32 R31, RZ, RZ, R69 ;  /* 0x000000ffff1f0224 */ /* 0x000fe400078e0045 */
[----:B------:R-:W-:-:S03]  /*7040*/  @!P2 IMAD.IADD R34, R34, 0x1, -R139 ;  /* 0x000000012222a824 */ /* 0x000fc600078e0a8b */
[----:B------:R1:W2:Y:S01]  /*7050*/  @P0 LDG.E.U8 R224, desc[UR26][R30.64] ;  /* 0x0000001a1ee00981 */ /* 0x0002a2000c1e1100 */
[----:B------:R-:W-:Y:S01]  /*7060*/  IADD3 R60, P2, PT, R56, R127, RZ ;  /* 0x0000007f383c7210 */ /* 0x000fe20007f5e0ff */
[----:B------:R-:W-:Y:S02]  /*7070*/  @!P6 IMAD.IADD R32, R32, 0x1, -R139 ;  /* 0x000000012020e824 */ /* 0x000fe400078e0a8b */
[----:B-1----:R-:W-:Y:S01]  /*7080*/  IMAD R30, R54, UR7, RZ ;  /* 0x00000007361e7c24 */ /* 0x002fe2000f8e02ff */
[----:B------:R-:W-:-:S04]  /*7090*/  LEA.HI.X.SX32 R61, R56, R126, 0x1, P2 ;  /* 0x0000007e383d7211 */ /* 0x000fc800010f0eff */
[C---:B------:R-:W-:Y:S01]  /*70a0*/  IADD3 R58, P6, PT, R30.reuse, R127, RZ ;  /* 0x0000007f1e3a7210 */ /* 0x040fe20007fde0ff */
[----:B------:R-:W-:Y:S01]  /*70b0*/  @!P5 IMAD.IADD R33, R33, 0x1, -R139 ;  /* 0x000000012121d824 */ /* 0x000fe200078e0a8b */
[C---:B------:R-:W-:Y:S01]  /*70c0*/  ISETP.GT.U32.AND P2, PT, R139.reuse, R34, PT ;  /* 0x000000228b00720c */ /* 0x040fe20003f44070 */
[----:B------:R-:W-:Y:S01]  /*70d0*/  @P0 IMAD.MOV.U32 R31, RZ, RZ, R67 ;  /* 0x000000ffff1f0224 */ /* 0x000fe200078e0043 */
[----:B------:R-:W-:Y:S02]  /*70e0*/  PRMT R217, RZ, 0x7610, R217 ;  /* 0x00007610ffd97816 */ /* 0x000fe400000000d9 */
[----:B------:R-:W-:Y:S01]  /*70f0*/  LEA.HI.X.SX32 R59, R30, R126, 0x1, P6 ;  /* 0x0000007e1e3b7211 */ /* 0x000fe200030f0eff */
[----:B------:R-:W-:Y:S01]  /*7100*/  @P0 IMAD.MOV.U32 R30, RZ, RZ, R66 ;  /* 0x000000ffff1e0224 */ /* 0x000fe200078e0042 */
[C---:B------:R-:W-:Y:S02]  /*7110*/  ISETP.GT.U32.AND P6, PT, R139.reuse, R32, PT ;  /* 0x000000208b00720c */ /* 0x040fe40003fc4070 */
[----:B------:R-:W-:-:S02]  /*7120*/  ISETP.GT.U32.AND P5, PT, R139, R33, PT ;  /* 0x000000218b00720c */ /* 0x000fc40003fa4070 */
[----:B------:R-:W-:Y:S01]  /*7130*/  PRMT R216, RZ, 0x7610, R216 ;  /* 0x00007610ffd87816 */ /* 0x000fe200000000d8 */
[----:B------:R1:W2:Y:S01]  /*7140*/  @P0 LDG.E.U8 R217, desc[UR26][R30.64] ;  /* 0x0000001a1ed90981 */ /* 0x0002a2000c1e1100 */
[----:B------:R-:W-:Y:S01]  /*7150*/  PRMT R209, RZ, 0x7610, R209 ;  /* 0x00007610ffd17816 */ /* 0x000fe200000000d1 */
[----:B------:R-:W-:Y:S01]  /*7160*/  @!P2 IMAD.IADD R34, R34, 0x1, -R139 ;  /* 0x000000012222a824 */ /* 0x000fe200078e0a8b */
[----:B------:R-:W-:Y:S01]  /*7170*/  ISETP.GE.AND P2, PT, R131, RZ, PT ;  /* 0x000000ff8300720c */ /* 0x000fe20003f46270 */
[----:B-1----:R-:W-:Y:S02]  /*7180*/  @P0 IMAD.MOV.U32 R30, RZ, RZ, R64 ;  /* 0x000000ffff1e0224 */ /* 0x002fe400078e0040 */
[----:B------:R-:W-:-:S05]  /*7190*/  @P0 IMAD.MOV.U32 R31, RZ, RZ, R65 ;  /* 0x000000ffff1f0224 */ /* 0x000fca00078e0041 */
[----:B------:R1:W2:Y:S01]  /*71a0*/  @P0 LDG.E.U8 R216, desc[UR26][R30.64] ;  /* 0x0000001a1ed80981 */ /* 0x0002a2000c1e1100 */
[--C-:B------:R-:W-:Y:S01]  /*71b0*/  @!P6 IMAD.IADD R32, R32, 0x1, -R139.reuse ;  /* 0x000000012020e824 */ /* 0x100fe200078e0a8b */
[----:B------:R-:W-:Y:S01]  /*71c0*/  PRMT R208, RZ, 0x7610, R208 ;  /* 0x00007610ffd07816 */ /* 0x000fe200000000d0 */
[----:B------:R-:W-:Y:S01]  /*71d0*/  @!P5 IMAD.IADD R33, R33, 0x1, -R139 ;  /* 0x000000012121d824 */ /* 0x000fe200078e0a8b */
[----:B------:R-:W-:Y:S01]  /*71e0*/  ISETP.GE.AND P6, PT, R107, RZ, PT ;  /* 0x000000ff6b00720c */ /* 0x000fe20003fc6270 */
[----:B-1----:R-:W-:Y:S02]  /*71f0*/  @P0 IMAD.MOV.U32 R30, RZ, RZ, R62 ;  /* 0x000000ffff1e0224 */ /* 0x002fe400078e003e */
[----:B------:R-:W-:Y:S01]  /*7200*/  @P0 IMAD.MOV.U32 R31, RZ, RZ, R63 ;  /* 0x000000ffff1f0224 */ /* 0x000fe200078e003f */
[----:B------:R-:W-:-:S04]  /*7210*/  ISETP.GE.AND P5, PT, R105, RZ, PT ;  /* 0x000000ff6900720c */ /* 0x000fc80003fa6270 */
[----:B------:R1:W2:Y:S01]  /*7220*/  @P0 LDG.E.U8 R209, desc[UR26][R30.64] ;  /* 0x0000001a1ed10981 */ /* 0x0002a2000c1e1100 */
[C---:B------:R-:W-:Y:S02]  /*7230*/  SEL R55, R168.reuse, R55, !P4 ;  /* 0x00000037a8377207 */ /* 0x040fe40006000000 */
[----:B------:R-:W-:Y:S01]  /*7240*/  PRMT R201, RZ, 0x7610, R201 ;  /* 0x00007610ffc97816 */ /* 0x000fe200000000c9 */
[----:B-1----:R-:W-:Y:S02]  /*7250*/  @P0 IMAD.MOV.U32 R30, RZ, RZ, R60 ;  /* 0x000000ffff1e0224 */ /* 0x002fe400078e003c */
[----:B------:R-:W-:Y:S01]  /*7260*/  @P0 IMAD.MOV.U32 R31, RZ, RZ, R61 ;  /* 0x000000ffff1f0224 */ /* 0x000fe200078e003d */
[----:B------:R-:W-:Y:S01]  /*7270*/  SEL R43, R168, R43, !P4 ;  /* 0x0000002ba82b7207 */ /* 0x000fe20006000000 */
[----:B------:R-:W-:-:S03]  /*7280*/  @!P2 IMAD.MOV R34, RZ, RZ, -R34 ;  /* 0x000000ffff22a224 */ /* 0x000fc600078e0a22 */
[----:B------:R1:W2:Y:S01]  /*7290*/  @P0 LDG.E.U8 R208, desc[UR26][R30.64] ;  /* 0x0000001a1ed00981 */ /* 0x0002a2000c1e1100 */
[C---:B------:R-:W-:Y:S01]  /*72a0*/  SEL R42, R168.reuse, R42, !P4 ;  /* 0x0000002aa82a7207 */ /* 0x040fe20006000000 */
[----:B------:R-:W-:Y:S01]  /*72b0*/  IMAD R55, R55, UR7, RZ ;  /* 0x0000000737377c24 */ /* 0x000fe2000f8e02ff */
[C---:B------:R-:W-:Y:S01]  /*72c0*/  SEL R196, R168.reuse, R34, !P4 ;  /* 0x00000022a8c47207 */ /* 0x040fe20006000000 */
[----:B------:R-:W-:Y:S02]  /*72d0*/  @!P6 IMAD.MOV R32, RZ, RZ, -R32 ;  /* 0x000000ffff20e224 */ /* 0x000fe400078e0a20 */
[----:B-1----:R-:W-:Y:S02]  /*72e0*/  @P0 IMAD.MOV.U32 R30, RZ, RZ, R58 ;  /* 0x000000ffff1e0224 */ /* 0x002fe400078e003a */
[----:B------:R-:W-:Y:S01]  /*72f0*/  @P0 IMAD.MOV.U32 R31, RZ, RZ, R59 ;  /* 0x000000ffff1f0224 */ /* 0x000fe200078e003b */
[C---:B------:R-:W-:Y:S01]  /*7300*/  SEL R41, R168.reuse, R41, !P4 ;  /* 0x00000029a8297207 */ /* 0x040fe20006000000 */
[----:B------:R-:W-:Y:S01]  /*7310*/  @!P5 IMAD.MOV R33, RZ, RZ, -R33 ;  /* 0x000000ffff21d224 */ /* 0x000fe200078e0a21 */
[----:B------:R-:W-:-:S02]  /*7320*/  SEL R131, R168, R36, !P4 ;  /* 0x00000024a8837207 */ /* 0x000fc40006000000 */
[----:B------:R1:W2:Y:S01]  /*7330*/  @P0 LDG.E.U8 R201, desc[UR26][R30.64] ;  /* 0x0000001a1ec90981 */ /* 0x0002a2000c1e1100 */
[----:B------:R-:W-:Y:S01]  /*7340*/  IMAD R34, R43, UR7, RZ ;  /* 0x000000072b227c24 */ /* 0x000fe2000f8e02ff */
[----:B------:R-:W-:Y:S01]  /*7350*/  SEL R40, R168, R40, !P4 ;  /* 0x00000028a8287207 */ /* 0x000fe20006000000 */
[----:B------:R-:W-:Y:S01]  /*7360*/  IMAD R36, R42, UR7, RZ ;  /* 0x000000072a247c24 */ /* 0x000fe2000f8e02ff */
[C---:B------:R-:W-:Y:S02]  /*7370*/  SEL R204, R168.reuse, R32, !P4 ;  /* 0x00000020a8cc7207 */ /* 0x040fe40006000000 */
[C---:B-1----:R-:W-:Y:S02]  /*7380*/  SEL R31, R168.reuse, R38, !P4 ;  /* 0x00000026a81f7207 */ /* 0x042fe40006000000 */
[----:B------:R-:W-:Y:S01]  /*7390*/  IADD3 R30, P6, PT, R55, R127, RZ ;  /* 0x0000007f371e7210 */ /* 0x000fe20007fde0ff */
[----:B------:R-:W-:Y:S01]  /*73a0*/  IMAD R38, R41, UR7, RZ ;  /* 0x0000000729267c24 */ /* 0x000fe2000f8e02ff */
[C---:B------:R-:W-:Y:S01]  /*73b0*/  SEL R39, R168.reuse, R39, !P4 ;  /* 0x00000027a8277207 */ /* 0x040fe20006000000 */
[----:B------:R-:W-:Y:S01]  /*73c0*/  IMAD R43, R31, UR7, RZ ;  /* 0x000000071f2b7c24 */ /* 0x000fe2000f8e02ff */
[----:B------:R-:W-:Y:S01]  /*73d0*/  SEL R212, R168, R33, !P4 ;  /* 0x00000021a8d47207 */ /* 0x000fe20006000000 */
[----:B------:R-:W-:Y:S01]  /*73e0*/  IMAD R40, R40, UR7, RZ ;  /* 0x0000000728287c24 */ /* 0x000fe2000f8e02ff */
[----:B------:R-:W-:-:S02]  /*73f0*/  IADD3 R31, P5, PT, R34, R127, RZ ;  /* 0x0000007f221f7210 */ /* 0x000fc40007fbe0ff */
[-C--:B------:R-:W-:Y:S02]  /*7400*/  LEA.HI.X.SX32 R32, R55, R126.reuse, 0x1, P6 ;  /* 0x0000007e37207211 */ /* 0x080fe400030f0eff */
[----:B------:R-:W-:Y:S01]  /*7410*/  IADD3 R33, P6, PT, R36, R127, RZ ;  /* 0x0000007f24217210 */ /* 0x000fe20007fde0ff */
[----:B------:R-:W-:Y:S01]  /*7420*/  IMAD R42, R39, UR7, RZ ;  /* 0x00000007272a7c24 */ /* 0x000fe2000f8e02ff */
[----:B------:R-:W-:Y:S02]  /*7430*/  SEL R180, R168, R35, !P4 ;  /* 0x00000023a8b47207 */ /* 0x000fe40006000000 */
[----:B------:R-:W-:Y:S02]  /*7440*/  LEA.HI.X.SX32 R34, R34, R126, 0x1, P5 ;  /* 0x0000007e22227211 */ /* 0x000fe400028f0eff */
[----:B------:R-:W-:Y:S02]  /*7450*/  SEL R188, R168, R37, !P4 ;  /* 0x00000025a8bc7207 */ /* 0x000fe40006000000 */
[----:B------:R-:W-:-:S02]  /*7460*/  IADD3 R35, P5, PT, R38, R127, RZ ;  /* 0x0000007f26237210 */ /* 0x000fc40007fbe0ff */
[-C--:B------:R-:W-:Y:S02]  /*7470*/  LEA.HI.X.SX32 R36, R36, R126.reuse, 0x1, P6 ;  /* 0x0000007e24247211 */ /* 0x080fe400030f0eff */
[-C--:B------:R-:W-:Y:S01]  /*7480*/  IADD3 R37, P6, PT, R40, R127.reuse, RZ ;  /* 0x0000007f28257210 */ /* 0x080fe20007fde0ff */
[----:B------:R-:W-:Y:S01]  /*7490*/  IMAD R131, R131, UR7, RZ ;  /* 0x0000000783837c24 */ /* 0x000fe2000f8e02ff */
[-C--:B------:R-:W-:Y:S01]  /*74a0*/  LEA.HI.X.SX32 R38, R38, R126.reuse, 0x1, P5 ;  /* 0x0000007e26267211 */ /* 0x080fe200028f0eff */
[----:B------:R-:W-:Y:S01]  /*74b0*/  IMAD R180, R180, UR7, RZ ;  /* 0x00000007b4b47c24 */ /* 0x000fe2000f8e02ff */
[-C--:B------:R-:W-:Y:S02]  /*74c0*/  IADD3 R39, P5, PT, R42, R127.reuse, RZ ;  /* 0x0000007f2a277210 */ /* 0x080fe40007fbe0ff */
[----:B------:R-:W-:Y:S02]  /*74d0*/  LEA.HI.X.SX32 R40, R40, R126, 0x1, P6 ;  /* 0x0000007e28287211 */ /* 0x000fe400030f0eff */
[----:B------:R-:W-:Y:S01]  /*74e0*/  IADD3 R41, P6, PT, R43, R127, RZ ;  /* 0x0000007f2b297210 */ /* 0x000fe20007fde0ff */
[----:B------:R-:W-:Y:S01]  /*74f0*/  IMAD R188, R188, UR7, RZ ;  /* 0x00000007bcbc7c24 */ /* 0x000fe2000f8e02ff */
[----:B------:R-:W-:-:S02]  /*7500*/  ISETP.GT.U32.AND P2, PT, R139, R51, PT ;  /* 0x000000338b00720c */ /* 0x000fc40003f44070 */
[-C--:B------:R-:W-:Y:S01]  /*7510*/  LEA.HI.X.SX32 R42, R42, R126.reuse, 0x1, P5 ;  /* 0x0000007e2a2a7211 */ /* 0x080fe200028f0eff */
[----:B------:R-:W-:Y:S01]  /*7520*/  IMAD R196, R196, UR7, RZ ;  /* 0x00000007c4c47c24 */ /* 0x000fe2000f8e02ff */
[-C--:B------:R-:W-:Y:S02]  /*7530*/  IADD3 R132, P5, PT, R131, R127.reuse, RZ ;  /* 0x0000007f83847210 */ /* 0x080fe40007fbe0ff */
[-C--:B------:R-:W-:Y:S02]  /*7540*/  LEA.HI.X.SX32 R43, R43, R126.reuse, 0x1, P6 ;  /* 0x0000007e2b2b7211 */ /* 0x080fe400030f0eff */
[-C--:B------:R-:W-:Y:S02]  /*7550*/  IADD3 R181, P6, PT, R180, R127.reuse, RZ ;  /* 0x0000007fb4b57210 */ /* 0x080fe40007fde0ff */
[----:B------:R-:W-:Y:S01]  /*7560*/  LEA.HI.X.SX32 R131, R131, R126, 0x1, P5 ;  /* 0x0000007e83837211 */ /* 0x000fe200028f0eff */
[----:B------:R-:W-:Y:S01]  /*7570*/  IMAD R204, R204, UR7, RZ ;  /* 0x00000007cccc7c24 */ /* 0x000fe2000f8e02ff */
[----:B------:R-:W-:-:S02]  /*7580*/  IADD3 R189, P5, PT, R188, R127, RZ ;  /* 0x0000007fbcbd7210 */ /* 0x000fc40007fbe0ff */
[-C--:B------:R-:W-:Y:S02]  /*7590*/  LEA.HI.X.SX32 R180, R180, R126.reuse, 0x1, P6 ;  /* 0x0000007eb4b47211 */ /* 0x080fe400030f0eff */
[----:B------:R-:W-:Y:S02]  /*75a0*/  IADD3 R197, P6, PT, R196, R127, RZ ;  /* 0x0000007fc4c57210 */ /* 0x000fe40007fde0ff */
[-C--:B------:R-:W-:Y:S01]  /*75b0*/  LEA.HI.X.SX32 R188, R188, R126.reuse, 0x1, P5 ;  /* 0x0000007ebcbc7211 */ /* 0x080fe200028f0eff */
[----:B------:R-:W-:Y:S01]  /*75c0*/  IMAD R212, R212, UR7, RZ ;  /* 0x00000007d4d47c24 */ /* 0x000fe2000f8e02ff */
[----:B------:R-:W-:Y:S02]  /*75d0*/  ISETP.GT.U32.AND P5, PT, R139, R53, PT ;  /* 0x000000358b00720c */ /* 0x000fe40003fa4070 */
[----:B------:R-:W-:Y:S01]  /*75e0*/  LEA.HI.X.SX32 R196, R196, R126, 0x1, P6 ;  /* 0x0000007ec4c47211 */ /* 0x000fe200030f0eff */
[----:B------:R-:W-:Y:S01]  /*75f0*/  @!P2 IMAD.IADD R51, R51, 0x1, -R139 ;  /* 0x000000013333a824 */ /* 0x000fe200078e0a8b */
[----:B------:R-:W-:-:S04]  /*7600*/  IADD3 R205, P6, PT, R204, R127, RZ ;  /* 0x0000007fcccd7210 */ /* 0x000fc80007fde0ff */
[-C--:B------:R-:W-:Y:S02]  /*7610*/  LEA.HI.X.SX32 R204, R204, R126.reuse, 0x1, P6 ;  /* 0x0000007ecccc7211 */ /* 0x080fe400030f0eff */
[C---:B------:R-:W-:Y:S02]  /*7620*/  IADD3 R213, P6, PT, R212.reuse, R127, RZ ;  /* 0x0000007fd4d57210 */ /* 0x040fe40007fde0ff */
[----:B------:R-:W-:Y:S02]  /*7630*/  ISETP.GT.U32.AND P2, PT, R139, R51, PT ;  /* 0x000000338b00720c */ /* 0x000fe40003f44070 */
[----:B------:R-:W-:Y:S02]  /*7640*/  LEA.HI.X.SX32 R212, R212, R126, 0x1, P6 ;  /* 0x0000007ed4d47211 */ /* 0x000fe400030f0eff */
[----:B------:R-:W-:Y:S01]  /*7650*/  ISETP.GE.AND P6, PT, R103, RZ, PT ;  /* 0x000000ff6700720c */ /* 0x000fe20003fc6270 */
[----:B------:R-:W-:-:S05]  /*7660*/  @!P5 IMAD.IADD R53, R53, 0x1, -R139 ;  /* 0x000000013535d824 */ /* 0x000fca00078e0a8b */
[----:B------:R-:W-:-:S03]  /*7670*/  ISETP.GT.U32.AND P5, PT, R139, R53, PT ;  /* 0x000000358b00720c */ /* 0x000fc60003fa4070 */
[----:B------:R-:W-:Y:S01]  /*7680*/  @!P2 IMAD.IADD R51, R51, 0x1, -R139 ;  /* 0x000000013333a824 */ /* 0x000fe200078e0a8b */
[----:B------:R-:W-:-:S03]  /*7690*/  ISETP.GT.U32.AND P2, PT, R139, R49, PT ;  /* 0x000000318b00720c */ /* 0x000fc60003f44070 */
[----:B------:R-:W-:Y:S01]  /*76a0*/  @!P6 IMAD.MOV R51, RZ, RZ, -R51 ;  /* 0x000000ffff33e224 */ /* 0x000fe200078e0a33 */
[----:B------:R-:W-:-:S04]  /*76b0*/  ISETP.GE.AND P6, PT, R101, RZ, PT ;  /* 0x000000ff6500720c */ /* 0x000fc80003fc6270 */
[----:B------:R-:W-:Y:S01]  /*76c0*/  SEL R220, R168, R51, !P4 ;  /* 0x00000033a8dc7207 */ /* 0x000fe20006000000 */
[----:B------:R-:W-:Y:S01]  /*76d0*/  @!P5 IMAD.IADD R53, R53, 0x1, -R139 ;  /* 0x000000013535d824 */ /* 0x000fe200078e0a8b */
[----:B------:R-:W-:-:S03]  /*76e0*/  ISETP.GT.U32.AND P5, PT, R139, R50, PT ;  /* 0x000000328b00720c */ /* 0x000fc60003fa4070 */
[----:B------:R-:W-:Y:S02]  /*76f0*/  IMAD R220, R220, UR7, RZ ;  /* 0x00000007dcdc7c24 */ /* 0x000fe4000f8e02ff */
[----:B------:R-:W-:Y:S02]  /*7700*/  @!P2 IMAD.IADD R49, R49, 0x1, -R139 ;  /* 0x000000013131a824 */ /* 0x000fe400078e0a8b */
[----:B------:R-:W-:Y:S01]  /*7710*/  @!P6 IMAD.MOV R53, RZ, RZ, -R53 ;  /* 0x000000ffff35e224 */ /* 0x000fe200078e0a35 */
[C---:B------:R-:W-:Y:S02]  /*7720*/  IADD3 R221, P6, PT, R220.reuse, R127, RZ ;  /* 0x0000007fdcdd7210 */ /* 0x040fe40007fde0ff */
[----:B------:R-:W-:Y:S02]  /*7730*/  ISETP.GT.U32.AND P2, PT, R139, R49, PT ;  /* 0x000000318b00720c */ /* 0x000fe40003f44070 */
[----:B------:R-:W-:Y:S01]  /*7740*/  LEA.HI.X.SX32 R220, R220, R126, 0x1, P6 ;  /* 0x0000007edcdc7211 */ /* 0x000fe200030f0eff */
[----:B------:R-:W-:Y:S01]  /*7750*/  @!P5 IMAD.IADD R50, R50, 0x1, -R139 ;  /* 0x000000013232d824 */ /* 0x000fe200078e0a8b */
[----:B------:R-:W-:-:S04]  /*7760*/  ISETP.GE.AND P6, PT, R99, RZ, PT ;  /* 0x000000ff6300720c */ /* 0x000fc80003fc6270 */
[----:B------:R-:W-:-:S05]  /*7770*/  ISETP.GT.U32.AND P5, PT, R139, R50, PT ;  /* 0x000000328b00720c */ /* 0x000fca0003fa4070 */
[----:B------:R-:W-:Y:S01]  /*7780*/  @!P2 IMAD.IADD R49, R49, 0x1, -R139 ;  /* 0x000000013131a824 */ /* 0x000fe200078e0a8b */
[----:B------:R-:W-:-:S03]  /*7790*/  ISETP.GT.U32.AND P2, PT, R139, R47, PT ;  /* 0x0000002f8b00720c */ /* 0x000fc60003f44070 */
[----:B------:R-:W-:Y:S01]  /*77a0*/  @!P6 IMAD.MOV R49, RZ, RZ, -R49 ;  /* 0x000000ffff31e224 */ /* 0x000fe200078e0a31 */
[----:B------:R-:W-:Y:S02]  /*77b0*/  ISETP.GE.AND P6, PT, R97, RZ, PT ;  /* 0x000000ff6100720c */ /* 0x000fe40003fc6270 */
[----:B------:R-:W-:Y:S01]  /*77c0*/  SEL R228, R168, R53, !P4 ;  /* 0x00000035a8e47207 */ /* 0x000fe20006000000 */
[----:B------:R-:W-:Y:S01]  /*77d0*/  @!P5 IMAD.IADD R50, R50, 0x1, -R139 ;  /* 0x000000013232d824 */ /* 0x000fe200078e0a8b */
[----:B------:R-:W-:-:S03]  /*77e0*/  ISETP.GT.U32.AND P5, PT, R139, R46, PT ;  /* 0x0000002e8b00720c */ /* 0x000fc60003fa4070 */
[----:B------:R-:W-:Y:S02]  /*77f0*/  IMAD.MOV.U32 R53, RZ, RZ, R50 ;  /* 0x000000ffff357224 */ /* 0x000fe400078e0032 */
        /* <DEDUP_REMOVED lines=8> */
[----:B------:R-:W-:Y:S01]  /*7880*/  ISETP.GT.U32.AND P5, PT, R139, R46, PT ;  /* 0x0000002e8b00720c */ /* 0x000fe20003fa4070 */
[----:B------:R-:W-:Y:S01]  /*7890*/  @P0 IMAD.MOV.U32 R50, RZ, RZ, R205 ;  /* 0x000000ffff320224 */ /* 0x000fe200078e00cd */
[----:B------:R-:W-:-:S03]  /*78a0*/  PRMT R11, RZ, 0x7610, R11 ;  /* 0x00007610ff0b7816 */ /* 0x000fc6000000000b */
[----:B------:R-:W-:Y:S01]  /*78b0*/  @!P2 IMAD.IADD R47, R47, 0x1, -R139 ;  /* 0x000000012f2fa824 */ /* 0x000fe200078e0a8b */
[----:B------:R-:W-:Y:S01]  /*78c0*/  ISETP.GT.U32.AND P2, PT, R139, R45, PT ;  /* 0x0000002d8b00720c */ /* 0x000fe20003f44070 */
[----:B------:R-:W-:Y:S01]  /*78d0*/  @P0 IMAD.MOV.U32 R51, RZ, RZ, R204 ;  /* 0x000000ffff330224 */ /* 0x000fe200078e00cc */
[----:B------:R-:W-:Y:S01]  /*78e0*/  SEL R236, R168, R49, !P4 ;  /* 0x00000031a8ec7207 */ /* 0x000fe20006000000 */
[----:B------:R-:W-:Y:S01]  /*78f0*/  @!P6 IMAD.MOV R47, RZ, RZ, -R47 ;  /* 0x000000ffff2fe224 */ /* 0x000fe200078e0a2f */
[----:B------:R-:W-:Y:S01]  /*7900*/  ISETP.GE.AND P6, PT, R93, RZ, PT ;  /* 0x000000ff5d00720c */ /* 0x000fe20003fc6270 */
[----:B------:R-:W1:Y:S01]  /*7910*/  S2R R123, SR_TID.X ;  /* 0x00000000007b7919 */ /* 0x000e620000002100 */
[----:B------:R-:W-:Y:S01]  /*7920*/  PRMT R14, RZ, 0x7610, R14 ;  /* 0x00007610ff0e7816 */ /* 0x000fe2000000000e */
[----:B------:R-:W-:Y:S01]  /*7930*/  IMAD R236, R236, UR7, RZ ;  /* 0x00000007ecec7c24 */ /* 0x000fe2000f8e02ff */
[----:B------:R-:W-:Y:S01]  /*7940*/  SEL R244, R168, R53, !P4 ;  /* 0x00000035a8f47207 */ /* 0x000fe20006000000 */
[----:B------:R0:W2:Y:S01]  /*7950*/  @P0 LDG.E.U8 R11, desc[UR26][R50.64] ;  /* 0x0000001a320b0981 */ /* 0x0000a2000c1e1100 */
[----:B------:R-:W-:Y:S01]  /*7960*/  @!P5 IMAD.IADD R46, R46, 0x1, -R139 ;  /* 0x000000012e2ed824 */ /* 0x000fe200078e0a8b */
[----:B------:R-:W-:-:S02]  /*7970*/  PRMT R9, RZ, 0x7610, R9 ;  /* 0x00007610ff097816 */ /* 0x000fc40000000009 */
[----:B------:R-:W-:Y:S02]  /*7980*/  IMAD R244, R244, UR7, RZ ;  /* 0x00000007f4f47c24 */ /* 0x000fe4000f8e02ff */
[----:B0-----:R-:W-:Y:S02]  /*7990*/  @P0 IMAD.MOV.U32 R50, RZ, RZ, R213 ;  /* 0x000000ffff320224 */ /* 0x001fe400078e00d5 */
[----:B------:R-:W-:Y:S01]  /*79a0*/  @P0 IMAD.MOV.U32 R51, RZ, RZ, R212 ;  /* 0x000000ffff330224 */ /* 0x000fe200078e00d4 */
[----:B------:R-:W-:Y:S01]  /*79b0*/  IADD3 R237, P5, PT, R236, R127, RZ ;  /* 0x0000007feced7210 */ /* 0x000fe20007fbe0ff */
[----:B------:R-:W-:Y:S02]  /*79c0*/  IMAD.MOV.U32 R49, RZ, RZ, R46 ;  /* 0x000000ffff317224 */ /* 0x000fe400078e002e */
[----:B------:R-:W-:Y:S01]  /*79d0*/  @!P2 IMAD.IADD R45, R45, 0x1, -R139 ;  /* 0x000000012d2da824 */ /* 0x000fe200078e0a8b */
[----:B------:R0:W2:Y:S01]  /*79e0*/  @P0 LDG.E.U8 R14, desc[UR26][R50.64] ;  /* 0x0000001a320e0981 */ /* 0x0000a2000c1e1100 */
[----:B------:R-:W-:Y:S01]  /*79f0*/  SEL R252, R168, R47, !P4 ;  /* 0x0000002fa8fc7207 */ /* 0x000fe20006000000 */
[----:B------:R-:W-:Y:S01]  /*7a00*/  @!P6 IMAD.MOV R49, RZ, RZ, -R49 ;  /* 0x000000ffff31e224 */ /* 0x000fe200078e0a31 */
[----:B------:R-:W-:-:S02]  /*7a10*/  LEA.HI.X.SX32 R236, R236, R126, 0x1, P5 ;  /* 0x0000007eecec7211 */ /* 0x000fc400028f0eff */
[----:B------:R-:W-:Y:S01]  /*7a20*/  IADD3 R245, P6, PT, R244, R127, RZ ;  /* 0x0000007ff4f57210 */ /* 0x000fe20007fde0ff */
[----:B0-----:R-:W-:Y:S02]  /*7a30*/  @P0 IMAD.MOV.U32 R50, RZ, RZ, R221 ;  /* 0x000000ffff320224 */ /* 0x001fe400078e00dd */
[----:B------:R-:W-:Y:S01]  /*7a40*/  @P0 IMAD.MOV.U32 R51, RZ, RZ, R220 ;  /* 0x000000ffff330224 */ /* 0x000fe200078e00dc */
[----:B------:R-:W-:Y:S02]  /*7a50*/  PRMT R12, RZ, 0x7610, R12 ;  /* 0x00007610ff0c7816 */ /* 0x000fe4000000000c */
[----:B------:R-:W-:Y:S02]  /*7a60*/  ISETP.GT.U32.AND P2, PT, R139, R45, PT ;  /* 0x0000002d8b00720c */ /* 0x000fe40003f44070 */
[----:B------:R0:W2:Y:S01]  /*7a70*/  @P0 LDG.E.U8 R9, desc[UR26][R50.64] ;  /* 0x0000001a32090981 */ /* 0x0000a2000c1e1100 */
[----:B------:R-:W-:Y:S01]  /*7a80*/  IMAD R252, R252, UR7, RZ ;  /* 0x00000007fcfc7c24 */ /* 0x000fe2000f8e02ff */
[----:B------:R-:W-:Y:S01]  /*7a90*/  PRMT R7, RZ, 0x7610, R7 ;  /* 0x00007610ff077816 */ /* 0x000fe20000000007 */
[----:B------:R-:W-:Y:S01]  /*7aa0*/  @P0 IMAD.MOV.U32 R46, RZ, RZ, R237 ;  /* 0x000000ffff2e0224 */ /* 0x000fe200078e00ed */
[----:B------:R-:W-:Y:S01]  /*7ab0*/  LEA.HI.X.SX32 R244, R244, R126, 0x1, P6 ;  /* 0x0000007ef4f47211 */ /* 0x000fe200030f0eff */
[----:B------:R-:W-:Y:S01]  /*7ac0*/  @P0 IMAD.MOV.U32 R47, RZ, RZ, R236 ;  /* 0x000000ffff2f0224 */ /* 0x000fe200078e00ec */
[----:B------:R-:W-:Y:S01]  /*7ad0*/  SEL R49, R168, R49, !P4 ;  /* 0x00000031a8317207 */ /* 0x000fe20006000000 */
[----:B0-----:R-:W-:-:S02]  /*7ae0*/  @P0 IMAD.MOV.U32 R50, RZ, RZ, R229 ;  /* 0x000000ffff320224 */ /* 0x001fc400078e00e5 */
[----:B------:R-:W-:Y:S01]  /*7af0*/  @P0 IMAD.MOV.U32 R51, RZ, RZ, R228 ;  /* 0x000000ffff330224 */ /* 0x000fe200078e00e4 */
[----:B------:R-:W-:Y:S01]  /*7b00*/  ISETP.GE.AND P6, PT, R91, RZ, PT ;  /* 0x000000ff5b00720c */ /* 0x000fe20003fc6270 */
[----:B------:R0:W2:Y:S01]  /*7b10*/  @P0 LDG.E.U8 R7, desc[UR26][R46.64] ;  /* 0x0000001a2e070981 */ /* 0x0000a2000c1e1100 */
[----:B------:R-:W-:-:S03]  /*7b20*/  PRMT R10, RZ, 0x7610, R10 ;  /* 0x00007610ff0a7816 */ /* 0x000fc6000000000a */
[----:B------:R1:W2:Y:S01]  /*7b30*/  @P0 LDG.E.U8 R12, desc[UR26][R50.64] ;  /* 0x0000001a320c0981 */ /* 0x0002a2000c1e1100 */
[----:B------:R-:W-:Y:S02]  /*7b40*/  IMAD R49, R49, UR7, RZ ;  /* 0x0000000731317c24 */ /* 0x000fe4000f8e02ff */
[----:B------:R-:W-:Y:S02]  /*7b50*/  @!P2 IMAD.IADD R45, R45, 0x1, -R139 ;  /* 0x000000012d2da824 */ /* 0x000fe400078e0a8b */
[----:B0-----:R-:W-:Y:S01]  /*7b60*/  @P0 IMAD.MOV.U32 R46, RZ, RZ, R245 ;  /* 0x000000ffff2e0224 */ /* 0x001fe200078e00f5 */
[----:B-1----:R-:W-:Y:S01]  /*7b70*/  IADD3 R50, P5, PT, R252, R127, RZ ;  /* 0x0000007ffc327210 */ /* 0x002fe20007fbe0ff */
[----:B------:R-:W-:-:S03]  /*7b80*/  @P0 IMAD.MOV.U32 R47, RZ, RZ, R244 ;  /* 0x000000ffff2f0224 */ /* 0x000fc600078e00f4 */
[-C--:B------:R-:W-:Y:S01]  /*7b90*/  LEA.HI.X.SX32 R252, R252, R126.reuse, 0x1, P5 ;  /* 0x0000007efcfc7211 */ /* 0x080fe200028f0eff */
[----:B------:R-:W-:Y:S01]  /*7ba0*/  STL [R1+0x120], R68 ;  /* 0x0001204401007387 */ /* 0x000fe20000100800 */
[C---:B------:R-:W-:Y:S02]  /*7bb0*/  IADD3 R51, P2, PT, R49.reuse, R127, RZ ;  /* 0x0000007f31337210 */ /* 0x040fe40007f5e0ff */
[----:B------:R-:W-:Y:S01]  /*7bc0*/  PRMT R5, RZ, 0x7610, R5 ;  /* 0x00007610ff057816 */ /* 0x000fe20000000005 */
[----:B------:R0:W2:Y:S01]  /*7bd0*/  @P0 LDG.E.U8 R10, desc[UR26][R46.64] ;  /* 0x0000001a2e0a0981 */ /* 0x0000a2000c1e1100 */
[----:B------:R-:W-:Y:S01]  /*7be0*/  @!P6 IMAD.MOV R45, RZ, RZ, -R45 ;  /* 0x000000ffff2de224 */ /* 0x000fe200078e0a2d */
[----:B------:R-:W-:Y:S02]  /*7bf0*/  LEA.HI.X.SX32 R53, R49, R126, 0x1, P2 ;  /* 0x0000007e31357211 */ /* 0x000fe400010f0eff */
[----:B------:R-:W-:Y:S01]  /*7c00*/  STL [R1+0x158], R66 ;  /* 0x0001584201007387 */ /* 0x000fe20000100800 */
[----:B------:R-:W-:-:S03]  /*7c10*/  SHF.R.U32.HI R123, RZ, 0x6, R123 ;  /* 0x00000006ff7b7819 */ /* 0x000fc6000001167b */
[----:B------:R-:W-:Y:S01]  /*7c20*/  STL [R1+0x11c], R69 ;  /* 0x00011c4501007387 */ /* 0x000fe20000100800 */
[----:B0-----:R-:W-:Y:S02]  /*7c30*/  @P0 IMAD.MOV.U32 R46, RZ, RZ, R50 ;  /* 0x000000ffff2e0224 */ /* 0x001fe400078e0032 */
[----:B------:R-:W-:Y:S01]  /*7c40*/  @P0 IMAD.MOV.U32 R47, RZ, RZ, R252 ;  /* 0x000000ffff2f0224 */ /* 0x000fe200078e00fc */
[----:B------:R-:W-:Y:S01]  /*7c50*/  STL [R1+0x13c], R67 ;  /* 0x00013c4301007387 */ /* 0x000fe20000100800 */
[----:B------:R-:W-:-:S03]  /*7c60*/  PRMT R8, RZ, 0x7610, R8 ;  /* 0x00007610ff087816 */ /* 0x000fc60000000008 */
[----:B------:R-:W-:Y:S01]  /*7c70*/  STL [R1+0x170], R64 ;  /* 0x0001704001007387 */ /* 0x000fe20000100800 */
[----:B------:R-:W-:-:S03]  /*7c80*/  IMAD R107, R44, UR4, RZ ;  /* 0x000000042c6b7c24 */ /* 0x000fc6000f8e02ff */
[----:B------:R-:W-:Y:S01]  /*7c90*/  STL [R1+0x188], R62 ;  /* 0x0001883e01007387 */ /* 0x000fe20000100800 */
[----:B------:R-:W-:Y:S01]  /*7ca0*/  SGXT.U32 R123, R123, 0x1 ;  /* 0x000000017b7b781a */ /* 0x000fe20000000000 */
[----:B------:R-:W-:Y:S02]  /*7cb0*/  @P0 IMAD.MOV.U32 R44, RZ, RZ, R51 ;  /* 0x000000ffff2c0224 */ /* 0x000fe400078e0033 */
[----:B------:R-:W-:Y:S04]  /*7cc0*/  STL [R1+0x16c], R65 ;  /* 0x00016c4101007387 */ /* 0x000fe80000100800 */
[----:B------:R0:W2:Y:S04]  /*7cd0*/  @P0 LDG.E.U8 R5, desc[UR26][R46.64] ;  /* 0x0000001a2e050981 */ /* 0x0000a8000c1e1100 */
[----:B------:R-:W-:Y:S04]  /*7ce0*/  STL [R1+0x184], R63 ;  /* 0x0001843f01007387 */ /* 0x000fe80000100800 */
[----:B------:R-:W-:Y:S01]  /*7cf0*/  STL [R1+0x1a0], R60 ;  /* 0x0001a03c01007387 */ /* 0x000fe20000100800 */
[----:B0-----:R-:W-:Y:S01]  /*7d00*/  SEL R46, R168, R45, !P4 ;  /* 0x0000002da82e7207 */ /* 0x001fe20006000000 */
[----:B------:R-:W-:-:S02]  /*7d10*/  @P0 IMAD.MOV.U32 R45, RZ, RZ, R53 ;  /* 0x000000ffff2d0224 */ /* 0x000fc400078e0035 */
[----:B------:R-:W-:Y:S04]  /*7d20*/  STL [R1+0x1b8], R58 ;  /* 0x0001b83a01007387 */ /* 0x000fe80000100800 */
[----:B------:R0:W-:Y:S04]  /*7d30*/  STL [R1+0x19c], R61 ;  /* 0x00019c3d01007387 */ /* 0x0001e80000100800 */
[----:B------:R-:W-:Y:S01]  /*7d40*/  STL [R1+0x1b4], R59 ;  /* 0x0001b43b01007387 */ /* 0x000fe20000100800 */
[----:B------:R-:W-:-:S03]  /*7d50*/  PRMT R200, RZ, 0x7610, R200 ;  /* 0x00007610ffc87816 */ /* 0x000fc600000000c8 */
[----:B------:R1:W-:Y:S01]  /*7d60*/  STL [R1], R50 ;  /* 0x0000003201007387 */ /* 0x0003e20000100800 */
[----:B0-----:R-:W-:-:S03]  /*7d70*/  IMAD.U32 R61, RZ, RZ, UR10 ;  /* 0x0000000aff3d7e24 */ /* 0x001fc6000f8e00ff */
[----:B------:R0:W2:Y:S01]  /*7d80*/  @P0 LDG.E.U8 R8, desc[UR26][R44.64] ;  /* 0x0000001a2c080981 */ /* 0x0000a2000c1e1100 */
[----:B------:R-:W-:Y:S02]  /*7d90*/  @P0 IMAD.MOV.U32 R54, RZ, RZ, R30 ;  /* 0x000000ffff360224 */ /* 0x000fe400078e001e */
[----:B------:R-:W-:Y:S02]  /*7da0*/  @P0 IMAD.MOV.U32 R55, RZ, RZ, R32 ;  /* 0x000000ffff370224 */ /* 0x000fe400078e0020 */
[----:B-1----:R-:W-:Y:S01]  /*7db0*/  IMAD R50, R123, UR10, RZ ;  /* 0x0000000a7b327c24 */ /* 0x002fe2000f8e02ff */
[----:B------:R-:W-:Y:S01]  /*7dc0*/  ISETP.GT.U32.AND P5, PT, R139, R48, PT ;  /* 0x000000308b00720c */ /* 0x000fe20003fa4070 */
[----:B------:R-:W-:Y:S01]  /*7dd0*/  IMAD.U32 R77, RZ, RZ, UR10 ;  /* 0x0000000aff4d7e24 */ /* 0x000fe2000f8e00ff */
[----:B------:R-:W-:Y:S01]  /*7de0*/  PRMT R193, RZ, 0x7610, R193 ;  /* 0x00007610ffc17816 */ /* 0x000fe200000000c1 */
[----:B0-----:R-:W-:Y:S01]  /*7df0*/  IMAD R44, R46, UR7, RZ ;  /* 0x000000072e2c7c24 */ /* 0x001fe2000f8e02ff */
[----:B------:R0:W2:Y:S01]  /*7e00*/  @P0 LDG.E.U8 R200, desc[UR26][R54.64] ;  /* 0x0000001a36c80981 */ /* 0x0000a2000c1e1100 */
[----:B------:R-:W-:Y:S01]  /*7e10*/  IMAD R61, R61, 0x2, R50 ;  /* 0x000000023d3d7824 */ /* 0x000fe200078e0232 */
[----:B------:R-:W-:-:S02]  /*7e20*/  IADD3 R106, P2, PT, R107, UR16, RZ ;  /* 0x000000106b6a7c10 */ /* 0x000fc4000ff5e0ff */
[C---:B------:R-:W-:Y:S01]  /*7e30*/  IADD3 R47, P6, PT, R44.reuse, R127, RZ ;  /* 0x0000007f2c2f7210 */ /* 0x040fe20007fde0ff */
[----:B------:R-:W-:Y:S01]  /*7e40*/  IMAD.U32 R93, RZ, RZ, UR10 ;  /* 0x0000000aff5d7e24 */ /* 0x000fe2000f8e00ff */
[----:B------:R1:W-:Y:S01]  /*7e50*/  STL [R1+0x20], R51 ;  /* 0x0000203301007387 */ /* 0x0003e20000100800 */
[----:B------:R-:W-:Y:S02]  /*7e60*/  IMAD R77, R77, 0x2, R61 ;  /* 0x000000024d4d7824 */ /* 0x000fe400078e023d */
[----:B0-----:R-:W-:Y:S02]  /*7e70*/  @P0 IMAD.MOV.U32 R54, RZ, RZ, R31 ;  /* 0x000000ffff360224 */ /* 0x001fe400078e001f */
[----:B------:R-:W-:Y:S01]  /*7e80*/  @P0 IMAD.MOV.U32 R55, RZ, RZ, R34 ;  /* 0x000000ffff370224 */ /* 0x000fe200078e0022 */
[----:B------:R0:W-:Y:S01]  /*7e90*/  STL [R1+0x1c], R53 ;  /* 0x00001c3501007387 */ /* 0x0001e20000100800 */
[----:B------:R-:W-:Y:S02]  /*7ea0*/  LEA.HI.X.SX32 R107, R107, UR17, 0x1, P2 ;  /* 0x000000116b6b7c11 */ /* 0x000fe400090f0eff */
[----:B-1----:R-:W-:Y:S01]  /*7eb0*/  LEA.HI.X.SX32 R51, R44, R126, 0x1, P6 ;  /* 0x0000007e2c337211 */ /* 0x002fe200030f0eff */
[----:B------:R-:W-:Y:S01]  /*7ec0*/  IMAD.U32 R49, RZ, RZ, UR10 ;  /* 0x0000000aff317e24 */ /* 0x000fe2000f8e00ff */
[----:B------:R-:W-:Y:S01]  /*7ed0*/  PLOP3.LUT P2, PT, PT, PT, UP1, 0x80, 0x8 ;  /* 0x000000000008781c */ /* 0x000fe20003f4f018 */
[----:B------:R-:W-:Y:S01]  /*7ee0*/  IMAD R93, R93, 0x2, R77 ;  /* 0x000000025d5d7824 */ /* 0x000fe200078e024d */
[----:B------:R1:W2:Y:S01]  /*7ef0*/  @P0 LDG.E.U8 R193, desc[UR26][R54.64] ;  /* 0x0000001a36c10981 */ /* 0x0002a2000c1e1100 */
[----:B------:R-:W-:Y:S01]  /*7f00*/  PRMT R192, RZ, 0x7610, R192 ;  /* 0x00007610ffc07816 */ /* 0x000fe200000000c0 */
[----:B------:R-:W-:Y:S01]  /*7f10*/  @P0 IMAD.MOV.U32 R46, RZ, RZ, R47 ;  /* 0x000000ffff2e0224 */ /* 0x000fe200078e002f */
[----:B0-----:R-:W-:Y:S01]  /*7f20*/  LOP3.LUT R53, R123, 0x8, RZ, 0xfc, !PT ;  /* 0x000000087b357812 */ /* 0x001fe200078efcff */
[----:B------:R0:W-:Y:S01]  /*7f30*/  STL [R1+0x40], R47 ;  /* 0x0000402f01007387 */ /* 0x0001e20000100800 */
[----:B------:R-:W-:Y:S01]  /*7f40*/  PRMT R3, RZ, 0x7610, R3 ;  /* 0x00007610ff037816 */ /* 0x000fe20000000003 */
[----:B------:R-:W-:Y:S01]  /*7f50*/  IMAD R49, R49, 0x2, R93 ;  /* 0x0000000231317824 */ /* 0x000fe200078e025d */
[----:B------:R-:W-:Y:S01]  /*7f60*/  IADD3 R44, P6, PT, R50, R106, RZ ;  /* 0x0000006a322c7210 */ /* 0x000fe20007fde0ff */
[----:B-1----:R-:W-:-:S02]  /*7f70*/  @P0 IMAD.MOV.U32 R54, RZ, RZ, R33 ;  /* 0x000000ffff360224 */ /* 0x002fc400078e0021 */
[----:B------:R-:W-:Y:S02]  /*7f80*/  @P0 IMAD.MOV.U32 R55, RZ, RZ, R36 ;  /* 0x000000ffff370224 */ /* 0x000fe400078e0024 */
[----:B0-----:R-:W-:Y:S01]  /*7f90*/  @P0 IMAD.MOV.U32 R47, RZ, RZ, R51 ;  /* 0x000000ffff2f0224 */ /* 0x001fe200078e0033 */
[----:B------:R-:W-:Y:S01]  /*7fa0*/  ISETP.LT.AND P2, PT, R53, UR31, P2 ;  /* 0x0000001f35007c0c */ /* 0x000fe20009741270 */
[----:B------:R-:W-:Y:S01]  /*7fb0*/  @!P5 IMAD.IADD R48, R48, 0x1, -R139 ;  /* 0x000000013030d824 */ /* 0x000fe200078e0a8b */
[----:B------:R-:W-:Y:S01]  /*7fc0*/  PRMT R185, RZ, 0x7610, R185 ;  /* 0x00007610ffb97816 */ /* 0x000fe200000000b9 */
[----:B------:R0:W2:Y:S01]  /*7fd0*/  @P0 LDG.E.U8 R192, desc[UR26][R54.64] ;  /* 0x0000001a36c00981 */ /* 0x0000a2000c1e1100 */
[----:B------:R-:W-:-:S03]  /*7fe0*/  LEA.HI.X.SX32 R45, R50, R107, 0x1, P6 ;  /* 0x0000006b322d7211 */ /* 0x000fc600030f0eff */
[----:B------:R1:W2:Y:S01]  /*7ff0*/  @P0 LDG.E.U8 R3, desc[UR26][R46.64] ;  /* 0x0000001a2e030981 */ /* 0x0002a2000c1e1100 */
[----:B------:R-:W-:Y:S01]  /*8000*/  IMAD.U32 R64, RZ, RZ, UR10 ;  /* 0x0000000aff407e24 */ /* 0x000fe2000f8e00ff */
[----:B------:R-:W-:Y:S01]  /*8010*/  ISETP.GT.U32.AND P5, PT, R139, R48, PT ;  /* 0x000000308b00720c */ /* 0x000fe20003fa4070 */
[----:B0-----:R-:W-:Y:S02]  /*8020*/  @P0 IMAD.MOV.U32 R54, RZ, RZ, R35 ;  /* 0x000000ffff360224 */ /* 0x001fe400078e0023 */
[----:B------:R-:W-:Y:S01]  /*8030*/  @P0 IMAD.MOV.U32 R55, RZ, RZ, R38 ;  /* 0x000000ffff370224 */ /* 0x000fe200078e0026 */
[C---:B-1----:R-:W-:Y:S02]  /*8040*/  IADD3 R46, P6, PT, R49.reuse, R106, RZ ;  /* 0x0000006a312e7210 */ /* 0x042fe40007fde0ff */
[----:B------:R-:W-:Y:S02]  /*8050*/  PRMT R154, RZ, 0x7610, R154 ;  /* 0x00007610ff9a7816 */ /* 0x000fe4000000009a */
[----:B------:R0:W2:Y:S01]  /*8060*/  @P0 LDG.E.U8 R185, desc[UR26][R54.64] ;  /* 0x0000001a36b90981 */ /* 0x0000a2000c1e1100 */
[----:B------:R-:W-:Y:S01]  /*8070*/  LEA.HI.X.SX32 R47, R49, R107, 0x1, P6 ;  /* 0x0000006b312f7211 */ /* 0x000fe200030f0eff */
[----:B------:R-:W-:Y:S01]  /*8080*/  IMAD R64, R64, 0x2, R49 ;  /* 0x0000000240407824 */ /* 0x000fe200078e0231 */
[----:B------:R-:W-:Y:S01]  /*8090*/  PRMT R184, RZ, 0x7610, R184 ;  /* 0x00007610ffb87816 */ /* 0x000fe200000000b8 */
[----:B------:R-:W-:Y:S01]  /*80a0*/  IMAD.U32 R79, RZ, RZ, UR10 ;  /* 0x0000000aff4f7e24 */ /* 0x000fe2000f8e00ff */
[----:B------:R-:W-:Y:S01]  /*80b0*/  PRMT R155, RZ, 0x7610, R155 ;  /* 0x00007610ff9b7816 */ /* 0x000fe2000000009b */
[----:B------:R-:W2:Y:S01]  /*80c0*/  @P2 LDG.E.U8 R154, desc[UR26][R46.64] ;  /* 0x0000001a2e9a2981 */ /* 0x000ea2000c1e1100 */
[----:B0-----:R-:W-:-:S02]  /*80d0*/  @P0 IMAD.MOV.U32 R54, RZ, RZ, R37 ;  /* 0x000000ffff360224 */ /* 0x001fc400078e0025 */
[----:B------:R-:W-:Y:S01]  /*80e0*/  @P0 IMAD.MOV.U32 R55, RZ, RZ, R40 ;  /* 0x000000ffff370224 */ /* 0x000fe200078e0028 */
[----:B------:R-:W-:Y:S01]  /*80f0*/  ISETP.GE.AND P2, PT, R89, RZ, PT ;  /* 0x000000ff5900720c */ /* 0x000fe20003f46270 */
[----:B------:R-:W-:Y:S01]  /*8100*/  IMAD.U32 R49, RZ, RZ, UR10 ;  /* 0x0000000aff317e24 */ /* 0x000fe2000f8e00ff */
[----:B------:R-:W-:Y:S01]  /*8110*/  PRMT R136, RZ, 0x7610, R136 ;  /* 0x00007610ff887816 */ /* 0x000fe20000000088 */
[----:B------:R-:W-:Y:S01]  /*8120*/  IMAD R79, R79, 0x2, R64 ;  /* 0x000000024f4f7824 */ /* 0x000fe200078e0240 */
[----:B------:R0:W2:Y:S01]  /*8130*/  @P0 LDG.E.U8 R184, desc[UR26][R54.64] ;  /* 0x0000001a36b80981 */ /* 0x0000a2000c1e1100 */
[----:B------:R-:W-:Y:S02]  /*8140*/  IMAD.U32 R65, RZ, RZ, UR10 ;  /* 0x0000000aff417e24 */ /* 0x000fe4000f8e00ff */
[----:B------:R-:W-:Y:S01]  /*8150*/  IMAD R49, R49, 0x4, R79 ;  /* 0x0000000431317824 */ /* 0x000fe200078e024f */
[----:B------:R-:W2:Y:S01]  /*8160*/  @P1 LDG.E.U8 R155, desc[UR26][R44.64] ;  /* 0x0000001a2c9b1981 */ /* 0x000ea2000c1e1100 */
[----:B------:R-:W-:Y:S01]  /*8170*/  @!P5 IMAD.IADD R48, R48, 0x1, -R139 ;  /* 0x000000013030d824 */ /* 0x000fe200078e0a8b */
[----:B------:R-:W-:Y:S01]  /*8180*/  LOP3.LUT R50, R123, 0x10, RZ, 0xfc, !PT ;  /* 0x000000107b327812 */ /* 0x000fe200078efcff */
[----:B0-----:R-:W-:-:S02]  /*8190*/  @P0 IMAD.MOV.U32 R54, RZ, RZ, R39 ;  /* 0x000000ffff360224 */ /* 0x001fc400078e0027 */
[----:B------:R-:W-:Y:S01]  /*81a0*/  @P0 IMAD.MOV.U32 R55, RZ, RZ, R42 ;  /* 0x000000ffff370224 */ /* 0x000fe200078e002a */
[----:B------:R-:W-:Y:S01]  /*81b0*/  PLOP3.LUT P1, PT, PT, PT, UP1, 0x80, 0x8 ;  /* 0x000000000008781c */ /* 0x000fe20003f2f018 */
[----:B------:R-:W-:Y:S01]  /*81c0*/  IMAD.U32 R82, RZ, RZ, UR10 ;  /* 0x0000000aff527e24 */ /* 0x000fe2000f8e00ff */
[----:B------:R-:W-:Y:S01]  /*81d0*/  PRMT R135, RZ, 0x7610, R135 ;  /* 0x00007610ff877816 */ /* 0x000fe20000000087 */
[----:B------:R-:W-:Y:S01]  /*81e0*/  IMAD R65, R65, 0x2, R49 ;  /* 0x0000000241417824 */ /* 0x000fe200078e0231 */
[----:B------:R0:W2:Y:S01]  /*81f0*/  @P0 LDG.E.U8 R136, desc[UR26][R54.64] ;  /* 0x0000001a36880981 */ /* 0x0000a2000c1e1100 */
[----:B------:R-:W-:Y:S01]  /*8200*/  ISETP.GT.U32.AND P5, PT, R139, R52, PT ;  /* 0x000000348b00720c */ /* 0x000fe20003fa4070 */
[----:B------:R-:W-:Y:S01]  /*8210*/  IMAD.MOV.U32 R53, RZ, RZ, R48 ;  /* 0x000000ffff357224 */ /* 0x000fe200078e0030 */
[----:B------:R-:W-:Y:S01]  /*8220*/  ISETP.LT.AND P1, PT, R50, UR31, P1 ;  /* 0x0000001f32007c0c */ /* 0x000fe20008f21270 */
[----:B------:R-:W-:Y:S01]  /*8230*/  IMAD.U32 R95, RZ, RZ, UR10 ;  /* 0x0000000aff5f7e24 */ /* 0x000fe2000f8e00ff */
[----:B------:R-:W-:Y:S01]  /*8240*/  PRMT R128, RZ, 0x7610, R128 ;  /* 0x00007610ff807816 */ /* 0x000fe20000000080 */
[----:B------:R-:W-:-:S02]  /*8250*/  IMAD R82, R82, 0x2, R65 ;  /* 0x0000000252527824 */ /* 0x000fc400078e0241 */
[----:B0-----:R-:W-:Y:S02]  /*8260*/  @P0 IMAD.MOV.U32 R54, RZ, RZ, R41 ;  /* 0x000000ffff360224 */ /* 0x001fe400078e0029 */
[----:B------:R-:W-:Y:S02]  /*8270*/  @P0 IMAD.MOV.U32 R55, RZ, RZ, R43 ;  /* 0x000000ffff370224 */ /* 0x000fe400078e002b */
[----:B------:R-:W-:Y:S01]  /*8280*/  @!P2 IMAD.MOV R53, RZ, RZ, -R53 ;  /* 0x000000ffff35a224 */ /* 0x000fe200078e0a35 */
[----:B------:R-:W-:Y:S02]  /*8290*/  IADD3 R48, P2, PT, R49, R106, RZ ;  /* 0x0000006a31307210 */ /* 0x000fe40007f5e0ff */
[----:B------:R0:W2:Y:S01]  /*82a0*/  @P0 LDG.E.U8 R135, desc[UR26][R54.64] ;  /* 0x0000001a36870981 */ /* 0x0000a2000c1e1100 */
[----:B------:R-:W-:Y:S01]  /*82b0*/  IMAD R95, R95, 0x2, R82 ;  /* 0x000000025f5f7824 */ /* 0x000fe200078e0252 */
[----:B------:R-:W-:Y:S02]  /*82c0*/  PRMT R153, RZ, 0x7610, R153 ;  /* 0x00007610ff997816 */ /* 0x000fe40000000099 */
[----:B------:R1:W-:Y:S01]  /*82d0*/  STL [R1+0x3c], R51 ;  /* 0x00003c3301007387 */ /* 0x0003e20000100800 */
[----:B------:R-:W-:Y:S01]  /*82e0*/  LEA.HI.X.SX32 R49, R49, R107, 0x1, P2 ;  /* 0x0000006b31317211 */ /* 0x000fe200010f0eff */
[----:B0-----:R-:W-:-:S02]  /*82f0*/  @P0 IMAD.MOV.U32 R54, RZ, RZ, R132 ;  /* 0x000000ffff360224 */ /* 0x001fc400078e0084 */
[----:B------:R-:W-:Y:S02]  /*8300*/  @P0 IMAD.MOV.U32 R55, RZ, RZ, R131 ;  /* 0x000000ffff370224 */ /* 0x000fe400078e0083 */
[----:B-1----:R-:W-:Y:S01]  /*8310*/  IMAD.U32 R51, RZ, RZ, UR10 ;  /* 0x0000000aff337e24 */ /* 0x002fe2000f8e00ff */
[----:B------:R-:W-:Y:S01]  /*8320*/  PRMT R125, RZ, 0x7610, R125 ;  /* 0x00007610ff7d7816 */ /* 0x000fe2000000007d */
[----:B------:R-:W-:Y:S01]  /*8330*/  @!P5 IMAD.IADD R52, R52, 0x1, -R139 ;  /* 0x000000013434d824 */ /* 0x000fe200078e0a8b */
[----:B------:R0:W2:Y:S01]  /*8340*/  @P0 LDG.E.U8 R128, desc[UR26][R54.64] ;  /* 0x0000001a36800981 */ /* 0x0000a2000c1e1100 */
[----:B------:R-:W-:Y:S01]  /*8350*/  LOP3.LUT R50, R123, 0x18, RZ, 0xfc, !PT ;  /* 0x000000187b327812 */ /* 0x000fe200078efcff */
[----:B------:R-:W-:Y:S01]  /*8360*/  IMAD R51, R51, 0x2, R95 ;  /* 0x0000000233337824 */ /* 0x000fe200078e025f */
[----:B------:R-:W-:Y:S01]  /*8370*/  PLOP3.LUT P2, PT, PT, PT, UP1, 0x80, 0x8 ;  /* 0x000000000008781c */ /* 0x000fe20003f4f018 */
[----:B------:R-:W2:Y:S01]  /*8380*/  @P1 LDG.E.U8 R153, desc[UR26][R48.64] ;  /* 0x0000001a30991981 */ /* 0x000ea2000c1e1100 */
[----:B------:R-:W-:-:S02]  /*8390*/  IMAD.U32 R67, RZ, RZ, UR10 ;  /* 0x0000000aff437e24 */ /* 0x000fc4000f8e00ff */
[----:B0-----:R-:W-:Y:S02]  /*83a0*/  @P0 IMAD.MOV.U32 R54, RZ, RZ, R181 ;  /* 0x000000ffff360224 */ /* 0x001fe400078e00b5 */
[----:B------:R-:W-:Y:S01]  /*83b0*/  @P0 IMAD.MOV.U32 R55, RZ, RZ, R180 ;  /* 0x000000ffff370224 */ /* 0x000fe200078e00b4 */
[----:B------:R-:W-:Y:S02]  /*83c0*/  ISETP.LT.AND P1, PT, R50, UR31, P2 ;  /* 0x0000001f32007c0c */ /* 0x000fe40009721270 */
[----:B------:R-:W-:Y:S02]  /*83d0*/  PRMT R13, RZ, 0x7610, R13 ;  /* 0x00007610ff0d7816 */ /* 0x000fe4000000000d */
[----:B------:R0:W2:Y:S01]  /*83e0*/  @P0 LDG.E.U8 R125, desc[UR26][R54.64] ;  /* 0x0000001a367d0981 */ /* 0x0000a2000c1e1100 */
[----:B------:R-:W-:Y:S02]  /*83f0*/  IADD3 R50, P2, PT, R51, R106, RZ ;  /* 0x0000006a33327210 */ /* 0x000fe40007f5e0ff */
[----:B------:R-:W-:Y:S01]  /*8400*/  ISETP.GT.U32.AND P5, PT, R139, R52, PT ;  /* 0x000000348b00720c */ /* 0x000fe20003fa4070 */
[----:B------:R-:W-:Y:S01]  /*8410*/  IMAD R67, R67, 0x2, R51 ;  /* 0x0000000243437824 */ /* 0x000fe200078e0233 */
[----:B------:R-:W-:-:S02]  /*8420*/  SEL R53, R168, R53, !P4 ;  /* 0x00000035a8357207 */ /* 0x000fc40006000000 */
[----:B------:R-:W-:Y:S01]  /*8430*/  LEA.HI.X.SX32 R51, R51, R107, 0x1, P2 ;  /* 0x0000006b33337211 */ /* 0x000fe200010f0eff */
[----:B0-----:R-:W-:Y:S02]  /*8440*/  @P0 IMAD.MOV.U32 R54, RZ, RZ, R189 ;  /* 0x000000ffff360224 */ /* 0x001fe400078e00bd */
[----:B------:R-:W-:Y:S01]  /*8450*/  @P0 IMAD.MOV.U32 R55, RZ, RZ, R188 ;  /* 0x000000ffff370224 */ /* 0x000fe200078e00bc */
[----:B------:R-:W-:Y:S02]  /*8460*/  ISETP.GE.AND P2, PT, R87, RZ, PT ;  /* 0x000000ff5700720c */ /* 0x000fe40003f46270 */
[----:B------:R-:W-:Y:S02]  /*8470*/  PRMT R15, RZ, 0x7610, R15 ;  /* 0x00007610ff0f7816 */ /* 0x000fe4000000000f */
[----:B------:R0:W2:Y:S01]  /*8480*/  @P0 LDG.E.U8 R13, desc[UR26][R54.64] ;  /* 0x0000001a360d0981 */ /* 0x0000a2000c1e1100 */
[----:B------:R-:W-:Y:S02]  /*8490*/  IMAD R53, R53, UR7, RZ ;  /* 0x0000000735357c24 */ /* 0x000fe4000f8e02ff */
[----:B------:R-:W-:-:S02]  /*84a0*/  @!P5 IMAD.IADD R52, R52, 0x1, -R139 ;  /* 0x000000013434d824 */ /* 0x000fc400078e0a8b */
[----:B0-----:R-:W-:Y:S02]  /*84b0*/  @P0 IMAD.MOV.U32 R54, RZ, RZ, R197 ;  /* 0x000000ffff360224 */ /* 0x001fe400078e00c5 */
[----:B------:R-:W-:Y:S01]  /*84c0*/  @P0 IMAD.MOV.U32 R55, RZ, RZ, R196 ;  /* 0x000000ffff370224 */ /* 0x000fe200078e00c4 */
[----:B------:R-:W-:-:S04]  /*84d0*/  PRMT R6, RZ, 0x7610, R6 ;  /* 0x00007610ff067816 */ /* 0x000fc80000000006 */
[----:B------:R0:W2:Y:S01]  /*84e0*/  @P0 LDG.E.U8 R15, desc[UR26][R54.64] ;  /* 0x0000001a360f0981 */ /* 0x0000a2000c1e1100 */
[----:B------:R-:W-:Y:S02]  /*84f0*/  @!P2 IMAD.MOV R52, RZ, RZ, -R52 ;  /* 0x000000ffff34a224 */ /* 0x000fe400078e0a34 */
[----:B------:R-:W-:Y:S01]  /*8500*/  IMAD.U32 R83, RZ, RZ, UR10 ;  /* 0x0000000aff537e24 */ /* 0x000fe2000f8e00ff */
[----:B0-----:R-:W-:-:S04]  /*8510*/  IADD3 R54, P6, PT, R53, R127, RZ ;  /* 0x0000007f35367210 */ /* 0x001fc80007fde0ff */
[----:B------:R-:W-:Y:S01]  /*8520*/  LEA.HI.X.SX32 R55, R53, R126, 0x1, P6 ;  /* 0x0000007e35377211 */ /* 0x000fe200030f0eff */
[----:B------:R0:W-:Y:S01]  /*8530*/  STL [R1+0x60], R54 ;  /* 0x0000603601007387 */ /* 0x0001e20000100800 */
[----:B------:R-:W-:Y:S02]  /*8540*/  IMAD.U32 R53, RZ, RZ, UR10 ;  /* 0x0000000aff357e24 */ /* 0x000fe4000f8e00ff */
[----:B------:R-:W-:Y:S01]  /*8550*/  IMAD R83, R83, 0x2, R67 ;  /* 0x0000000253537824 */ /* 0x000fe200078e0243 */
[----:B------:R0:W2:Y:S01]  /*8560*/  @P0 LDG.E.U8 R6, desc[UR26][R54.64] ;  /* 0x0000001a36060981 */ /* 0x0000a2000c1e1100 */
[----:B------:R-:W-:Y:S01]  /*8570*/  PRMT R152, RZ, 0x7610, R152 ;  /* 0x00007610ff987816 */ /* 0x000fe20000000098 */
[----:B------:R-:W-:Y:S02]  /*8580*/  IMAD.U32 R70, RZ, RZ, UR10 ;  /* 0x0000000aff467e24 */ /* 0x000fe4000f8e00ff */
[----:B------:R-:W-:Y:S01]  /*8590*/  IMAD R53, R53, 0x4, R83 ;  /* 0x0000000435357824 */ /* 0x000fe200078e0253 */
[----:B------:R1:W-:Y:S01]  /*85a0*/  STL [R1+0x5c], R55 ;  /* 0x00005c3701007387 */ /* 0x0003e20000100800 */
[----:B0-----:R-:W-:-:S03]  /*85b0*/  SEL R54, R168, R52, !P4 ;  /* 0x00000034a8367207 */ /* 0x001fc60006000000 */
[----:B------:R-:W2:Y:S01]  /*85c0*/  @P1 LDG.E.U8 R152, desc[UR26][R50.64] ;  /* 0x0000001a32981981 */ /* 0x000ea2000c1e1100 */
[----:B------:R-:W-:Y:S02]  /*85d0*/  IMAD.U32 R85, RZ, RZ, UR10 ;  /* 0x0000000aff557e24 */ /* 0x000fe4000f8e00ff */
[----:B------:R-:W-:Y:S01]  /*85e0*/  IMAD R54, R54, UR7, RZ ;  /* 0x0000000736367c24 */ /* 0x000fe2000f8e02ff */
[----:B------:R-:W-:Y:S01]  /*85f0*/  LOP3.LUT R58, R123, 0x20, RZ, 0xfc, !PT ;  /* 0x000000207b3a7812 */ /* 0x000fe200078efcff */
[----:B------:R-:W-:Y:S01]  /*8600*/  IMAD R70, R70, 0x2, R53 ;  /* 0x0000000246467824 */ /* 0x000fe200078e0235 */
[----:B------:R-:W-:Y:S02]  /*8610*/  PLOP3.LUT P1, PT, PT, PT, UP1, 0x80, 0x8 ;  /* 0x000000000008781c */ /* 0x000fe40003f2f018 */
[----:B-1----:R-:W-:Y:S01]  /*8620*/  IADD3 R55, P6, PT, R54, R127, RZ ;  /* 0x0000007f36377210 */ /* 0x002fe20007fde0ff */
[----:B------:R-:W-:Y:S01]  /*8630*/  IMAD.U32 R97, RZ, RZ, UR10 ;  /* 0x0000000aff617e24 */ /* 0x000fe2000f8e00ff */
[----:B------:R-:W-:Y:S01]  /*8640*/  IADD3 R52, P5, PT, R53, R106, RZ ;  /* 0x0000006a35347210 */ /* 0x000fe20007fbe0ff */
[----:B------:R-:W-:Y:S01]  /*8650*/  IMAD R85, R85, 0x2, R70 ;  /* 0x0000000255557824 */ /* 0x000fe200078e0246 */
[----:B------:R-:W-:-:S02]  /*8660*/  ISETP.LT.AND P1, PT, R58, UR31, P1 ;  /* 0x0000001f3a007c0c */ /* 0x000fc40008f21270 */
[----:B------:R-:W-:Y:S01]  /*8670*/  LEA.HI.X.SX32 R58, R54, R126, 0x1, P6 ;  /* 0x0000007e363a7211 */ /* 0x000fe200030f0eff */
[----:B------:R-:W-:Y:S01]  /*8680*/  IMAD.U32 R56, RZ, RZ, UR10 ;  /* 0x0000000aff387e24 */ /* 0x000fe2000f8e00ff */
[----:B------:R-:W-:Y:S01]  /*8690*/  LEA.HI.X.SX32 R53, R53, R107, 0x1, P5 ;  /* 0x0000006b35357211 */ /* 0x000fe200028f0eff */
[----:B------:R-:W-:Y:S01]  /*86a0*/  IMAD R97, R97, 0x2, R85 ;  /* 0x0000000261617824 */ /* 0x000fe200078e0255 */
[----:B------:R-:W-:Y:S01]  /*86b0*/  LOP3.LUT R59, R123, 0x28, RZ, 0xfc, !PT ;  /* 0x000000287b3b7812 */ /* 0x000fe200078efcff */
[----:B------:R0:W-:Y:S01]  /*86c0*/  STL [R1+0x80], R55 ;  /* 0x0000803701007387 */ /* 0x0001e20000100800 */
[----:B------:R-:W-:Y:S01]  /*86d0*/  PLOP3.LUT P2, PT, PT, PT, UP1, 0x80, 0x8 ;  /* 0x000000000008781c */ /* 0x000fe20003f4f018 */
[----:B------:R-:W-:Y:S01]  /*86e0*/  @P0 IMAD.MOV.U32 R54, RZ, RZ, R55 ;  /* 0x000000ffff360224 */ /* 0x000fe200078e0037 */
[----:B------:R-:W-:Y:S02]  /*86f0*/  ISETP.GT.U32.AND P5, PT, R139, R57, PT ;  /* 0x000000398b00720c */ /* 0x000fe40003fa4070 */
[----:B------:R-:W-:Y:S01]  /*8700*/  PRMT R2, RZ, 0x7610, R2 ;  /* 0x00007610ff027816 */ /* 0x000fe20000000002 */
[----:B------:R-:W-:Y:S01]  /*8710*/  IMAD R56, R56, 0x2, R97 ;  /* 0x0000000238387824 */ /* 0x000fe200078e0261 */
[----:B------:R-:W-:Y:S01]  /*8720*/  ISETP.LT.AND P2, PT, R59, UR31, P2 ;  /* 0x0000001f3b007c0c */ /* 0x000fe20009741270 */
[----:B0-----:R-:W-:Y:S01]  /*8730*/  @P0 IMAD.MOV.U32 R55, RZ, RZ, R58 ;  /* 0x000000ffff370224 */ /* 0x001fe200078e003a */
[----:B------:R-:W-:-:S04]  /*8740*/  PRMT R109, RZ, 0x7610, R109 ;  /* 0x00007610ff6d7816 */ /* 0x000fc8000000006d */
[----:B------:R0:W2:Y:S03]  /*8750*/  @P0 LDG.E.U8 R2, desc[UR26][R54.64] ;  /* 0x0000001a36020981 */ /* 0x0000a6000c1e1100 */
[----:B------:R-:W-:Y:S01]  /*8760*/  @!P5 IMAD.IADD R57, R57, 0x1, -R139 ;  /* 0x000000013939d824 */ /* 0x000fe200078e0a8b */
[----:B0-----:R-:W-:-:S04]  /*8770*/  IADD3 R54, P6, PT, R56, R106, RZ ;  /* 0x0000006a38367210 */ /* 0x001fc80007fde0ff */
[----:B------:R-:W-:Y:S01]  /*8780*/  LEA.HI.X.SX32 R55, R56, R107, 0x1, P6 ;  /* 0x0000006b38377211 */ /* 0x000fe200030f0eff */
[----:B------:R-:W-:-:S04]  /*8790*/  IMAD.U32 R71, RZ, RZ, UR10 ;  /* 0x0000000aff477e24 */ /* 0x000fc8000f8e00ff */
[----:B------:R-:W2:Y:S01]  /*87a0*/  @P2 LDG.E.U8 R109, desc[UR26][R54.64] ;  /* 0x0000001a366d2981 */ /* 0x000ea2000c1e1100 */
[----:B------:R-:W-:Y:S01]  /*87b0*/  ISETP.GT.U32.AND P2, PT, R139, R57, PT ;  /* 0x000000398b00720c */ /* 0x000fe20003f44070 */
[----:B------:R-:W-:Y:S02]  /*87c0*/  IMAD.U32 R87, RZ, RZ, UR10 ;  /* 0x0000000aff577e24 */ /* 0x000fe4000f8e00ff */
[----:B------:R-:W-:Y:S01]  /*87d0*/  IMAD R71, R71, 0x2, R56 ;  /* 0x0000000247477824 */ /* 0x000fe200078e0238 */
[----:B------:R0:W-:Y:S01]  /*87e0*/  STL [R1+0x7c], R58 ;  /* 0x00007c3a01007387 */ /* 0x0001e20000100800 */
[----:B------:R-:W-:Y:S02]  /*87f0*/  ISETP.GE.AND P5, PT, R75, RZ, PT ;  /* 0x000000ff4b00720c */ /* 0x000fe40003fa6270 */
[----:B------:R-:W-:Y:S01]  /*8800*/  IMAD R87, R87, 0x2, R71 ;  /* 0x0000000257577824 */ /* 0x000fe200078e0247 */
[----:B------:R-:W-:Y:S01]  /*8810*/  PRMT R145, RZ, 0x7610, R145 ;  /* 0x00007610ff917816 */ /* 0x000fe20000000091 */
[----:B------:R-:W-:-:S02]  /*8820*/  IMAD.U32 R73, RZ, RZ, UR10 ;  /* 0x0000000aff497e24 */ /* 0x000fc4000f8e00ff */
[----:B0-----:R-:W-:-:S03]  /*8830*/  IMAD.U32 R58, RZ, RZ, UR10 ;  /* 0x0000000aff3a7e24 */ /* 0x001fc6000f8e00ff */
[----:B------:R-:W2:Y:S01]  /*8840*/  @P1 LDG.E.U8 R145, desc[UR26][R52.64] ;  /* 0x0000001a34911981 */ /* 0x000ea2000c1e1100 */
[----:B------:R-:W-:Y:S02]  /*8850*/  @!P2 IMAD.IADD R57, R57, 0x1, -R139 ;  /* 0x000000013939a824 */ /* 0x000fe400078e0a8b */
[----:B------:R-:W-:Y:S02]  /*8860*/  IMAD R58, R58, 0x4, R87 ;  /* 0x000000043a3a7824 */ /* 0x000fe400078e0257 */
[----:B------:R-:W-:Y:S02]  /*8870*/  IMAD.U32 R89, RZ, RZ, UR10 ;  /* 0x0000000aff597e24 */ /* 0x000fe4000f8e00ff */
[----:B------:R-:W-:Y:S02]  /*8880*/  IMAD R73, R73, 0x2, R58 ;  /* 0x0000000249497824 */ /* 0x000fe400078e023a */
[----:B------:R-:W-:Y:S01]  /*8890*/  IMAD.MOV.U32 R62, RZ, RZ, R57 ;  /* 0x000000ffff3e7224 */ /* 0x000fe200078e0039 */
[----:B------:R-:W-:Y:S01]  /*88a0*/  LOP3.LUT R60, R123, 0x30, RZ, 0xfc, !PT ;  /* 0x000000307b3c7812 */ /* 0x000fe200078efcff */
[----:B------:R-:W-:Y:S01]  /*88b0*/  IMAD.U32 R99, RZ, RZ, UR10 ;  /* 0x0000000aff637e24 */ /* 0x000fe2000f8e00ff */
[----:B------:R-:W-:Y:S01]  /*88c0*/  PLOP3.LUT P1, PT, PT, PT, UP1, 0x80, 0x8 ;  /* 0x000000000008781c */ /* 0x000fe20003f2f018 */
[----:B------:R-:W-:-:S02]  /*88d0*/  IMAD R89, R89, 0x2, R73 ;  /* 0x0000000259597824 */ /* 0x000fc400078e0249 */
[----:B------:R-:W-:Y:S01]  /*88e0*/  @!P5 IMAD.MOV R62, RZ, RZ, -R62 ;  /* 0x000000ffff3ed224 */ /* 0x000fe200078e0a3e */
[----:B------:R-:W-:Y:S01]  /*88f0*/  ISETP.LT.AND P1, PT, R60, UR31, P1 ;  /* 0x0000001f3c007c0c */ /* 0x000fe20008f21270 */
[----:B------:R-:W-:Y:S01]  /*8900*/  IMAD.U32 R59, RZ, RZ, UR10 ;  /* 0x0000000aff3b7e24 */ /* 0x000fe2000f8e00ff */
[----:B------:R-:W-:Y:S01]  /*8910*/  LOP3.LUT R60, R123, 0x38, RZ, 0xfc, !PT ;  /* 0x000000387b3c7812 */ /* 0x000fe200078efcff */
[----:B------:R-:W-:Y:S01]  /*8920*/  IMAD R99, R99, 0x2, R89 ;  /* 0x0000000263637824 */ /* 0x000fe200078e0259 */
[----:B------:R-:W-:Y:S02]  /*8930*/  PLOP3.LUT P2, PT, PT, PT, UP1, 0x80, 0x8 ;  /* 0x000000000008781c */ /* 0x000fe40003f4f018 */
[----:B------:R-:W-:Y:S01]  /*8940*/  SEL R62, R168, R62, !P4 ;  /* 0x0000003ea83e7207 */ /* 0x000fe20006000000 */
[----:B------:R-:W-:Y:S01]  /*8950*/  IMAD R59, R59, 0x2, R99 ;  /* 0x000000023b3b7824 */ /* 0x000fe200078e0263 */
[----:B------:R-:W-:Y:S02]  /*8960*/  IADD3 R56, P6, PT, R58, R106, RZ ;  /* 0x0000006a3a387210 */ /* 0x000fe40007fde0ff */
[----:B------:R-:W-:Y:S01]  /*8970*/  ISETP.LT.AND P2, PT, R60, UR31, P2 ;  /* 0x0000001f3c007c0c */ /* 0x000fe20009741270 */
[----:B------:R-:W-:Y:S01]  /*8980*/  IMAD R62, R62, UR7, RZ ;  /* 0x000000073e3e7c24 */ /* 0x000fe2000f8e02ff */
[----:B------:R-:W-:Y:S01]  /*8990*/  PRMT R110, RZ, 0x7610, R110 ;  /* 0x00007610ff6e7816 */ /* 0x000fe2000000006e */
[----:B------:R-:W-:Y:S01]  /*89a0*/  IMAD.U32 R76, RZ, RZ, UR10 ;  /* 0x0000000aff4c7e24 */ /* 0x000fe2000f8e00ff */
[----:B------:R-:W-:-:S02]  /*89b0*/  LEA.HI.X.SX32 R57, R58, R107, 0x1, P6 ;  /* 0x0000006b3a397211 */ /* 0x000fc400030f0eff */
[C---:B------:R-:W-:Y:S01]  /*89c0*/  IADD3 R58, P5, PT, R59.reuse, R106, RZ ;  /* 0x0000006a3b3a7210 */ /* 0x040fe20007fbe0ff */
[----:B------:R-:W-:Y:S01]  /*89d0*/  IMAD R76, R76, 0x2, R59 ;  /* 0x000000024c4c7824 */ /* 0x000fe200078e023b */
[C---:B------:R-:W-:Y:S01]  /*89e0*/  IADD3 R63, P6, PT, R62.reuse, R127, RZ ;  /* 0x0000007f3e3f7210 */ /* 0x040fe20007fde0ff */
[----:B------:R-:W2:Y:S01]  /*89f0*/  @P1 LDG.E.U8 R110, desc[UR26][R56.64] ;  /* 0x0000001a386e1981 */ /* 0x000ea2000c1e1100 */
[----:B------:R-:W-:Y:S02]  /*8a00*/  PRMT R111, RZ, 0x7610, R111 ;  /* 0x00007610ff6f7816 */ /* 0x000fe4000000006f */
[----:B------:R-:W-:Y:S02]  /*8a10*/  LEA.HI.X.SX32 R59, R59, R107, 0x1, P5 ;  /* 0x0000006b3b3b7211 */ /* 0x000fe400028f0eff */
[C---:B------:R-:W-:Y:S02]  /*8a20*/  LOP3.LUT R60, R123.reuse, 0x2, RZ, 0xfc, !PT ;  /* 0x000000027b3c7812 */ /* 0x040fe400078efcff */
[----:B------:R-:W-:Y:S01]  /*8a30*/  PLOP3.LUT P1, PT, PT, PT, UP1, 0x80, 0x8 ;  /* 0x000000000008781c */ /* 0x000fe20003f2f018 */
[----:B------:R-:W2:Y:S01]  /*8a40*/  @P2 LDG.E.U8 R111, desc[UR26][R58.64] ;  /* 0x0000001a3a6f2981 */ /* 0x000ea2000c1e1100 */
[----:B------:R-:W-:Y:S01]  /*8a50*/  LEA.HI.X.SX32 R68, R62, R126, 0x1, P6 ;  /* 0x0000007e3e447211 */ /* 0x000fe200030f0eff */
[----:B------:R-:W-:Y:S01]  /*8a60*/  @P0 IMAD.MOV.U32 R62, RZ, RZ, R63 ;  /* 0x000000ffff3e0224 */ /* 0x000fe200078e003f */
[----:B------:R-:W-:Y:S01]  /*8a70*/  ISETP.LT.AND P1, PT, R60, UR31, P1 ;  /* 0x0000001f3c007c0c */ /* 0x000fe20008f21270 */
[----:B------:R0:W-:Y:S01]  /*8a80*/  STL [R1+0x1c8], R63 ;  /* 0x0001c83f01007387 */ /* 0x0001e20000100800 */
[----:B------:R-:W-:-:S02]  /*8a90*/  LOP3.LUT R69, R123, 0xa, RZ, 0xfc, !PT ;  /* 0x0000000a7b457812 */ /* 0x000fc400078efcff */
[----:B------:R-:W-:Y:S02]  /*8aa0*/  PLOP3.LUT P5, PT, PT, PT, UP1, 0x80, 0x8 ;  /* 0x000000000008781c */ /* 0x000fe40003faf018 */
[----:B------:R-:W-:Y:S02]  /*8ab0*/  PRMT R4, RZ, 0x7610, R4 ;  /* 0x00007610ff047816 */ /* 0x000fe40000000004 */
[----:B------:R-:W-:Y:S01]  /*8ac0*/  IADD3 R60, P2, PT, R61, R106, RZ ;  /* 0x0000006a3d3c7210 */ /* 0x000fe20007f5e0ff */
[----:B0-----:R-:W-:Y:S01]  /*8ad0*/  @P0 IMAD.MOV.U32 R63, RZ, RZ, R68 ;  /* 0x000000ffff3f0224 */ /* 0x001fe200078e0044 */
[----:B------:R-:W-:Y:S02]  /*8ae0*/  ISETP.LT.AND P5, PT, R69, UR31, P5 ;  /* 0x0000001f45007c0c */ /* 0x000fe4000afa1270 */
[----:B------:R-:W-:Y:S02]  /*8af0*/  LEA.HI.X.SX32 R61, R61, R107, 0x1, P2 ;  /* 0x0000006b3d3d7211 */ /* 0x000fe400010f0eff */
[----:B------:R-:W-:Y:S01]  /*8b00*/  LOP3.LUT R66, R123, 0x12, RZ, 0xfc, !PT ;  /* 0x000000127b427812 */ /* 0x000fe200078efcff */
[----:B------:R0:W2:Y:S01]  /*8b10*/  @P0 LDG.E.U8 R4, desc[UR26][R62.64] ;  /* 0x0000001a3e040981 */ /* 0x0000a2000c1e1100 */
[----:B------:R-:W-:-:S02]  /*8b20*/  PLOP3.LUT P2, PT, PT, PT, UP1, 0x80, 0x8 ;  /* 0x000000000008781c */ /* 0x000fc40003f4f018 */
[----:B------:R-:W-:Y:S02]  /*8b30*/  PRMT R114, RZ, 0x7610, R114 ;  /* 0x00007610ff727816 */ /* 0x000fe40000000072 */
[----:B------:R-:W-:Y:S01]  /*8b40*/  ISETP.LT.AND P2, PT, R66, UR31, P2 ;  /* 0x0000001f42007c0c */ /* 0x000fe20009741270 */
[----:B------:R1:W-:Y:S01]  /*8b50*/  STL [R1+0x1c4], R68 ;  /* 0x0001c44401007387 */ /* 0x0003e20000100800 */
[----:B0-----:R-:W-:-:S03]  /*8b60*/  IADD3 R62, P6, PT, R64, R106, RZ ;  /* 0x0000006a403e7210 */ /* 0x001fc60007fde0ff */
[----:B------:R-:W2:Y:S01]  /*8b70*/  @P1 LDG.E.U8 R114, desc[UR26][R60.64] ;  /* 0x0000001a3c721981 */ /* 0x000ea2000c1e1100 */
[C---:B------:R-:W-:Y:S02]  /*8b80*/  IADD3 R63, P1, PT, R65.reuse, R106, RZ ;  /* 0x0000006a413f7210 */ /* 0x040fe40007f3e0ff */
[-C--:B------:R-:W-:Y:S02]  /*8b90*/  LEA.HI.X.SX32 R64, R64, R107.reuse, 0x1, P6 ;  /* 0x0000006b40407211 */ /* 0x080fe400030f0eff */
[----:B------:R-:W-:Y:S01]  /*8ba0*/  PRMT R113, RZ, 0x7610, R113 ;  /* 0x00007610ff717816 */ /* 0x000fe20000000071 */
[----:B-1----:R-:W-:Y:S01]  /*8bb0*/  @P5 IMAD.MOV.U32 R68, RZ, RZ, R62 ;  /* 0x000000ffff445224 */ /* 0x002fe200078e003e */
[----:B------:R-:W-:Y:S01]  /*8bc0*/  LEA.HI.X.SX32 R65, R65, R107, 0x1, P1 ;  /* 0x0000006b41417211 */ /* 0x000fe200008f0eff */
[----:B------:R-:W-:Y:S01]  /*8bd0*/  @P5 IMAD.MOV.U32 R69, RZ, RZ, R64 ;  /* 0x000000ffff455224 */ /* 0x000fe200078e0040 */
[----:B------:R-:W-:Y:S02]  /*8be0*/  PRMT R112, RZ, 0x7610, R112 ;  /* 0x00007610ff707816 */ /* 0x000fe40000000070 */
[----:B------:R-:W-:-:S02]  /*8bf0*/  LOP3.LUT R66, R123, 0x1a, RZ, 0xfc, !PT ;  /* 0x0000001a7b427812 */ /* 0x000fc400078efcff */
[----:B------:R0:W2:Y:S01]  /*8c00*/  @P5 LDG.E.U8 R113, desc[UR26][R68.64] ;  /* 0x0000001a44715981 */ /* 0x0000a2000c1e1100 */
[----:B------:R-:W-:Y:S02]  /*8c10*/  PLOP3.LUT P6, PT, PT, PT, UP1, 0x80, 0x8 ;  /* 0x000000000008781c */ /* 0x000fe40003fcf018 */
[----:B------:R-:W-:Y:S02]  /*8c20*/  LOP3.LUT R74, R123, 0x22, RZ, 0xfc, !PT ;  /* 0x000000227b4a7812 */ /* 0x000fe400078efcff */
[----:B------:R-:W-:Y:S01]  /*8c30*/  ISETP.LT.AND P1, PT, R66, UR31, P6 ;  /* 0x0000001f42007c0c */ /* 0x000fe2000b721270 */
[----:B0-----:R-:W-:Y:S02]  /*8c40*/  @P2 IMAD.MOV.U32 R68, RZ, RZ, R63 ;  /* 0x000000ffff442224 */ /* 0x001fe400078e003f */
[----:B------:R-:W-:Y:S01]  /*8c50*/  @P2 IMAD.MOV.U32 R69, RZ, RZ, R65 ;  /* 0x000000ffff452224 */ /* 0x000fe200078e0041 */
[----:B------:R-:W-:-:S04]  /*8c60*/  IADD3 R66, P6, PT, R67, R106, RZ ;  /* 0x0000006a43427210 */ /* 0x000fc80007fde0ff */
[----:B------:R0:W2:Y:S01]  /*8c70*/  @P2 LDG.E.U8 R112, desc[UR26][R68.64] ;  /* 0x0000001a44702981 */ /* 0x0000a2000c1e1100 */
[----:B------:R-:W-:Y:S02]  /*8c80*/  PLOP3.LUT P2, PT, PT, PT, UP1, 0x80, 0x8 ;  /* 0x000000000008781c */ /* 0x000fe40003f4f018 */
[----:B------:R-:W-:Y:S02]  /*8c90*/  PRMT R115, RZ, 0x7610, R115 ;  /* 0x00007610ff737816 */ /* 0x000fe40000000073 */
[----:B------:R-:W-:Y:S02]  /*8ca0*/  ISETP.LT.AND P2, PT, R74, UR31, P2 ;  /* 0x0000001f4a007c0c */ /* 0x000fe40009741270 */
[----:B------:R-:W-:Y:S02]  /*8cb0*/  LOP3.LUT R72, R123, 0x2a, RZ, 0xfc, !PT ;  /* 0x0000002a7b487812 */ /* 0x000fe400078efcff */
[----:B------:R-:W-:Y:S02]  /*8cc0*/  PLOP3.LUT P5, PT, PT, PT, UP1, 0x80, 0x8 ;  /* 0x000000000008781c */ /* 0x000fe40003faf018 */
[----:B------:R-:W-:-:S02]  /*8cd0*/  LEA.HI.X.SX32 R67, R67, R107, 0x1, P6 ;  /* 0x0000006b43437211 */ /* 0x000fc400030f0eff */
[-C--:B0-----:R-:W-:Y:S02]  /*8ce0*/  IADD3 R68, P6, PT, R70, R106.reuse, RZ ;  /* 0x0000006a46447210 */ /* 0x081fe40007fde0ff */
[----:B------:R-:W-:Y:S01]  /*8cf0*/  ISETP.LT.AND P5, PT, R72, UR31, P5 ;  /* 0x0000001f48007c0c */ /* 0x000fe2000afa1270 */
[----:B------:R-:W2:Y:S01]  /*8d00*/  @P1 LDG.E.U8 R115, desc[UR26][R66.64] ;  /* 0x0000001a42731981 */ /* 0x000ea2000c1e1100 */
[----:B------:R-:W-:Y:S02]  /*8d10*/  IADD3 R69, P1, PT, R71, R106, RZ ;  /* 0x0000006a47457210 */ /* 0x000fe40007f3e0ff */
[-C--:B------:R-:W-:Y:S02]  /*8d20*/  LEA.HI.X.SX32 R70, R70, R107.reuse, 0x1, P6 ;  /* 0x0000006b46467211 */ /* 0x080fe400030f0eff */
[----:B------:R-:W-:Y:S02]  /*8d30*/  LOP3.LUT R72, R123, 0x32, RZ, 0xfc, !PT ;  /* 0x000000327b487812 */ /* 0x000fe400078efcff */
[----:B------:R-:W-:Y:S01]  /*8d40*/  PLOP3.LUT P6, PT, PT, PT, UP1, 0x80, 0x8 ;  /* 0x000000000008781c */ /* 0x000fe20003fcf018 */
[----:B------:R-:W-:Y:S01]  /*8d50*/  @P2 IMAD.MOV.U32 R74, RZ, RZ, R68 ;  /* 0x000000ffff4a2224 */ /* 0x000fe200078e0044 */
[----:B------:R-:W-:Y:S01]  /*8d60*/  PRMT R118, RZ, 0x7610, R118 ;  /* 0x00007610ff767816 */ /* 0x000fe20000000076 */
[----:B------:R-:W-:Y:S01]  /*8d70*/  @P2 IMAD.MOV.U32 R75, RZ, RZ, R70 ;  /* 0x000000ffff4b2224 */ /* 0x000fe200078e0046 */
[----:B------:R-:W-:-:S02]  /*8d80*/  LEA.HI.X.SX32 R71, R71, R107, 0x1, P1 ;  /* 0x0000006b47477211 */ /* 0x000fc400008f0eff */
[----:B------:R-:W-:Y:S02]  /*8d90*/  ISETP.LT.AND P1, PT, R72, UR31, P6 ;  /* 0x0000001f48007c0c */ /* 0x000fe4000b721270 */
[----:B------:R-:W-:Y:S01]  /*8da0*/  IADD3 R72, P6, PT, R73, R106, RZ ;  /* 0x0000006a49487210 */ /* 0x000fe20007fde0ff */
[----:B------:R0:W2:Y:S01]  /*8db0*/  @P2 LDG.E.U8 R118, desc[UR26][R74.64] ;  /* 0x0000001a4a762981 */ /* 0x0000a2000c1e1100 */
[----:B------:R-:W-:Y:S02]  /*8dc0*/  PRMT R117, RZ, 0x7610, R117 ;  /* 0x00007610ff757816 */ /* 0x000fe40000000075 */
[----:B------:R-:W-:Y:S02]  /*8dd0*/  LOP3.LUT R80, R123, 0x3a, RZ, 0xfc, !PT ;  /* 0x0000003a7b507812 */ /* 0x000fe400078efcff */
[----:B------:R-:W-:Y:S02]  /*8de0*/  PLOP3.LUT P2, PT, PT, PT, UP1, 0x80, 0x8 ;  /* 0x000000000008781c */ /* 0x000fe40003f4f018 */
[----:B------:R-:W-:Y:S01]  /*8df0*/  PRMT R116, RZ, 0x7610, R116 ;  /* 0x00007610ff747816 */ /* 0x000fe20000000074 */
[----:B0-----:R-:W-:-:S02]  /*8e00*/  @P5 IMAD.MOV.U32 R74, RZ, RZ, R69 ;  /* 0x000000ffff4a5224 */ /* 0x001fc400078e0045 */
[----:B------:R-:W-:Y:S01]  /*8e10*/  @P5 IMAD.MOV.U32 R75, RZ, RZ, R71 ;  /* 0x000000ffff4b5224 */ /* 0x000fe200078e0047 */
[----:B------:R-:W-:Y:S02]  /*8e20*/  LEA.HI.X.SX32 R73, R73, R107, 0x1, P6 ;  /* 0x0000006b49497211 */ /* 0x000fe400030f0eff */
[----:B------:R-:W-:Y:S02]  /*8e30*/  ISETP.LT.AND P2, PT, R80, UR31, P2 ;  /* 0x0000001f50007c0c */ /* 0x000fe40009741270 */
[----:B------:R0:W2:Y:S01]  /*8e40*/  @P5 LDG.E.U8 R117, desc[UR26][R74.64] ;  /* 0x0000001a4a755981 */ /* 0x0000a2000c1e1100 */
[----:B------:R-:W-:Y:S01]  /*8e50*/  LOP3.LUT R78, R123, 0x4, RZ, 0xfc, !PT ;  /* 0x000000047b4e7812 */ /* 0x000fe200078efcff */
[----:B------:R-:W-:Y:S01]  /*8e60*/  IMAD.U32 R91, RZ, RZ, UR10 ;  /* 0x0000000aff5b7e24 */ /* 0x000fe2000f8e00ff */
[----:B------:R-:W-:Y:S01]  /*8e70*/  PLOP3.LUT P5, PT, PT, PT, UP1, 0x80, 0x8 ;  /* 0x000000000008781c */ /* 0x000fe20003faf018 */
[----:B------:R-:W2:Y:S02]  /*8e80*/  @P1 LDG.E.U8 R116, desc[UR26][R72.64] ;  /* 0x0000001a48741981 */ /* 0x000ea4000c1e1100 */
[----:B------:R-:W-:Y:S01]  /*8e90*/  IMAD R91, R91, 0x2, R76 ;  /* 0x000000025b5b7824 */ /* 0x000fe200078e024c */
[----:B------:R-:W-:-:S02]  /*8ea0*/  ISETP.LT.AND P5, PT, R78, UR31, P5 ;  /* 0x0000001f4e007c0c */ /* 0x000fc4000afa1270 */
[CC--:B0-----:R-:W-:Y:S02]  /*8eb0*/  IADD3 R74, P1, PT, R76.reuse, R106.reuse, RZ ;  /* 0x0000006a4c4a7210 */ /* 0x0c1fe40007f3e0ff */
[C---:B------:R-:W-:Y:S02]  /*8ec0*/  IADD3 R75, P6, PT, R77.reuse, R106, RZ ;  /* 0x0000006a4d4b7210 */ /* 0x040fe40007fde0ff */
[-C--:B------:R-:W-:Y:S01]  /*8ed0*/  LEA.HI.X.SX32 R76, R76, R107.reuse, 0x1, P1 ;  /* 0x0000006b4c4c7211 */ /* 0x080fe200008f0eff */
[----:B------:R-:W-:Y:S01]  /*8ee0*/  @P2 IMAD.MOV.U32 R80, RZ, RZ, R74 ;  /* 0x000000ffff502224 */ /* 0x000fe200078e004a */
[----:B------:R-:W-:Y:S02]  /*8ef0*/  PRMT R120, RZ, 0x7610, R120 ;  /* 0x00007610ff787816 */ /* 0x000fe40000000078 */
[----:B------:R-:W-:Y:S01]  /*8f00*/  LEA.HI.X.SX32 R77, R77, R107, 0x1, P6 ;  /* 0x0000006b4d4d7211 */ /* 0x000fe200030f0eff */
[----:B------:R-:W-:Y:S01]  /*8f10*/  @P2 IMAD.MOV.U32 R81, RZ, RZ, R76 ;  /* 0x000000ffff512224 */ /* 0x000fe200078e004c */
[----:B------:R-:W-:-:S04]  /*8f20*/  PRMT R134, RZ, 0x7610, R134 ;  /* 0x00007610ff867816 */ /* 0x000fc80000000086 */
[----:B------:R0:W2:Y:S01]  /*8f30*/  @P2 LDG.E.U8 R120, desc[UR26][R80.64] ;  /* 0x0000001a50782981 */ /* 0x0000a2000c1e1100 */
[C---:B------:R-:W-:Y:S02]  /*8f40*/  LOP3.LUT R78, R123.reuse, 0xc, RZ, 0xfc, !PT ;  /* 0x0000000c7b4e7812 */ /* 0x040fe400078efcff */
[----:B------:R-:W-:Y:S01]  /*8f50*/  PLOP3.LUT P1, PT, PT, PT, UP1, 0x80, 0x8 ;  /* 0x000000000008781c */ /* 0x000fe20003f2f018 */
[----:B0-----:R-:W-:Y:S02]  /*8f60*/  @P5 IMAD.MOV.U32 R80, RZ, RZ, R75 ;  /* 0x000000ffff505224 */ /* 0x001fe400078e004b */
[----:B------:R-:W-:Y:S01]  /*8f70*/  @P5 IMAD.MOV.U32 R81, RZ, RZ, R77 ;  /* 0x000000ffff515224 */ /* 0x000fe200078e004d */
[----:B------:R-:W-:Y:S02]  /*8f80*/  ISETP.LT.AND P1, PT, R78, UR31, P1 ;  /* 0x0000001f4e007c0c */ /* 0x000fe40008f21270 */
[----:B------:R-:W-:Y:S02]  /*8f90*/  LOP3.LUT R86, R123, 0x14, RZ, 0xfc, !PT ;  /* 0x000000147b567812 */ /* 0x000fe400078efcff */
[----:B------:R0:W3:Y:S01]  /*8fa0*/  @P5 LDG.E.U8 R134, desc[UR26][R80.64] ;  /* 0x0000001a50865981 */ /* 0x0000e2000c1e1100 */
[----:B------:R-:W-:-:S02]  /*8fb0*/  PLOP3.LUT P5, PT, PT, PT, UP1, 0x80, 0x8 ;  /* 0x000000000008781c */ /* 0x000fc40003faf018 */
[----:B------:R-:W-:Y:S02]  /*8fc0*/  IADD3 R78, P2, PT, R79, R106, RZ ;  /* 0x0000006a4f4e7210 */ /* 0x000fe40007f5e0ff */
[----:B------:R-:W-:Y:S02]  /*8fd0*/  ISETP.LT.AND P5, PT, R86, UR31, P5 ;  /* 0x0000001f56007c0c */ /* 0x000fe4000afa1270 */
[----:B------:R-:W-:Y:S02]  /*8fe0*/  LOP3.LUT R84, R123, 0x1c, RZ, 0xfc, !PT ;  /* 0x0000001c7b547812 */ /* 0x000fe400078efcff */
[----:B------:R-:W-:Y:S02]  /*8ff0*/  PLOP3.LUT P6, PT, PT, PT, UP1, 0x80, 0x8 ;  /* 0x000000000008781c */ /* 0x000fe40003fcf018 */
[----:B------:R-:W-:Y:S02]  /*9000*/  LEA.HI.X.SX32 R79, R79, R107, 0x1, P2 ;  /* 0x0000006b4f4f7211 */ /* 0x000fe400010f0eff */
[----:B------:R-:W-:-:S02]  /*9010*/  PRMT R141, RZ, 0x7610, R141 ;  /* 0x00007610ff8d7816 */ /* 0x000fc4000000008d */
[-C--:B0-----:R-:W-:Y:S02]  /*9020*/  IADD3 R80, P2, PT, R82, R106.reuse, RZ ;  /* 0x0000006a52507210 */ /* 0x081fe40007f5e0ff */
[----:B------:R-:W-:Y:S02]  /*9030*/  ISETP.LT.AND P6, PT, R84, UR31, P6 ;  /* 0x0000001f54007c0c */ /* 0x000fe4000b7c1270 */
[-C--:B------:R-:W-:Y:S01]  /*9040*/  LEA.HI.X.SX32 R82, R82, R107.reuse, 0x1, P2 ;  /* 0x0000006b52527211 */ /* 0x080fe200010f0eff */
[----:B------:R-:W3:Y:S01]  /*9050*/  @P1 LDG.E.U8 R141, desc[UR26][R78.64] ;  /* 0x0000001a4e8d1981 */ /* 0x000ee2000c1e1100 */
[----:B------:R-:W-:Y:S02]  /*9060*/  IADD3 R81, P1, PT, R83, R106, RZ ;  /* 0x0000006a53517210 */ /* 0x000fe40007f3e0ff */
[----:B------:R-:W-:Y:S02]  /*9070*/  LOP3.LUT R84, R123, 0x24, RZ, 0xfc, !PT ;  /* 0x000000247b547812 */ /* 0x000fe400078efcff */
[----:B------:R-:W-:Y:S01]  /*9080*/  PLOP3.LUT P2, PT, PT, PT, UP1, 0x80, 0x8 ;  /* 0x000000000008781c */ /* 0x000fe20003f4f018 */
[----:B------:R-:W-:Y:S01]  /*9090*/  @P5 IMAD.MOV.U32 R100, RZ, RZ, R80 ;  /* 0x000000ffff645224 */ /* 0x000fe200078e0050 */
[----:B------:R-:W-:Y:S01]  /*90a0*/  PRMT R122, RZ, 0x7610, R122 ;  /* 0x00007610ff7a7816 */ /* 0x000fe2000000007a */
[----:B------:R-:W-:Y:S01]  /*90b0*/  @P5 IMAD.MOV.U32 R101, RZ, RZ, R82 ;  /* 0x000000ffff655224 */ /* 0x000fe200078e0052 */
[----:B------:R-:W-:-:S02]  /*90c0*/  LEA.HI.X.SX32 R83, R83, R107, 0x1, P1 ;  /* 0x0000006b53537211 */ /* 0x000fc400008f0eff */
[----:B------:R-:W-:Y:S02]  /*90d0*/  ISETP.LT.AND P2, PT, R84, UR31, P2 ;  /* 0x0000001f54007c0c */ /* 0x000fe40009741270 */
[----:B------:R-:W-:Y:S01]  /*90e0*/  LOP3.LUT R86, R123, 0x2c, RZ, 0xfc, !PT ;  /* 0x0000002c7b567812 */ /* 0x000fe200078efcff */
[----:B------:R0:W3:Y:S01]  /*90f0*/  @P5 LDG.E.U8 R122, desc[UR26][R100.64] ;  /* 0x0000001a647a5981 */ /* 0x0000e2000c1e1100 */
[----:B------:R-:W-:Y:S02]  /*9100*/  PLOP3.LUT P1, PT, PT, PT, UP1, 0x80, 0x8 ;  /* 0x000000000008781c */ /* 0x000fe40003f2f018 */
[----:B------:R-:W-:Y:S02]  /*9110*/  PRMT R121, RZ, 0x7610, R121 ;  /* 0x00007610ff797816 */ /* 0x000fe40000000079 */
[----:B------:R-:W-:Y:S02]  /*9120*/  IADD3 R84, P5, PT, R85, R106, RZ ;  /* 0x0000006a55547210 */ /* 0x000fe40007fbe0ff */
[----:B------:R-:W-:Y:S01]  /*9130*/  ISETP.LT.AND P1, PT, R86, UR31, P1 ;  /* 0x0000001f56007c0c */ /* 0x000fe20008f21270 */
[----:B0-----:R-:W-:-:S02]  /*9140*/  @P6 IMAD.MOV.U32 R100, RZ, RZ, R81 ;  /* 0x000000ffff646224 */ /* 0x001fc400078e0051 */
[----:B------:R-:W-:Y:S01]  /*9150*/  @P6 IMAD.MOV.U32 R101, RZ, RZ, R83 ;  /* 0x000000ffff656224 */ /* 0x000fe200078e0053 */
[----:B------:R-:W-:Y:S02]  /*9160*/  PRMT R140, RZ, 0x7610, R140 ;  /* 0x00007610ff8c7816 */ /* 0x000fe4000000008c */
[----:B------:R-:W-:Y:S02]  /*9170*/  LEA.HI.X.SX32 R85, R85, R107, 0x1, P5 ;  /* 0x0000006b55557211 */ /* 0x000fe400028f0eff */
[----:B------:R0:W3:Y:S01]  /*9180*/  @P6 LDG.E.U8 R121, desc[UR26][R100.64] ;  /* 0x0000001a64796981 */ /* 0x0000e2000c1e1100 */
[----:B------:R-:W-:Y:S02]  /*9190*/  LOP3.LUT R88, R123, 0x34, RZ, 0xfc, !PT ;  /* 0x000000347b587812 */ /* 0x000fe400078efcff */
[----:B------:R-:W-:Y:S01]  /*91a0*/  PLOP3.LUT P5, PT, PT, PT, UP1, 0x80, 0x8 ;  /* 0x000000000008781c */ /* 0x000fe20003faf018 */
[----:B------:R-:W3:Y:S01]  /*91b0*/  @P2 LDG.E.U8 R140, desc[UR26][R84.64] ;  /* 0x0000001a548c2981 */ /* 0x000ee2000c1e1100 */
[----:B------:R-:W-:-:S02]  /*91c0*/  IADD3 R86, P6, PT, R87, R106, RZ ;  /* 0x0000006a57567210 */ /* 0x000fc40007fde0ff */
[----:B------:R-:W-:Y:S02]  /*91d0*/  PRMT R144, RZ, 0x7610, R144 ;  /* 0x00007610ff907816 */ /* 0x000fe40000000090 */
[----:B------:R-:W-:Y:S02]  /*91e0*/  ISETP.LT.AND P2, PT, R88, UR31, P5 ;  /* 0x0000001f58007c0c */ /* 0x000fe4000af41270 */
[----:B------:R-:W-:Y:S02]  /*91f0*/  LEA.HI.X.SX32 R87, R87, R107, 0x1, P6 ;  /* 0x0000006b57577211 */ /* 0x000fe400030f0eff */
[----:B------:R-:W-:Y:S02]  /*9200*/  LOP3.LUT R90, R123, 0x3c, RZ, 0xfc, !PT ;  /* 0x0000003c7b5a7812 */ /* 0x000fe400078efcff */
[----:B------:R-:W-:Y:S01]  /*9210*/  PLOP3.LUT P5, PT, PT, PT, UP1, 0x80, 0x8 ;  /* 0x000000000008781c */ /* 0x000fe20003faf018 */
[----:B------:R-:W3:Y:S03]  /*9220*/  @P1 LDG.E.U8 R144, desc[UR26][R86.64] ;  /* 0x0000001a56901981 */ /* 0x000ee6000c1e1100 */
[----:B------:R-:W-:-:S02]  /*9230*/  ISETP.LT.AND P5, PT, R90, UR31, P5 ;  /* 0x0000001f5a007c0c */ /* 0x000fc4000afa1270 */
[-C--:B------:R-:W-:Y:S02]  /*9240*/  IADD3 R90, P1, PT, R91, R106.reuse, RZ ;  /* 0x0000006a5b5a7210 */ /* 0x080fe40007f3e0ff */
[----:B------:R-:W-:Y:S02]  /*9250*/  IADD3 R88, P6, PT, R89, R106, RZ ;  /* 0x0000006a59587210 */ /* 0x000fe40007fde0ff */
[----:B------:R-:W-:Y:S02]  /*9260*/  LEA.HI.X.SX32 R91, R91, R107, 0x1, P1 ;  /* 0x0000006b5b5b7211 */ /* 0x000fe400008f0eff */
[----:B------:R-:W-:Y:S02]  /*9270*/  PLOP3.LUT P1, PT, PT, PT, UP1, 0x80, 0x8 ;  /* 0x000000000008781c */ /* 0x000fe40003f2f018 */
[----:B------:R-:W-:Y:S02]  /*9280*/  LOP3.LUT R92, R123, 0x6, RZ, 0xfc, !PT ;  /* 0x000000067b5c7812 */ /* 0x000fe400078efcff */
[----:B------:R-:W-:-:S02]  /*9290*/  PRMT R143, RZ, 0x7610, R143 ;  /* 0x00007610ff8f7816 */ /* 0x000fc4000000008f */
[----:B------:R-:W-:Y:S02]  /*92a0*/  LEA.HI.X.SX32 R89, R89, R107, 0x1, P6 ;  /* 0x0000006b59597211 */ /* 0x000fe400030f0eff */
[----:B------:R-:W-:-:S03]  /*92b0*/  ISETP.LT.AND P1, PT, R92, UR31, P1 ;  /* 0x0000001f5c007c0c */ /* 0x000fc60008f21270 */
[----:B------:R-:W3:Y:S01]  /*92c0*/  @P2 LDG.E.U8 R143, desc[UR26][R88.64] ;  /* 0x0000001a588f2981 */ /* 0x000ee2000c1e1100 */
[C---:B------:R-:W-:Y:S02]  /*92d0*/  IADD3 R92, P2, PT, R93.reuse, R106, RZ ;  /* 0x0000006a5d5c7210 */ /* 0x040fe40007f5e0ff */
[----:B------:R-:W-:Y:S02]  /*92e0*/  PRMT R124, RZ, 0x7610, R124 ;  /* 0x00007610ff7c7816 */ /* 0x000fe4000000007c */
[----:B------:R-:W-:Y:S02]  /*92f0*/  LEA.HI.X.SX32 R93, R93, R107, 0x1, P2 ;  /* 0x0000006b5d5d7211 */ /* 0x000fe400010f0eff */
[----:B------:R-:W-:-:S03]  /*9300*/  LOP3.LUT R94, R123, 0x16, RZ, 0xfc, !PT ;  /* 0x000000167b5e7812 */ /* 0x000fc600078efcff */
[----:B------:R-:W3:Y:S01]  /*9310*/  @P1 LDG.E.U8 R124, desc[UR26][R92.64] ;  /* 0x0000001a5c7c1981 */ /* 0x000ee2000c1e1100 */
[----:B------:R-:W-:-:S04]  /*9320*/  PLOP3.LUT P1, PT, PT, PT, UP1, 0x80, 0x8 ;  /* 0x000000000008781c */ /* 0x000fc80003f2f018 */
[----:B------:R-:W-:Y:S02]  /*9330*/  ISETP.LT.AND P1, PT, R94, UR31, P1 ;  /* 0x0000001f5e007c0c */ /* 0x000fe40008f21270 */
[C---:B------:R-:W-:Y:S02]  /*9340*/  IADD3 R94, P2, PT, R95.reuse, R106, RZ ;  /* 0x0000006a5f5e7210 */ /* 0x040fe40007f5e0ff */
[----:B------:R-:W-:Y:S02]  /*9350*/  PRMT R146, RZ, 0x7610, R146 ;  /* 0x00007610ff927816 */ /* 0x000fe40000000092 */
[----:B------:R-:W-:Y:S02]  /*9360*/  LEA.HI.X.SX32 R95, R95, R107, 0x1, P2 ;  /* 0x0000006b5f5f7211 */ /* 0x000fe400010f0eff */
[----:B------:R-:W-:-:S05]  /*9370*/  LOP3.LUT R96, R123, 0x26, RZ, 0xfc, !PT ;  /* 0x000000267b607812 */ /* 0x000fca00078efcff */
        /* <DEDUP_REMOVED lines=13> */
[----:B0-----:R-:W-:-:S05]  /*9450*/  LEA.HI R100, R167, 0xe, RZ, 0x1a ;  /* 0x0000000ea7647811 */ /* 0x001fca00078fd0ff */
[----:B------:R-:W3:Y:S01]  /*9460*/  @P1 LDG.E.U8 R142, desc[UR26][R98.64] ;  /* 0x0000001a628e1981 */ /* 0x000ee2000c1e1100 */
[----:B------:R-:W-:Y:S01]  /*9470*/  PLOP3.LUT P1, PT, PT, PT, UP1, 0x80, 0x8 ;  /* 0x000000000008781c */ /* 0x000fe20003f2f018 */
[----:B------:R-:W-:-:S03]  /*9480*/  IMAD R101, R100, UR10, RZ ;  /* 0x0000000a64657c24 */ /* 0x000fc6000f8e02ff */
[----:B------:R-:W-:Y:S02]  /*9490*/  ISETP.LT.AND P1, PT, R100, UR31, P1 ;  /* 0x0000001f64007c0c */ /* 0x000fe40008f21270 */
[C---:B------:R-:W-:Y:S02]  /*94a0*/  IADD3 R100, P2, PT, R101.reuse, R106, RZ ;  /* 0x0000006a65647210 */ /* 0x040fe40007f5e0ff */
[----:B------:R-:W-:Y:S02]  /*94b0*/  PRMT R147, RZ, 0x7610, R147 ;  /* 0x00007610ff937816 */ /* 0x000fe40000000093 */
[----:B------:R-:W-:Y:S02]  /*94c0*/  LEA.HI.X.SX32 R101, R101, R107, 0x1, P2 ;  /* 0x0000006b65657211 */ /* 0x000fe400010f0eff */
[----:B------:R-:W-:-:S05]  /*94d0*/  LEA.HI R102, R167, 0x1e, RZ, 0x1a ;  /* 0x0000001ea7667811 */ /* 0x000fca00078fd0ff */
        /* <DEDUP_REMOVED lines=17> */
[----:B------:R-:W-:Y:S01]  /*95f0*/  IMAD R108, R123, UR10, RZ ;  /* 0x0000000a7b6c7c24 */ /* 0x000fe2000f8e02ff */
[----:B------:R-:W-:-:S04]  /*9600*/  PLOP3.LUT P1, PT, PT, PT, UP1, 0x80, 0x8 ;  /* 0x000000000008781c */ /* 0x000fc80003f2f018 */
[----:B------:R-:W-:Y:S02]  /*9610*/  IADD3 R106, P2, PT, R108, R106, RZ ;  /* 0x0000006a6c6a7210 */ /* 0x000fe40007f5e0ff */
[----:B------:R-:W-:Y:S02]  /*9620*/  ISETP.LT.AND P1, PT, R123, UR31, P1 ;  /* 0x0000001f7b007c0c */ /* 0x000fe40008f21270 */
[----:B------:R-:W-:Y:S02]  /*9630*/  LOP3.LUT R123, R0, 0xb4, RZ, 0xfc, !PT ;  /* 0x000000b4007b7812 */ /* 0x000fe400078efcff */
[----:B------:R-:W-:Y:S02]  /*9640*/  LEA.HI.X.SX32 R107, R108, R107, 0x1, P2 ;  /* 0x0000006b6c6b7211 */ /* 0x000fe400010f0eff */
[----:B------:R-:W-:-:S05]  /*9650*/  IABS R108, R123 ;  /* 0x0000007b006c7213 */ /* 0x000fca0000000000 */
[----:B------:R-:W-:Y:S01]  /*9660*/  IMAD.HI.U32 R156, R138, R108, RZ ;  /* 0x0000006c8a9c7227 */ /* 0x000fe200078e00ff */
[----:B------:R-:W-:-:S03]  /*9670*/  PRMT R149, RZ, 0x7610, R149 ;  /* 0x00007610ff957816 */ /* 0x000fc60000000095 */
[----:B------:R-:W-:-:S03]  /*9680*/  IMAD.MOV R156, RZ, RZ, -R156 ;  /* 0x000000ffff9c7224 */ /* 0x000fc600078e0a9c */
[----:B------:R-:W3:Y:S01]  /*9690*/  @P1 LDG.E.U8 R149, desc[UR26][R106.64] ;  /* 0x0000001a6a951981 */ /* 0x000ee2000c1e1100 */
[----:B------:R-:W-:-:S05]  /*96a0*/  IMAD R108, R139, R156, R108 ;  /* 0x0000009c8b6c7224 */ /* 0x000fca00078e026c */
[----:B------:R-:W-:Y:S02]  /*96b0*/  ISETP.GT.U32.AND P1, PT, R139, R108, PT ;  /* 0x0000006c8b00720c */ /* 0x000fe40003f24070 */
[----:B------:R-:W-:-:S11]  /*96c0*/  ISETP.GE.AND P2, PT, R123, RZ, PT ;  /* 0x000000ff7b00720c */ /* 0x000fd60003f46270 */
[----:B------:R-:W-:-:S05]  /*96d0*/  @!P1 IMAD.IADD R108, R108, 0x1, -R139 ;  /* 0x000000016c6c9824 */ /* 0x000fca00078e0a8b */
[----:B------:R-:W-:Y:S01]  /*96e0*/  ISETP.GT.U32.AND P1, PT, R139, R108, PT ;  /* 0x0000006c8b00720c */ /* 0x000fe20003f24070 */
[----:B------:R-:W-:-:S04]  /*96f0*/  @!UP2 UIADD3 UR4, UPT, UPT, -UR5, 0x100000, URZ ;  /* 0x001000000504a890 */ /* 0x000fc8000fffe1ff */
[----:B------:R-:W-:Y:S02]  /*9700*/  @!UP2 USHF.L.U32 UR5, UR4, 0xb, URZ ;  /* 0x0000000b0405a899 */ /* 0x000fe400080006ff */
[----:B------:R-:W-:-:S06]  /*9710*/  @!UP2 USHF.L.U32 UR4, UR4, 0x1, URZ ;  /* 0x000000010404a899 */ /* 0x000fcc00080006ff */
[----:B------:R-:W-:-:S04]  /*9720*/  @!P1 IMAD.IADD R108, R108, 0x1, -R139 ;  /* 0x000000016c6c9824 */ /* 0x000fc800078e0a8b */
[----:B------:R-:W-:-:S05]  /*9730*/  @!P2 IMAD.MOV R108, RZ, RZ, -R108 ;  /* 0x000000ffff6ca224 */ /* 0x000fca00078e0a6c */
[----:B------:R-:W-:Y:S01]  /*9740*/  SEL R108, R168, R108, !P4 ;  /* 0x0000006ca86c7207 */ /* 0x000fe20006000000 */
[----:B------:R0:W-:Y:S01]  /*9750*/  STL [R1+0x2cc], R123 ;  /* 0x0002cc7b01007387 */ /* 0x0001e20000100800 */
[----:B------:R-:W-:-:S03]  /*9760*/  VOTEU.ALL UP1, P3 ;  /* 0x0000000000ff7886 */ /* 0x000fc60001820000 */
[----:B------:R-:W-:Y:S02]  /*9770*/  IMAD R108, R108, UR7, RZ ;  /* 0x000000076c6c7c24 */ /* 0x000fe4000f8e02ff */
[----:B------:R1:W1:Y:S01]  /*9780*/  @!UP1 SYNCS.EXCH.64 URZ, [UR13+0xa008], UR4 ;  /* 0x00a008040dff95b2 */ /* 0x0002620008000100 */
[----:B0-----:R-:W-:Y:S02]  /*9790*/  LOP3.LUT R123, R167, 0x7f, RZ, 0xc0, !PT ;  /* 0x0000007fa77b7812 */ /* 0x001fe400078ec0ff */
[----:B------:R-:W-:-:S03]  /*97a0*/  IADD3 R167, P1, PT, R108, R127, RZ ;  /* 0x0000007f6ca77210 */ /* 0x000fc60007f3e0ff */
[----:B--2---:R0:W-:Y:S04]  /*97b0*/  STS.U8 [R123+UR13+0x8000], R155 ;  /* 0x0080009b7b007988 */ /* 0x0041e8000800000d */
[----:B------:R2:W-:Y:S04]  /*97c0*/  STS.U8 [R123+UR13+0x8200], R154 ;  /* 0x0082009a7b007988 */ /* 0x0005e8000800000d */
[----:B------:R1:W-:Y:S01]  /*97d0*/  STL [R1+0xa8], R167 ;  /* 0x0000a8a701007387 */ /* 0x0003e20000100800 */
[----:B0-----:R-:W-:Y:S01]  /*97e0*/  LEA.HI.X.SX32 R155, R108, R126, 0x1, P1 ;  /* 0x0000007e6c9b7211 */ /* 0x001fe200008f0eff */
[----:B--2---:R-:W-:Y:S01]  /*97f0*/  @P0 IMAD.MOV.U32 R154, RZ, RZ, R167 ;  /* 0x000000ffff9a0224 */ /* 0x004fe200078e00a7 */
[----:B-1----:R-:W-:-:S04]  /*9800*/  LOP3.LUT R167, R0, 0xbc, RZ, 0xfc, !PT ;  /* 0x000000bc00a77812 */ /* 0x002fc800078efcff */
[----:B------:R-:W-:Y:S01]  /*9810*/  IABS R108, R167 ;  /* 0x000000a7006c7213 */ /* 0x000fe20000000000 */
[----:B------:R0:W-:Y:S04]  /*9820*/  STS.U8 [R123+UR13+0x8400], R153 ;  /* 0x008400997b007988 */ /* 0x0001e8000800000d */
[----:B0-----:R-:W-:-:S04]  /*9830*/  IMAD.HI.U32 R153, R138, R108, RZ ;  /* 0x0000006c8a997227 */ /* 0x001fc800078e00ff */
[----:B------:R-:W-:-:S04]  /*9840*/  IMAD.MOV R153, RZ, RZ, -R153 ;  /* 0x000000ffff997224 */ /* 0x000fc800078e0a99 */
[----:B------:R-:W-:-:S05]  /*9850*/  IMAD R108, R139, R153, R108 ;  /* 0x000000998b6c7224 */ /* 0x000fca00078e026c */
[----:B------:R-:W-:Y:S02]  /*9860*/  ISETP.GT.U32.AND P1, PT, R139, R108, PT ;  /* 0x0000006c8b00720c */ /* 0x000fe40003f24070 */
[----:B------:R-:W-:-:S11]  /*9870*/  ISETP.GE.AND P2, PT, R167, RZ, PT ;  /* 0x000000ffa700720c */ /* 0x000fd60003f46270 */
[----:B------:R-:W-:-:S05]  /*9880*/  @!P1 IMAD.IADD R108, R108, 0x1, -R139 ;  /* 0x000000016c6c9824 */ /* 0x000fca00078e0a8b */
[----:B------:R-:W-:-:S13]  /*9890*/  ISETP.GT.U32.AND P1, PT, R139, R108, PT ;  /* 0x0000006c8b00720c */ /* 0x000fda0003f24070 */
[----:B------:R-:W-:-:S04]  /*98a0*/  @!P1 IMAD.IADD R108, R108, 0x1, -R139 ;  /* 0x000000016c6c9824 */ /* 0x000fc800078e0a8b */
[----:B------:R-:W-:-:S05]  /*98b0*/  @!P2 IMAD.MOV R108, RZ, RZ, -R108 ;  /* 0x000000ffff6ca224 */ /* 0x000fca00078e0a6c */
[----:B------:R-:W-:Y:S01]  /*98c0*/  SEL R108, R168, R108, !P4 ;  /* 0x0000006ca86c7207 */ /* 0x000fe20006000000 */
[----:B------:R-:W-:Y:S04]  /*98d0*/  STS.U8 [R123+UR13+0x8600], R152 ;  /* 0x008600987b007988 */ /* 0x000fe8000800000d */
[----:B------:R-:W-:Y:S01]  /*98e0*/  IMAD R108, R108, UR7, RZ ;  /* 0x000000076c6c7c24 */ /* 0x000fe2000f8e02ff */
[----:B------:R-:W-:Y:S04]  /*98f0*/  STS.U8 [R123+UR13+0x8800], R145 ;  /* 0x008800917b007988 */ /* 0x000fe8000800000d */
[----:B------:R0:W-:Y:S01]  /*9900*/  STS.U8 [R123+UR13+0x8a00], R109 ;  /* 0x008a006d7b007988 */ /* 0x0001e2000800000d */
[----:B------:R-:W-:-:S03]  /*9910*/  PRMT R173, RZ, 0x7610, R173 ;  /* 0x00007610ffad7816 */ /* 0x000fc600000000ad */
[----:B------:R-:W-:Y:S01]  /*9920*/  STL [R1+0xa4], R155 ;  /* 0x0000a49b01007387 */ /* 0x000fe20000100800 */
[----:B0-----:R-:W-:-:S03]  /*9930*/  IADD3 R123, P1, PT, R108, R127, RZ ;  /* 0x0000007f6c7b7210 */ /* 0x001fc60007f3e0ff */
[----:B------:R0:W-:Y:S01]  /*9940*/  STL [R1+0x28c], R167 ;  /* 0x00028ca701007387 */ /* 0x0001e20000100800 */
[----:B------:R-:W-:Y:S01]  /*9950*/  LEA.HI.X.SX32 R109, R108, R126, 0x1, P1 ;  /* 0x0000007e6c6d7211 */ /* 0x000fe200008f0eff */
[----:B------:R-:W-:-:S05]  /*9960*/  @P0 IMAD.MOV.U32 R108, RZ, RZ, R123 ;  /* 0x000000ffff6c0224 */ /* 0x000fca00078e007b */
[----:B------:R1:W2:Y:S04]  /*9970*/  @P0 LDG.E.U8 R173, desc[UR26][R108.64] ;  /* 0x0000001a6cad0981 */ /* 0x0002a8000c1e1100 */
[----:B0-----:R-:W2:Y:S04]  /*9980*/  LDL.LU R167, [R1+0x494] ;  /* 0x0004940001a77983 */ /* 0x001ea80000300800 */
[----:B------:R-:W-:Y:S04]  /*9990*/  STL [R1+0xc8], R123 ;  /* 0x0000c87b01007387 */ /* 0x000fe80000100800 */
[----:B------:R1:W-:Y:S02]  /*99a0*/  STL [R1+0xc4], R109 ;  /* 0x0000c46d01007387 */ /* 0x0003e40000100800 */
[----:B-1----:R-:W0:Y:S01]  /*99b0*/  S2R R109, SR_TID.X ;  /* 0x00000000006d7919 */ /* 0x002e220000002100 */
[----:B------:R-:W-:-:S04]  /*99c0*/  LOP3.LUT R123, R0, 0xc4, RZ, 0xfc, !PT ;  /* 0x000000c4007b7812 */ /* 0x000fc800078efcff */
[----:B------:R-:W-:Y:S02]  /*99d0*/  IABS R108, R123 ;  /* 0x0000007b006c7213 */ /* 0x000fe40000000000 */
[----:B0-----:R-:W-:-:S05]  /*99e0*/  LOP3.LUT R109, R109, 0x7f, RZ, 0xc0, !PT ;  /* 0x0000007f6d6d7812 */ /* 0x001fca00078ec0ff */
[----:B------:R0:W-:Y:S02]  /*99f0*/  STS.U8 [R109+UR13+0x8c00], R110 ;  /* 0x008c006e6d007988 */ /* 0x0001e4000800000d */
[----:B0-----:R-:W-:-:S04]  /*9a00*/  IMAD.HI.U32 R109, R138, R108, RZ ;  /* 0x0000006c8a6d7227 */ /* 0x001fc800078e00ff */
[----:B------:R-:W-:-:S04]  /*9a10*/  IMAD.MOV R109, RZ, RZ, -R109 ;  /* 0x000000ffff6d7224 */ /* 0x000fc800078e0a6d */
[----:B------:R-:W-:-:S05]  /*9a20*/  IMAD R108, R139, R109, R108 ;  /* 0x0000006d8b6c7224 */ /* 0x000fca00078e026c */
[----:B------:R-:W-:Y:S01]  /*9a30*/  ISETP.GT.U32.AND P1, PT, R139, R108, PT ;  /* 0x0000006c8b00720c */ /* 0x000fe20003f24070 */
[----:B------:R-:W0:Y:S01]  /*9a40*/  S2R R110, SR_TID.X ;  /* 0x00000000006e7919 */ /* 0x000e220000002100 */
[----:B------:R-:W-:-:S11]  /*9a50*/  ISETP.GE.AND P2, PT, R123, RZ, PT ;  /* 0x000000ff7b00720c */ /* 0x000fd60003f46270 */
[----:B------:R-:W-:-:S05]  /*9a60*/  @!P1 IMAD.IADD R108, R108, 0x1, -R139 ;  /* 0x000000016c6c9824 */ /* 0x000fca00078e0a8b */
[----:B------:R-:W-:-:S13]  /*9a70*/  ISETP.GT.U32.AND P1, PT, R139, R108, PT ;  /* 0x0000006c8b00720c */ /* 0x000fda0003f24070 */
[----:B------:R-:W-:-:S04]  /*9a80*/  @!P1 IMAD.IADD R108, R108, 0x1, -R139 ;  /* 0x000000016c6c9824 */ /* 0x000fc800078e0a8b */
[----:B------:R-:W-:Y:S01]  /*9a90*/  @!P2 IMAD.MOV R108, RZ, RZ, -R108 ;  /* 0x000000ffff6ca224 */ /* 0x000fe200078e0a6c */
[----:B0-----:R-:W-:-:S04]  /*9aa0*/  LOP3.LUT R110, R110, 0x7f, RZ, 0xc0, !PT ;  /* 0x0000007f6e6e7812 */ /* 0x001fc800078ec0ff */
[----:B------:R-:W-:Y:S02]  /*9ab0*/  SEL R109, R168, R108, !P4 ;  /* 0x0000006ca86d7207 */ /* 0x000fe40006000000 */
[----:B------:R-:W-:-:S03]  /*9ac0*/  LOP3.LUT R108, R110, 0x10, RZ, 0x3c, !PT ;  /* 0x000000106e6c7812 */ /* 0x000fc600078e3cff */
[----:B------:R-:W-:Y:S01]  /*9ad0*/  IMAD R109, R109, UR7, RZ ;  /* 0x000000076d6d7c24 */ /* 0x000fe2000f8e02ff */
[----:B------:R0:W-:Y:S01]  /*9ae0*/  STS.U8 [R110+UR13+0x8e00], R111 ;  /* 0x008e006f6e007988 */ /* 0x0001e2000800000d */
[----:B------:R-:W-:-:S03]  /*9af0*/  PRMT R172, RZ, 0x7610, R172 ;  /* 0x00007610ffac7816 */ /* 0x000fc600000000ac */
[----:B------:R1:W-:Y:S01]  /*9b00*/  STS.U8 [R108+UR13+0x8480], R112 ;  /* 0x008480706c007988 */ /* 0x0003e2000800000d */
[C---:B0-----:R-:W-:Y:S02]  /*9b10*/  IADD3 R110, P1, PT, R109.reuse, R127, RZ ;  /* 0x0000007f6d6e7210 */ /* 0x041fe40007f3e0ff */
[----:B-1----:R-:W-:Y:S02]  /*9b20*/  LOP3.LUT R112, R0, 0xcc, RZ, 0xfc, !PT ;  /* 0x000000cc00707812 */ /* 0x002fe400078efcff */
[----:B------:R-:W-:Y:S02]  /*9b30*/  LEA.HI.X.SX32 R111, R109, R126, 0x1, P1 ;  /* 0x0000007e6d6f7211 */ /* 0x000fe400008f0eff */
[----:B------:R-:W-:Y:S01]  /*9b40*/  IABS R109, R112 ;  /* 0x00000070006d7213 */ /* 0x000fe20000000000 */
[----:B------:R-:W-:Y:S04]  /*9b50*/  STL [R1+0x264], R123 ;  /* 0x0002647b01007387 */ /* 0x000fe80000100800 */
[----:B------:R0:W-:Y:S04]  /*9b60*/  STL [R1+0xe8], R110 ;  /* 0x0000e86e01007387 */ /* 0x0001e80000100800 */
[----:B------:R0:W2:Y:S02]  /*9b70*/  @P0 LDG.E.U8 R172, desc[UR26][R110.64] ;  /* 0x0000001a6eac0981 */ /* 0x0000a4000c1e1100 */
        /* <DEDUP_REMOVED lines=9> */
[----:B------:R-:W-:-:S05]  /*9c10*/  SEL R109, R168, R109, !P4 ;  /* 0x0000006da86d7207 */ /* 0x000fca0006000000 */
[----:B------:R-:W-:Y:S01]  /*9c20*/  IMAD R109, R109, UR7, RZ ;  /* 0x000000076d6d7c24 */ /* 0x000fe2000f8e02ff */
[----:B------:R0:W-:Y:S01]  /*9c30*/  STL [R1+0xe4], R111 ;  /* 0x0000e46f01007387 */ /* 0x0001e20000100800 */
[----:B------:R-:W-:-:S03]  /*9c40*/  PRMT R161, RZ, 0x7610, R161 ;  /* 0x00007610ffa17816 */ /* 0x000fc600000000a1 */
[C---:B------:R-:W-:Y:S01]  /*9c50*/  IADD3 R110, P1, PT, R109.reuse, R127, RZ ;  /* 0x0000007f6d6e7210 */ /* 0x040fe20007f3e0ff */
[----:B------:R1:W-:Y:S03]  /*9c60*/  STL [R1+0x260], R112 ;  /* 0x0002607001007387 */ /* 0x0003e60000100800 */
[----:B0-----:R-:W-:Y:S01]  /*9c70*/  LEA.HI.X.SX32 R111, R109, R126, 0x1, P1 ;  /* 0x0000007e6d6f7211 */ /* 0x001fe200008f0eff */
[----:B------:R0:W-:Y:S01]  /*9c80*/  STL [R1+0x108], R110 ;  /* 0x0001086e01007387 */ /* 0x0001e20000100800 */
[----:B-1----:R-:W-:-:S03]  /*9c90*/  LOP3.LUT R112, R0, 0xd4, RZ, 0xfc, !PT ;  /* 0x000000d400707812 */ /* 0x002fc600078efcff */
[----:B------:R0:W2:Y:S04]  /*9ca0*/  @P0 LDG.E.U8 R161, desc[UR26][R110.64] ;  /* 0x0000001a6ea10981 */ /* 0x0000a8000c1e1100 */
[----:B------:R1:W-:Y:S01]  /*9cb0*/  STL [R1+0x104], R111 ;  /* 0x0001046f01007387 */ /* 0x0003e20000100800 */
[----:B0-----:R-:W-:-:S05]  /*9cc0*/  IABS R110, R112 ;  /* 0x00000070006e7213 */ /* 0x001fca0000000000 */
[----:B-1----:R-:W-:-:S04]  /*9cd0*/  IMAD.HI.U32 R111, R138, R110, RZ ;  /* 0x0000006e8a6f7227 */ /* 0x002fc800078e00ff */
        /* <DEDUP_REMOVED lines=10> */
[----:B------:R0:W-:Y:S04]  /*9d80*/  STL [R1+0x25c], R112 ;  /* 0x00025c7001007387 */ /* 0x0001e80000100800 */
[C---:B------:R-:W-:Y:S02]  /*9d90*/  IADD3 R111, P1, PT, R110.reuse, R127, RZ ;  /* 0x0000007f6e6f7210 */ /* 0x040fe40007f3e0ff */
[----:B------:R-:W-:Y:S02]  /*9da0*/  PRMT R160, RZ, 0x7610, R160 ;  /* 0x00007610ffa07816 */ /* 0x000fe400000000a0 */
[----:B0-----:R-:W-:Y:S01]  /*9db0*/  LEA.HI.X.SX32 R112, R110, R126, 0x1, P1 ;  /* 0x0000007e6e707211 */ /* 0x001fe200008f0eff */
[----:B------:R0:W-:Y:S01]  /*9dc0*/  STL [R1+0x128], R111 ;  /* 0x0001286f01007387 */ /* 0x0001e20000100800 */
[----:B------:R-:W-:-:S03]  /*9dd0*/  @P0 IMAD.MOV.U32 R110, RZ, RZ, R111 ;  /* 0x000000ffff6e0224 */ /* 0x000fc600078e006f */
[----:B------:R1:W-:Y:S01]  /*9de0*/  STL [R1+0x124], R112 ;  /* 0x0001247001007387 */ /* 0x0003e20000100800 */
[----:B0-----:R-:W-:Y:S01]  /*9df0*/  @P0 IMAD.MOV.U32 R111, RZ, RZ, R112 ;  /* 0x000000ffff6f0224 */ /* 0x001fe200078e0070 */
[----:B-1----:R-:W-:-:S04]  /*9e00*/  LOP3.LUT R112, R0, 0xdc, RZ, 0xfc, !PT ;  /* 0x000000dc00707812 */ /* 0x002fc800078efcff */
[----:B------:R0:W2:Y:S02]  /*9e10*/  @P0 LDG.E.U8 R160, desc[UR26][R110.64] ;  /* 0x0000001a6ea00981 */ /* 0x0000a4000c1e1100 */
[----:B0-----:R-:W-:-:S05]  /*9e20*/  IABS R110, R112 ;  /* 0x00000070006e7213 */ /* 0x001fca0000000000 */
[----:B------:R-:W-:-:S04]  /*9e30*/  IMAD.HI.U32 R111, R138, R110, RZ ;  /* 0x0000006e8a6f7227 */ /* 0x000fc800078e00ff */
[----:B------:R-:W-:-:S04]  /*9e40*/  IMAD.MOV R111, RZ, RZ, -R111 ;  /* 0x000000ffff6f7224 */ /* 0x000fc800078e0a6f */
[----:B------:R-:W-:-:S05]  /*9e50*/  IMAD R110, R139, R111, R110 ;  /* 0x0000006f8b6e7224 */ /* 0x000fca00078e026e */
[----:B------:R-:W-:Y:S01]  /*9e60*/  ISETP.GT.U32.AND P1, PT, R139, R110, PT ;  /* 0x0000006e8b00720c */ /* 0x000fe20003f24070 */
[----:B------:R0:W-:Y:S01]  /*9e70*/  STS.U8 [R108+UR13+0x8080], R114 ;  /* 0x008080726c007988 */ /* 0x0001e2000800000d */
[----:B------:R-:W-:Y:S01]  /*9e80*/  ISETP.GE.AND P2, PT, R112, RZ, PT ;  /* 0x000000ff7000720c */ /* 0x000fe20003f46270 */
[----:B0-----:R-:W0:Y:S10]  /*9e90*/  S2R R114, SR_TID.X ;  /* 0x0000000000727919 */ /* 0x001e340000002100 */
[----:B------:R-:W-:-:S05]  /*9ea0*/  @!P1 IMAD.IADD R110, R110, 0x1, -R139 ;  /* 0x000000016e6e9824 */ /* 0x000fca00078e0a8b */
[----:B------:R-:W-:Y:S02]  /*9eb0*/  ISETP.GT.U32.AND P1, PT, R139, R110, PT ;  /* 0x0000006e8b00720c */ /* 0x000fe40003f24070 */
[----:B------:R-:W-:-:S06]  /*9ec0*/  PRMT R119, RZ, 0x7610, R119 ;  /* 0x00007610ff777816 */ /* 0x000fcc0000000077 */
[----:B------:R-:W3:Y:S05]  /*9ed0*/  @P5 LDG.E.U8 R119, desc[UR26][R90.64] ;  /* 0x0000001a5a775981 */ /* 0x000eea000c1e1100 */
[----:B------:R-:W-:-:S04]  /*9ee0*/  @!P1 IMAD.IADD R110, R110, 0x1, -R139 ;  /* 0x000000016e6e9824 */ /* 0x000fc800078e0a8b */
[----:B------:R-:W-:-:S05]  /*9ef0*/  @!P2 IMAD.MOV R110, RZ, RZ, -R110 ;  /* 0x000000ffff6ea224 */ /* 0x000fca00078e0a6e */
[----:B------:R-:W-:Y:S02]  /*9f00*/  SEL R110, R168, R110, !P4 ;  /* 0x0000006ea86e7207 */ /* 0x000fe40006000000 */
[----:B0-----:R-:W-:-:S03]  /*9f10*/  LOP3.LUT R114, R114, 0x7f, RZ, 0xc0, !PT ;  /* 0x0000007f72727812 */ /* 0x001fc600078ec0ff */
[----:B------:R-:W-:Y:S01]  /*9f20*/  IMAD R111, R110, UR7, RZ ;  /* 0x000000076e6f7c24 */ /* 0x000fe2000f8e02ff */
[----:B------:R0:W-:Y:S01]  /*9f30*/  STL [R1+0x258], R112 ;  /* 0x0002587001007387 */ /* 0x0001e20000100800 */
[C---:B------:R-:W-:Y:S02]  /*9f40*/  LOP3.LUT R109, R114.reuse, 0x20, RZ, 0x3c, !PT ;  /* 0x00000020726d7812 */ /* 0x040fe400078e3cff */
[----:B------:R-:W-:Y:S02]  /*9f50*/  LOP3.LUT R110, R114, 0x30, RZ, 0x3c, !PT ;  /* 0x00000030726e7812 */ /* 0x000fe400078e3cff */
[----:B------:R-:W-:Y:S01]  /*9f60*/  LOP3.LUT R114, R0, 0xe4, RZ, 0xfc, !PT ;  /* 0x000000e400727812 */ /* 0x000fe200078efcff */
[----:B------:R1:W-:Y:S01]  /*9f70*/  STS.U8 [R108+UR13+0x8280], R113 ;  /* 0x008280716c007988 */ /* 0x0003e2000800000d */
[----:B------:R-:W-:Y:S02]  /*9f80*/  PRMT R171, RZ, 0x7610, R171 ;  /* 0x00007610ffab7816 */ /* 0x000fe400000000ab */
[----:B0-----:R-:W-:-:S04]  /*9f90*/  IADD3 R112, P1, PT, R111, R127, RZ ;  /* 0x0000007f6f707210 */ /* 0x001fc80007f3e0ff */
[----:B-1----:R-:W-:Y:S02]  /*9fa0*/  LEA.HI.X.SX32 R113, R111, R126, 0x1, P1 ;  /* 0x0000007e6f717211 */ /* 0x002fe400008f0eff */
[----:B------:R-:W-:Y:S01]  /*9fb0*/  IABS R111, R114 ;  /* 0x00000072006f7213 */ /* 0x000fe20000000000 */
[----:B------:R0:W-:Y:S04]  /*9fc0*/  STL [R1+0x160], R112 ;  /* 0x0001607001007387 */ /* 0x0001e80000100800 */
[----:B------:R0:W3:Y:S02]  /*9fd0*/  @P0 LDG.E.U8 R171, desc[UR26][R112.64] ;  /* 0x0000001a70ab0981 */ /* 0x0000e4000c1e1100 */
        /* <DEDUP_REMOVED lines=10> */
[----:B------:R-:W-:Y:S04]  /*a080*/  STL [R1+0x15c], R113 ;  /* 0x00015c7101007387 */ /* 0x000fe80000100800 */
[----:B------:R-:W-:Y:S01]  /*a090*/  IMAD R111, R111, UR7, RZ ;  /* 0x000000076f6f7c24 */ /* 0x000fe2000f8e02ff */
[----:B------:R0:W-:Y:S01]  /*a0a0*/  STL [R1+0x254], R114 ;  /* 0x0002547201007387 */ /* 0x0001e20000100800 */
[----:B------:R-:W-:-:S03]  /*a0b0*/  PRMT R170, RZ, 0x7610, R170 ;  /* 0x00007610ffaa7816 */ /* 0x000fc600000000aa */
[C---:B------:R-:W-:Y:S02]  /*a0c0*/  IADD3 R112, P1, PT, R111.reuse, R127, RZ ;  /* 0x0000007f6f707210 */ /* 0x040fe40007f3e0ff */
[----:B0-----:R-:W-:Y:S02]  /*a0d0*/  LOP3.LUT R114, R0, 0xec, RZ, 0xfc, !PT ;  /* 0x000000ec00727812 */ /* 0x001fe400078efcff */
[----:B------:R-:W-:Y:S02]  /*a0e0*/  LEA.HI.X.SX32 R113, R111, R126, 0x1, P1 ;  /* 0x0000007e6f717211 */ /* 0x000fe400008f0eff */
[----:B------:R-:W-:Y:S01]  /*a0f0*/  IABS R111, R114 ;  /* 0x00000072006f7213 */ /* 0x000fe20000000000 */
[----:B------:R0:W-:Y:S04]  /*a100*/  STL [R1+0x178], R112 ;  /* 0x0001787001007387 */ /* 0x0001e80000100800 */
[----:B------:R0:W4:Y:S02]  /*a110*/  @P0 LDG.E.U8 R170, desc[UR26][R112.64] ;  /* 0x0000001a70aa0981 */ /* 0x000124000c1e1100 */
        /* <DEDUP_REMOVED lines=33> */
[----:B--2---:R-:W-:-:S03]  /*a330*/  PRMT R167, RZ, 0x7610, R167 ;  /* 0x00007610ffa77816 */ /* 0x004fc600000000a7 */
[C---:B------:R-:W-:Y:S02]  /*a340*/  IADD3 R112, P1, PT, R111.reuse, R127, RZ ;  /* 0x0000007f6f707210 */ /* 0x040fe40007f3e0ff */
[----:B0-----:R-:W-:Y:S02]  /*a350*/  LOP3.LUT R114, R0, 0xfc, RZ, 0xfc, !PT ;  /* 0x000000fc00727812 */ /* 0x001fe400078efcff */
[----:B------:R-:W-:Y:S02]  /*a360*/  LEA.HI.X.SX32 R113, R111, R126, 0x1, P1 ;  /* 0x0000007e6f717211 */ /* 0x000fe400008f0eff */
[----:B------:R-:W-:Y:S01]  /*a370*/  IABS R111, R114 ;  /* 0x00000072006f7213 */ /* 0x000fe20000000000 */
[----:B------:R0:W-:Y:S04]  /*a380*/  STL [R1+0x1a8], R112 ;  /* 0x0001a87001007387 */ /* 0x0001e80000100800 */
[----:B------:R0:W2:Y:S02]  /*a390*/  @P0 LDG.E.U8 R167, desc[UR26][R112.64] ;  /* 0x0000001a70a70981 */ /* 0x0000a4000c1e1100 */
[----:B0-----:R-:W-:-:S04]  /*a3a0*/  IMAD.HI.U32 R112, R138, R111, RZ ;  /* 0x0000006f8a707227 */ /* 0x001fc800078e00ff */
[----:B------:R-:W-:-:S04]  /*a3b0*/  IMAD.MOV R112, RZ, RZ, -R112 ;  /* 0x000000ffff707224 */ /* 0x000fc800078e0a70 */
[----:B------:R-:W-:-:S05]  /*a3c0*/  IMAD R111, R139, R112, R111 ;  /* 0x000000708b6f7224 */ /* 0x000fca00078e026f */
[----:B------:R-:W-:Y:S01]  /*a3d0*/  ISETP.GT.U32.AND P1, PT, R139, R111, PT ;  /* 0x0000006f8b00720c */ /* 0x000fe20003f24070 */
[----:B------:R-:W-:Y:S04]  /*a3e0*/  STS.U8 [R108+UR13+0x8680], R115 ;  /* 0x008680736c007988 */ /* 0x000fe8000800000d */
[----:B------:R-:W-:Y:S04]  /*a3f0*/  STS.U8 [R108+UR13+0x8880], R118 ;  /* 0x008880766c007988 */ /* 0x000fe8000800000d */
[----:B------:R-:W-:Y:S04]  /*a400*/  STS.U8 [R108+UR13+0x8a80], R117 ;  /* 0x008a80756c007988 */ /* 0x000fe8000800000d */
[----:B------:R-:W-:Y:S04]  /*a410*/  STS.U8 [R108+UR13+0x8c80], R116 ;  /* 0x008c80746c007988 */ /* 0x000fe8000800000d */
[----:B------:R-:W-:Y:S04]  /*a420*/  STS.U8 [R108+UR13+0x8e80], R120 ;  /* 0x008e80786c007988 */ /* 0x000fe8000800000d */
[----:B---3--:R0:W-:Y:S01]  /*a430*/  STS.U8 [R109+UR13+0x8100], R134 ;  /* 0x008100866d007988 */ /* 0x0081e2000800000d */
[----:B------:R-:W-:Y:S01]  /*a440*/  @!P1 IMAD.IADD R111, R111, 0x1, -R139 ;  /* 0x000000016f6f9824 */ /* 0x000fe200078e0a8b */
[----:B------:R-:W1:Y:S01]  /*a450*/  S2R R123, SR_TID.X ;  /* 0x00000000007b7919 */ /* 0x000e620000002100 */
[----:B0-----:R-:W0:Y:S03]  /*a460*/  S2R R134, SR_TID.X ;  /* 0x0000000000867919 */ /* 0x001e260000002100 */
[----:B------:R-:W-:-:S02]  /*a470*/  ISETP.GT.U32.AND P1, PT, R139, R111, PT ;  /* 0x0000006f8b00720c */ /* 0x000fc40003f24070 */
[----:B------:R-:W-:Y:S01]  /*a480*/  ISETP.GE.AND P2, PT, R114, RZ, PT ;  /* 0x000000ff7200720c */ /* 0x000fe20003f46270 */
[----:B------:R-:W-:Y:S10]  /*a490*/  STS.U8 [R109+UR13+0x8300], R141 ;  /* 0x0083008d6d007988 */ /* 0x000ff4000800000d */
[----:B------:R-:W-:Y:S01]  /*a4a0*/  @!P1 IMAD.IADD R111, R111, 0x1, -R139 ;  /* 0x000000016f6f9824 */ /* 0x000fe200078e0a8b */
[----:B------:R-:W-:Y:S03]  /*a4b0*/  STS.U8 [R109+UR13+0x8500], R122 ;  /* 0x0085007a6d007988 */ /* 0x000fe6000800000d */
[----:B------:R-:W-:Y:S01]  /*a4c0*/  @!P2 IMAD.MOV R111, RZ, RZ, -R111 ;  /* 0x000000ffff6fa224 */ /* 0x000fe200078e0a6f */
[----:B------:R-:W-:Y:S04]  /*a4d0*/  STS.U8 [R109+UR13+0x8700], R121 ;  /* 0x008700796d007988 */ /* 0x000fe8000800000d */
[----:B------:R-:W-:Y:S01]  /*a4e0*/  STS.U8 [R109+UR13+0x8900], R140 ;  /* 0x0089008c6d007988 */ /* 0x000fe2000800000d */
[----:B------:R-:W-:-:S03]  /*a4f0*/  SEL R111, R168, R111, !P4 ;  /* 0x0000006fa86f7207 */ /* 0x000fc60006000000 */
[----:B------:R-:W-:Y:S04]  /*a500*/  STS.U8 [R109+UR13+0x8b00], R144 ;  /* 0x008b00906d007988 */ /* 0x000fe8000800000d */
[----:B------:R-:W-:Y:S04]  /*a510*/  STS.U8 [R109+UR13+0x8d00], R143 ;  /* 0x008d008f6d007988 */ /* 0x000fe8000800000d */
[----:B------:R-:W-:Y:S04]  /*a520*/  STS.U8 [R109+UR13+0x8f00], R119 ;  /* 0x008f00776d007988 */ /* 0x000fe8000800000d */
[----:B------:R0:W-:Y:S01]  /*a530*/  STS.U8 [R110+UR13+0x8580], R146 ;  /* 0x008580926e007988 */ /* 0x0001e2000800000d */
[----:B-1----:R-:W-:Y:S01]  /*a540*/  SHF.R.U32.HI R123, RZ, 0x6, R123 ;  /* 0x00000006ff7b7819 */ /* 0x002fe2000001167b */
[----:B------:R-:W-:-:S02]  /*a550*/  IMAD R111, R111, UR7, RZ ;  /* 0x000000076f6f7c24 */ /* 0x000fc4000f8e02ff */
[----:B------:R-:W-:Y:S01]  /*a560*/  STS.U8 [R110+UR13+0x8180], R124 ;  /* 0x0081807c6e007988 */ /* 0x000fe2000800000d */
[----:B0-----:R-:W-:-:S03]  /*a570*/  LOP3.LUT R146, R134, 0x7f, RZ, 0xc0, !PT ;  /* 0x0000007f86927812 */ /* 0x001fc600078ec0ff */
[----:B------:R-:W-:Y:S01]  /*a580*/  STS.U8 [R110+UR13+0x8980], R148 ;  /* 0x008980946e007988 */ /* 0x000fe2000800000d */
[----:B------:R-:W-:-:S03]  /*a590*/  SGXT.U32 R123, R123, 0x1 ;  /* 0x000000017b7b781a */ /* 0x000fc60000000000 */
[----:B------:R-:W-:Y:S04]  /*a5a0*/  STS.U8 [R110+UR13+0x8d80], R142 ;  /* 0x008d808e6e007988 */ /* 0x000fe8000800000d */
[----:B------:R-:W-:Y:S04]  /*a5b0*/  STS.U8 [R110+UR13+0x8380], R147 ;  /* 0x008380936e007988 */ /* 0x000fe8000800000d */
[----:B------:R-:W-:Y:S04]  /*a5c0*/  STS.U8 [R110+UR13+0x8780], R150 ;  /* 0x008780966e007988 */ /* 0x000fe8000800000d */
[----:B------:R-:W-:Y:S04]  /*a5d0*/  STS.U8 [R110+UR13+0x8b80], R151 ;  /* 0x008b80976e007988 */ /* 0x000fe8000800000d */
[----:B------:R-:W-:Y:S04]  /*a5e0*/  STS.U8 [R110+UR13+0x8f80], R149 ;  /* 0x008f80956e007988 */ /* 0x000fe8000800000d */
[----:B------:R-:W-:Y:S04]  /*a5f0*/  STS.U8 [R146+UR13], R157 ;  /* 0x0000009d92007988 */ /* 0x000fe8000800000d */
[----:B------:R-:W-:Y:S01]  /*a600*/  STS.U8 [R146+UR13+0x200], R158 ;  /* 0x0002009e92007988 */ /* 0x000fe2000800000d */
[----:B------:R-:W-:-:S03]  /*a610*/  IADD3 R112, P1, PT, R111, R127, RZ ;  /* 0x0000007f6f707210 */ /* 0x000fc60007f3e0ff */
[----:B------:R-:W-:Y:S04]  /*a620*/  STS.U8 [R146+UR13+0x400], R159 ;  /* 0x0004009f92007988 */ /* 0x000fe8000800000d */
[----:B------:R-:W-:Y:S04]  /*a630*/  STS.U8 [R146+UR13+0x600], R163 ;  /* 0x000600a392007988 */ /* 0x000fe8000800000d */
[----:B------:R-:W-:Y:S04]  /*a640*/  STS.U8 [R146+UR13+0x800], R162 ;  /* 0x000800a292007988 */ /* 0x000fe8000800000d */
[----:B------:R-:W-:Y:S04]  /*a650*/  STL [R1+0x1a4], R113 ;  /* 0x0001a47101007387 */ /* 0x000fe80000100800 */
[----:B------:R0:W-:Y:S04]  /*a660*/  STL [R1+0x248], R114 ;  /* 0x0002487201007387 */ /* 0x0001e80000100800 */
[----:B------:R-:W-:Y:S04]  /*a670*/  STS.U8 [R146+UR13+0xa00], R175 ;  /* 0x000a00af92007988 */ /* 0x000fe8000800000d */
[----:B------:R-:W-:Y:S01]  /*a680*/  STS.U8 [R146+UR13+0xc00], R165 ;  /* 0x000c00a592007988 */ /* 0x000fe2000800000d */
[----:B0-----:R-:W-:-:S03]  /*a690*/  LOP3.LUT R114, R133, 0x6, R123, 0xfe, !PT ;  /* 0x0000000685727812 */ /* 0x001fc600078efe7b */
[----:B------:R0:W-:Y:S01]  /*a6a0*/  STS.U8 [R146+UR13+0xe00], R166 ;  /* 0x000e00a692007988 */ /* 0x0001e2000800000d */
[----:B------:R-:W-:Y:S02]  /*a6b0*/  LEA.HI.X.SX32 R113, R111, R126, 0x1, P1 ;  /* 0x0000007e6f717211 */ /* 0x000fe400008f0eff */
[----:B------:R-:W-:Y:S01]  /*a6c0*/  IABS R111, R114 ;  /* 0x00000072006f7213 */ /* 0x000fe20000000000 */
[----:B------:R1:W-:Y:S01]  /*a6d0*/  STL [R1+0x1c0], R112 ;  /* 0x0001c07001007387 */ /* 0x0003e20000100800 */
[----:B0-----:R-:W-:-:S06]  /*a6e0*/  PRMT R166, RZ, 0x7610, R166 ;  /* 0x00007610ffa67816 */ /* 0x001fcc00000000a6 */
[----:B------:R1:W3:Y:S02]  /*a6f0*/  @P0 LDG.E.U8 R166, desc[UR26][R112.64] ;  /* 0x0000001a70a60981 */ /* 0x0002e4000c1e1100 */
[----:B-1----:R-:W-:-:S04]  /*a700*/  IMAD.HI.U32 R112, R138, R111, RZ ;  /* 0x0000006f8a707227 */ /* 0x002fc800078e00ff */
[----:B------:R-:W-:-:S04]  /*a710*/  IMAD.MOV R112, RZ, RZ, -R112 ;  /* 0x000000ffff707224 */ /* 0x000fc800078e0a70 */
[----:B------:R-:W-:-:S05]  /*a720*/  IMAD R111, R139, R112, R111 ;  /* 0x000000708b6f7224 */ /* 0x000fca00078e026f */
[----:B------:R-:W-:Y:S01]  /*a730*/  ISETP.GT.U32.AND P1, PT, R139, R111, PT ;  /* 0x0000006f8b00720c */ /* 0x000fe20003f24070 */
[----:B------:R-:W-:Y:S01]  /*a740*/  STL [R1+0x1bc], R113 ;  /* 0x0001bc7101007387 */ /* 0x000fe20000100800 */
[----:B------:R-:W-:-:S03]  /*a750*/  ISETP.GE.AND P2, PT, R114, RZ, PT ;  /* 0x000000ff7200720c */ /* 0x000fc60003f46270 */
[----:B------:R0:W-:Y:S08]  /*a760*/  STL [R1+0x224], R114 ;  /* 0x0002247201007387 */ /* 0x0001f00000100800 */
[----:B------:R-:W-:Y:S01]  /*a770*/  @!P1 IMAD.IADD R111, R111, 0x1, -R139 ;  /* 0x000000016f6f9824 */ /* 0x000fe200078e0a8b */
[----:B0-----:R-:W0:Y:S04]  /*a780*/  S2R R114, SR_TID.X ;  /* 0x0000000000727919 */ /* 0x001e280000002100 */
[----:B------:R-:W-:-:S13]  /*a790*/  ISETP.GT.U32.AND P1, PT, R139, R111, PT ;  /* 0x0000006f8b00720c */ /* 0x000fda0003f24070 */
[----:B------:R-:W-:-:S04]  /*a7a0*/  @!P1 IMAD.IADD R111, R111, 0x1, -R139 ;  /* 0x000000016f6f9824 */ /* 0x000fc800078e0a8b */
[----:B------:R-:W-:-:S05]  /*a7b0*/  @!P2 IMAD.MOV R111, RZ, RZ, -R111 ;  /* 0x000000ffff6fa224 */ /* 0x000fca00078e0a6f */
[----:B------:R-:W-:-:S05]  /*a7c0*/  SEL R111, R168, R111, !P4 ;  /* 0x0000006fa86f7207 */ /* 0x000fca0006000000 */
[----:B------:R-:W-:Y:S01]  /*a7d0*/  IMAD R112, R111, UR7, RZ ;  /* 0x000000076f707c24 */ /* 0x000fe2000f8e02ff */
[----:B0-----:R-:W-:-:S04]  /*a7e0*/  LEA.HI R118, R114, 0xe, RZ, 0x1a ;  /* 0x0000000e72767811 */ /* 0x001fc800078fd0ff */
[----:B------:R-:W-:Y:S01]  /*a7f0*/  IADD3 R111, P1, PT, R112, R127, RZ ;  /* 0x0000007f706f7210 */ /* 0x000fe20007f3e0ff */
[----:B------:R-:W-:-:S03]  /*a800*/  IMAD.IADD R116, R133, 0x1, R118 ;  /* 0x0000000185747824 */ /* 0x000fc600078e0276 */
[----:B------:R-:W-:Y:S01]  /*a810*/  LEA.HI.X.SX32 R112, R112, R126, 0x1, P1 ;  /* 0x0000007e70707211 */ /* 0x000fe200008f0eff */
[----:B------:R-:W-:Y:S01]  /*a820*/  @P0 IMAD.MOV.U32 R114, RZ, RZ, R111 ;  /* 0x000000ffff720224 */ /* 0x000fe200078e006f */
[----:B------:R-:W-:Y:S02]  /*a830*/  PRMT R165, RZ, 0x7610, R165 ;  /* 0x00007610ffa57816 */ /* 0x000fe400000000a5 */
[----:B------:R-:W-:Y:S01]  /*a840*/  IABS R113, R116 ;  /* 0x0000007400717213 */ /* 0x000fe20000000000 */
[----:B------:R-:W-:-:S05]  /*a850*/  @P0 IMAD.MOV.U32 R115, RZ, RZ, R112 ;  /* 0x000000ffff730224 */ /* 0x000fca00078e0070 */
        /* <DEDUP_REMOVED lines=11> */
[----:B------:R-:W-:-:S05]  /*a910*/  IMAD R114, R113, UR7, RZ ;  /* 0x0000000771727c24 */ /* 0x000fca000f8e02ff */
[C---:B------:R-:W-:Y:S01]  /*a920*/  IADD3 R113, P1, PT, R114.reuse, R127, RZ ;  /* 0x0000007f72717210 */ /* 0x040fe20007f3e0ff */
[----:B------:R0:W-:Y:S01]  /*a930*/  STS.U8 [R146+UR13+0x1000], R164 ;  /* 0x001000a492007988 */ /* 0x0001e2000800000d */
[----:B------:R-:W-:Y:S02]  /*a940*/  LOP3.LUT R118, R133, 0x16, R123, 0xfe, !PT ;  /* 0x0000001685767812 */ /* 0x000fe400078efe7b */
[----:B------:R-:W-:Y:S01]  /*a950*/  LEA.HI.X.SX32 R114, R114, R126, 0x1, P1 ;  /* 0x0000007e72727211 */ /* 0x000fe200008f0eff */
[----:B------:R1:W-:Y:S01]  /*a960*/  STL [R1+0x220], R116 ;  /* 0x0002207401007387 */ /* 0x0003e20000100800 */
[----:B------:R-:W-:-:S03]  /*a970*/  IABS R115, R118 ;  /* 0x0000007600737213 */ /* 0x000fc60000000000 */
[----:B------:R-:W-:Y:S01]  /*a980*/  @P0 IMAD.MOV.U32 R117, RZ, RZ, R114 ;  /* 0x000000ffff750224 */ /* 0x000fe200078e0072 */
[----:B0-----:R-:W-:Y:S01]  /*a990*/  PRMT R164, RZ, 0x7610, R164 ;  /* 0x00007610ffa47816 */ /* 0x001fe200000000a4 */
[----:B-1----:R-:W-:-:S05]  /*a9a0*/  @P0 IMAD.MOV.U32 R116, RZ, RZ, R113 ;  /* 0x000000ffff740224 */ /* 0x002fca00078e0071 */
[----:B------:R0:W2:Y:S02]  /*a9b0*/  @P0 LDG.E.U8 R164, desc[UR26][R116.64] ;  /* 0x0000001a74a40981 */ /* 0x0000a4000c1e1100 */
[----:B0-----:R-:W-:-:S04]  /*a9c0*/  IMAD.HI.U32 R116, R138, R115, RZ ;  /* 0x000000738a747227 */ /* 0x001fc800078e00ff */
[----:B------:R-:W-:-:S04]  /*a9d0*/  IMAD.MOV R116, RZ, RZ, -R116 ;  /* 0x000000ffff747224 */ /* 0x000fc800078e0a74 */
[----:B------:R-:W-:-:S05]  /*a9e0*/  IMAD R115, R139, R116, R115 ;  /* 0x000000748b737224 */ /* 0x000fca00078e0273 */
[----:B------:R-:W-:Y:S01]  /*a9f0*/  ISETP.GT.U32.AND P1, PT, R139, R115, PT ;  /* 0x000000738b00720c */ /* 0x000fe20003f24070 */
[----:B------:R0:W-:Y:S01]  /*aa00*/  STL [R1+0x218], R118 ;  /* 0x0002187601007387 */ /* 0x0001e20000100800 */
[----:B------:R-:W-:-:S11]  /*aa10*/  ISETP.GE.AND P2, PT, R118, RZ, PT ;  /* 0x000000ff7600720c */ /* 0x000fd60003f46270 */
        /* <DEDUP_REMOVED lines=27> */
[C---:B------:R-:W-:Y:S02]  /*abd0*/  IADD3 R117, P1, PT, R118.reuse, R127, RZ ;  /* 0x0000007f76757210 */ /* 0x040fe40007f3e0ff */
[----:B------:R-:W-:Y:S02]  /*abe0*/  LOP3.LUT R122, R133, 0x26, R123, 0xfe, !PT ;  /* 0x00000026857a7812 */ /* 0x000fe400078efe7b */
[----:B------:R-:W-:Y:S01]  /*abf0*/  LEA.HI.X.SX32 R118, R118, R126, 0x1, P1 ;  /* 0x0000007e76767211 */ /* 0x000fe200008f0eff */
[----:B------:R0:W-:Y:S01]  /*ac00*/  STL [R1+0x214], R120 ;  /* 0x0002147801007387 */ /* 0x0001e20000100800 */
[----:B------:R-:W-:Y:S02]  /*ac10*/  PRMT R163, RZ, 0x7610, R163 ;  /* 0x00007610ffa37816 */ /* 0x000fe400000000a3 */
[----:B------:R-:W-:Y:S01]  /*ac20*/  IABS R119, R122 ;  /* 0x0000007a00777213 */ /* 0x000fe20000000000 */
[----:B------:R-:W-:Y:S02]  /*ac30*/  @P0 IMAD.MOV.U32 R121, RZ, RZ, R118 ;  /* 0x000000ffff790224 */ /* 0x000fe400078e0076 */
[----:B0-----:R-:W-:-:S05]  /*ac40*/  @P0 IMAD.MOV.U32 R120, RZ, RZ, R117 ;  /* 0x000000ffff780224 */ /* 0x001fca00078e0075 */
[----:B------:R0:W2:Y:S02]  /*ac50*/  @P0 LDG.E.U8 R163, desc[UR26][R120.64] ;  /* 0x0000001a78a30981 */ /* 0x0000a4000c1e1100 */
[----:B0-----:R-:W-:-:S04]  /*ac60*/  IMAD.HI.U32 R120, R138, R119, RZ ;  /* 0x000000778a787227 */ /* 0x001fc800078e00ff */
[----:B------:R-:W-:Y:S01]  /*ac70*/  IMAD.MOV R120, RZ, RZ, -R120 ;  /* 0x000000ffff787224 */ /* 0x000fe200078e0a78 */
[----:B------:R-:W-:Y:S03]  /*ac80*/  STL [R1+0x20c], R122 ;  /* 0x00020c7a01007387 */ /* 0x000fe60000100800 */
[C---:B------:R-:W-:Y:S01]  /*ac90*/  IMAD R119, R139.reuse, R120, R119 ;  /* 0x000000788b777224 */ /* 0x040fe200078e0277 */
[----:B------:R-:W2:Y:S04]  /*aca0*/  LDL.LU R142, [R1+0x24] ;  /* 0x00002400018e7983 */ /* 0x000ea80000300800 */
[----:B------:R-:W-:Y:S01]  /*acb0*/  ISETP.GT.U32.AND P1, PT, R139, R119, PT ;  /* 0x000000778b00720c */ /* 0x000fe20003f24070 */
[----:B------:R-:W3:Y:S01]  /*acc0*/  LDL.LU R124, [R1+0x4] ;  /* 0x00000400017c7983 */ /* 0x000ee20000300800 */
[----:B------:R-:W-:-:S02]  /*acd0*/  ISETP.GE.AND P2, PT, R122, RZ, PT ;  /* 0x000000ff7a00720c */ /* 0x000fc40003f46270 */
[----:B------:R-:W-:Y:S01]  /*ace0*/  LEA.HI R134, R134, 0x2e, RZ, 0x1a ;  /* 0x0000002e86867811 */ /* 0x000fe200078fd0ff */
[----:B------:R-:W3:Y:S08]  /*acf0*/  LDL.LU R143, [R1+0x8] ;  /* 0x00000800018f7983 */ /* 0x000ef00000300800 */
[----:B------:R-:W-:-:S05]  /*ad00*/  @!P1 IMAD.IADD R119, R119, 0x1, -R139 ;  /* 0x0000000177779824 */ /* 0x000fca00078e0a8b */
[----:B------:R-:W-:Y:S01]  /*ad10*/  ISETP.GT.U32.AND P1, PT, R139, R119, PT ;  /* 0x000000778b00720c */ /* 0x000fe20003f24070 */
[----:B------:R-:W-:-:S05]  /*ad20*/  IMAD.IADD R134, R133, 0x1, R134 ;  /* 0x0000000185867824 */ /* 0x000fca00078e0286 */
[----:B------:R0:W-:Y:S01]  /*ad30*/  STL [R1+0x208], R134 ;  /* 0x0002088601007387 */ /* 0x0001e20000100800 */
[----:B------:R-:W-:-:S03]  /*ad40*/  IABS R121, R134 ;  /* 0x0000008600797213 */ /* 0x000fc60000000000 */
[----:B------:R-:W4:Y:S03]  /*ad50*/  LDL.LU R175, [R1+0x64] ;  /* 0x0000640001af7983 */ /* 0x000f260000300800 */
[----:B------:R-:W-:-:S04]  /*ad60*/  @!P1 IMAD.IADD R119, R119, 0x1, -R139 ;  /* 0x0000000177779824 */ /* 0x000fc800078e0a8b */
[----:B------:R-:W-:Y:S01]  /*ad70*/  @!P2 IMAD.MOV R119, RZ, RZ, -R119 ;  /* 0x000000ffff77a224 */ /* 0x000fe200078e0a77 */
[----:B------:R-:W-:Y:S02]  /*ad80*/  ISETP.GE.AND P2, PT, R134, RZ, PT ;  /* 0x000000ff8600720c */ /* 0x000fe40003f46270 */
[----:B0-----:R-:W4:Y:S04]  /*ad90*/  LDL.LU R134, [R1+0x44] ;  /* 0x0000440001867983 */ /* 0x001f280000300800 */
[----:B------:R-:W4:Y:S04]  /*ada0*/  LDL.LU R147, [R1+0x28] ;  /* 0x0000280001937983 */ /* 0x000f280000300800 */
[----:B------:R-:W-:Y:S04]  /*adb0*/  STS.U8 [R146+UR13+0x1200], R176 ;  /* 0x001200b092007988 */ /* 0x000fe8000800000d */
        /* <DEDUP_REMOVED lines=19> */
[----:B------:R-:W-:Y:S01]  /*aef0*/  STS.U8 [R146+UR13+0x3a00], R246 ;  /* 0x003a00f692007988 */ /* 0x000fe2000800000d */
[----:B------:R-:W-:Y:S01]  /*af00*/  SEL R119, R168, R119, !P4 ;  /* 0x00000077a8777207 */ /* 0x000fe20006000000 */
[----:B------:R-:W-:-:S04]  /*af10*/  IMAD.HI.U32 R122, R138, R121, RZ ;  /* 0x000000798a7a7227 */ /* 0x000fc800078e00ff */
[----:B------:R-:W-:Y:S02]  /*af20*/  IMAD R120, R119, UR7, RZ ;  /* 0x0000000777787c24 */ /* 0x000fe4000f8e02ff */
[----:B------:R-:W-:-:S03]  /*af30*/  IMAD.MOV R122, RZ, RZ, -R122 ;  /* 0x000000ffff7a7224 */ /* 0x000fc600078e0a7a */
[----:B------:R-:W-:Y:S01]  /*af40*/  IADD3 R119, P1, PT, R120, R127, RZ ;  /* 0x0000007f78777210 */ /* 0x000fe20007f3e0ff */
[----:B------:R-:W-:-:S03]  /*af50*/  IMAD R121, R139, R122, R121 ;  /* 0x0000007a8b797224 */ /* 0x000fc600078e0279 */
[----:B------:R-:W-:Y:S02]  /*af60*/  LEA.HI.X.SX32 R120, R120, R126, 0x1, P1 ;  /* 0x0000007e78787211 */ /* 0x000fe400008f0eff */
[----:B------:R-:W-:-:S13]  /*af70*/  ISETP.GT.U32.AND P1, PT, R139, R121, PT ;  /* 0x000000798b00720c */ /* 0x000fda0003f24070 */
[----:B------:R-:W-:-:S05]  /*af80*/  @!P1 IMAD.IADD R121, R121, 0x1, -R139 ;  /* 0x0000000179799824 */ /* 0x000fca00078e0a8b */
[----:B------:R-:W-:-:S13]  /*af90*/  ISETP.GT.U32.AND P1, PT, R139, R121, PT ;  /* 0x000000798b00720c */ /* 0x000fda0003f24070 */
[----:B------:R-:W-:-:S04]  /*afa0*/  @!P1 IMAD.IADD R121, R121, 0x1, -R139 ;  /* 0x0000000179799824 */ /* 0x000fc800078e0a8b */
[----:B------:R-:W-:Y:S01]  /*afb0*/  @!P2 IMAD.MOV R121, RZ, RZ, -R121 ;  /* 0x000000ffff79a224 */ /* 0x000fe200078e0a79 */
[----:B--2---:R0:W-:Y:S04]  /*afc0*/  STS.U8 [R146+UR13+0x3c00], R142 ;  /* 0x003c008e92007988 */ /* 0x0041e8000800000d */
[----:B0-----:R-:W2:Y:S04]  /*afd0*/  LDL.LU R142, [R1+0x84] ;  /* 0x00008400018e7983 */ /* 0x001ea80000300800 */
[----:B---3--:R-:W-:Y:S04]  /*afe0*/  STS.U8 [R146+UR13+0x3e00], R124 ;  /* 0x003e007c92007988 */ /* 0x008fe8000800000d */
[----:B----4-:R0:W-:Y:S02]  /*aff0*/  STS.U8 [R108+UR13+0x480], R134 ;  /* 0x000480866c007988 */ /* 0x0101e4000800000d */
[----:B0-----:R-:W0:Y:S02]  /*b000*/  S2R R134, SR_TID.X ;  /* 0x0000000000867919 */ /* 0x001e240000002100 */
[----:B------:R1:W-:Y:S04]  /*b010*/  STS.U8 [R108+UR13+0x80], R143 ;  /* 0x0000808f6c007988 */ /* 0x0003e8000800000d */
[----:B------:R-:W-:Y:S01]  /*b020*/  STS.U8 [R108+UR13+0x680], R147 ;  /* 0x000680936c007988 */ /* 0x000fe2000800000d */
[----:B-1----:R-:W-:-:S03]  /*b030*/  LOP3.LUT R143, R133, 0x36, R123, 0xfe, !PT ;  /* 0x00000036858f7812 */ /* 0x002fc600078efe7b */
[----:B------:R-:W-:Y:S01]  /*b040*/  STS.U8 [R108+UR13+0x280], R175 ;  /* 0x000280af6c007988 */ /* 0x000fe2000800000d */
[----:B------:R-:W-:-:S03]  /*b050*/  IABS R123, R143 ;  /* 0x0000008f007b7213 */ /* 0x000fc60000000000 */
[----:B------:R1:W-:Y:S01]  /*b060*/  STL [R1+0x204], R143 ;  /* 0x0002048f01007387 */ /* 0x0003e20000100800 */
[----:B------:R-:W-:-:S03]  /*b070*/  ISETP.GE.AND P2, PT, R143, RZ, PT ;  /* 0x000000ff8f00720c */ /* 0x000fc60003f46270 */
[----:B------:R-:W3:Y:S04]  /*b080*/  LDL.LU R146, [R1+0x68] ;  /* 0x0000680001927983 */ /* 0x000ee80000300800 */
[----:B-1----:R-:W4:Y:S01]  /*b090*/  LDL.LU R143, [R1+0x48] ;  /* 0x00004800018f7983 */ /* 0x002f220000300800 */
[----:B0-----:R-:W-:-:S05]  /*b0a0*/  LEA.HI R134, R134, 0x3e, RZ, 0x1a ;  /* 0x0000003e86867811 */ /* 0x001fca00078fd0ff */
[----:B------:R-:W-:-:S05]  /*b0b0*/  IMAD.IADD R147, R133, 0x1, R134 ;  /* 0x0000000185937824 */ /* 0x000fca00078e0286 */
[----:B------:R-:W-:Y:S04]  /*b0c0*/  STL [R1+0x1fc], R147 ;  /* 0x0001fc9301007387 */ /* 0x000fe80000100800 */
[----:B------:R-:W3:Y:S01]  /*b0d0*/  LDL.LU R175, [R1+0x2d0] ;  /* 0x0002d00001af7983 */ /* 0x000ee20000300800 */
        /* <DEDUP_REMOVED lines=9> */
[----:B------:R-:W-:Y:S02]  /*b170*/  ISETP.GT.U32.AND P1, PT, R139, R123, PT ;  /* 0x0000007b8b00720c */ /* 0x000fe40003f24070 */
[----:B------:R-:W-:-:S11]  /*b180*/  IABS R133, R147 ;  /* 0x0000009300857213 */ /* 0x000fd60000000000 */
[----:B------:R-:W-:-:S04]  /*b190*/  @!P1 IMAD.IADD R123, R123, 0x1, -R139 ;  /* 0x000000017b7b9824 */ /* 0x000fc800078e0a8b */
[----:B------:R-:W-:Y:S02]  /*b1a0*/  @!P2 IMAD.MOV R123, RZ, RZ, -R123 ;  /* 0x000000ffff7ba224 */ /* 0x000fe400078e0a7b */
[----:B------:R-:W-:-:S03]  /*b1b0*/  IMAD.HI.U32 R134, R138, R133, RZ ;  /* 0x000000858a867227 */ /* 0x000fc600078e00ff */
[----:B------:R-:W-:Y:S01]  /*b1c0*/  SEL R123, R168, R123, !P4 ;  /* 0x0000007ba87b7207 */ /* 0x000fe20006000000 */
[----:B------:R-:W-:-:S04]  /*b1d0*/  IMAD.MOV R134, RZ, RZ, -R134 ;  /* 0x000000ffff867224 */ /* 0x000fc800078e0a86 */
[----:B------:R-:W-:Y:S02]  /*b1e0*/  IMAD R124, R123, UR7, RZ ;  /* 0x000000077b7c7c24 */ /* 0x000fe4000f8e02ff */
[----:B------:R-:W-:-:S03]  /*b1f0*/  IMAD R133, R139, R134, R133 ;  /* 0x000000868b857224 */ /* 0x000fc600078e0285 */
[----:B------:R-:W-:-:S04]  /*b200*/  IADD3 R123, P1, PT, R124, R127, RZ ;  /* 0x0000007f7c7b7210 */ /* 0x000fc80007f3e0ff */
[----:B------:R-:W-:Y:S02]  /*b210*/  LEA.HI.X.SX32 R124, R124, R126, 0x1, P1 ;  /* 0x0000007e7c7c7211 */ /* 0x000fe400008f0eff */
[----:B------:R-:W-:Y:S02]  /*b220*/  ISETP.GT.U32.AND P1, PT, R139, R133, PT ;  /* 0x000000858b00720c */ /* 0x000fe40003f24070 */
[----:B------:R-:W-:-:S11]  /*b230*/  ISETP.GE.AND P2, PT, R147, RZ, PT ;  /* 0x000000ff9300720c */ /* 0x000fd60003f46270 */
[----:B------:R-:W-:-:S05]  /*b240*/  @!P1 IMAD.IADD R133, R133, 0x1, -R139 ;  /* 0x0000000185859824 */ /* 0x000fca00078e0a8b */
[----:B------:R-:W-:Y:S01]  /*b250*/  ISETP.GT.U32.AND P1, PT, R139, R133, PT ;  /* 0x000000858b00720c */ /* 0x000fe20003f24070 */
[----:B------:R-:W-:Y:S01]  /*b260*/  @P0 IMAD.MOV.U32 R140, RZ, RZ, R119 ;  /* 0x000000ffff8c0224 */ /* 0x000fe200078e0077 */
[----:B------:R-:W-:Y:S01]  /*b270*/  PRMT R162, RZ, 0x7610, R162 ;  /* 0x00007610ffa27816 */ /* 0x000fe200000000a2 */
[----:B------:R-:W-:Y:S01]  /*b280*/  @P0 IMAD.MOV.U32 R141, RZ, RZ, R120 ;  /* 0x000000ffff8d0224 */ /* 0x000fe200078e0078 */
[----:B------:R-:W-:-:S04]  /*b290*/  PRMT R145, RZ, 0x7610, R145 ;  /* 0x00007610ff917816 */ /* 0x000fc80000000091 */
[----:B------:R0:W4:Y:S05]  /*b2a0*/  @P0 LDG.E.U8 R162, desc[UR26][R140.64] ;  /* 0x0000001a8ca20981 */ /* 0x00012a000c1e1100 */
[----:B------:R-:W-:-:S04]  /*b2b0*/  @!P1 IMAD.IADD R133, R133, 0x1, -R139 ;  /* 0x0000000185859824 */ /* 0x000fc800078e0a8b */
[----:B------:R-:W-:-:S05]  /*b2c0*/  @!P2 IMAD.MOV R133, RZ, RZ, -R133 ;  /* 0x000000ffff85a224 */ /* 0x000fca00078e0a85 */
[----:B------:R-:W-:Y:S01]  /*b2d0*/  SEL R133, R168, R133, !P4 ;  /* 0x00000085a8857207 */ /* 0x000fe20006000000 */
[----:B0-----:R-:W-:Y:S02]  /*b2e0*/  @P0 IMAD.MOV.U32 R140, RZ, RZ, R121 ;  /* 0x000000ffff8c0224 */ /* 0x001fe400078e0079 */
[----:B------:R-:W-:Y:S02]  /*b2f0*/  @P0 IMAD.MOV.U32 R141, RZ, RZ, R122 ;  /* 0x000000ffff8d0224 */ /* 0x000fe400078e007a */
[----:B------:R-:W-:Y:S01]  /*b300*/  IMAD R133, R133, UR7, RZ ;  /* 0x0000000785857c24 */ /* 0x000fe2000f8e02ff */
[----:B------:R-:W-:Y:S02]  /*b310*/  PRMT R158, RZ, 0x7610, R158 ;  /* 0x00007610ff9e7816 */ /* 0x000fe4000000009e */
[----:B------:R0:W4:Y:S02]  /*b320*/  @P0 LDG.E.U8 R145, desc[UR26][R140.64] ;  /* 0x0000001a8c910981 */ /* 0x000124000c1e1100 */
[----:B------:R-:W-:-:S04]  /*b330*/  IADD3 R134, P1, PT, R133, R127, RZ ;  /* 0x0000007f85867210 */ /* 0x000fc80007f3e0ff */
[----:B------:R-:W-:Y:S01]  /*b340*/  LEA.HI.X.SX32 R133, R133, R126, 0x1, P1 ;  /* 0x0000007e85857211 */ /* 0x000fe200008f0eff */
[----:B0-----:R-:W-:Y:S02]  /*b350*/  @P0 IMAD.MOV.U32 R140, RZ, RZ, R123 ;  /* 0x000000ffff8c0224 */ /* 0x001fe400078e007b */
[----:B------:R-:W-:Y:S01]  /*b360*/  @P0 IMAD.MOV.U32 R141, RZ, RZ, R124 ;  /* 0x000000ffff8d0224 */ /* 0x000fe200078e007c */
[----:B------:R-:W-:-:S04]  /*b370*/  PRMT R157, RZ, 0x7610, R157 ;  /* 0x00007610ff9d7816 */ /* 0x000fc8000000009d */
[----:B------:R0:W4:Y:S02]  /*b380*/  @P0 LDG.E.U8 R158, desc[UR26][R140.64] ;  /* 0x0000001a8c9e0981 */ /* 0x000124000c1e1100 */
[----:B0-----:R-:W-:Y:S02]  /*b390*/  @P0 IMAD.MOV.U32 R140, RZ, RZ, R134 ;  /* 0x000000ffff8c0224 */ /* 0x001fe400078e0086 */
[----:B------:R-:W-:-:S05]  /*b3a0*/  @P0 IMAD.MOV.U32 R141, RZ, RZ, R133 ;  /* 0x000000ffff8d0224 */ /* 0x000fca00078e0085 */
[----:B------:R0:W4:Y:S04]  /*b3b0*/  @P0 LDG.E.U8 R157, desc[UR26][R140.64] ;  /* 0x0000001a8c9d0981 */ /* 0x000128000c1e1100 */
[----:B--2---:R1:W-:Y:S02]  /*b3c0*/  STS.U8 [R108+UR13+0x880], R142 ;  /* 0x0008808e6c007988 */ /* 0x0043e4000800000d */
[----:B-1----:R-:W-:-:S04]  /*b3d0*/  LOP3.LUT R142, R0, 0x46, RZ, 0xfc, !PT ;  /* 0x00000046008e7812 */ /* 0x002fc800078efcff */
[----:B0-----:R-:W-:-:S05]  /*b3e0*/  IABS R140, R142 ;  /* 0x0000008e008c7213 */ /* 0x001fca0000000000 */
[----:B------:R-:W-:-:S04]  /*b3f0*/  IMAD.HI.U32 R141, R138, R140, RZ ;  /* 0x0000008c8a8d7227 */ /* 0x000fc800078e00ff */
        /* <DEDUP_REMOVED lines=10> */
[----:B------:R-:W-:-:S04]  /*b4a0*/  IADD3 R183, P1, PT, R140, R127, RZ ;  /* 0x0000007f8cb77210 */ /* 0x000fc80007f3e0ff */
[----:B------:R-:W-:Y:S01]  /*b4b0*/  LEA.HI.X.SX32 R182, R140, R126, 0x1, P1 ;  /* 0x0000007e8cb67211 */ /* 0x000fe200008f0eff */
[----:B------:R3:W-:Y:S01]  /*b4c0*/  STL [R1+0x244], R142 ;  /* 0x0002448e01007387 */ /* 0x0007e20000100800 */
[----:B------:R-:W-:Y:S01]  /*b4d0*/  PRMT R156, RZ, 0x7610, R156 ;  /* 0x00007610ff9c7816 */ /* 0x000fe2000000009c */
[----:B------:R-:W-:Y:S02]  /*b4e0*/  @P0 IMAD.MOV.U32 R140, RZ, RZ, R183 ;  /* 0x000000ffff8c0224 */ /* 0x000fe400078e00b7 */
[----:B------:R-:W-:-:S05]  /*b4f0*/  @P0 IMAD.MOV.U32 R141, RZ, RZ, R182 ;  /* 0x000000ffff8d0224 */ /* 0x000fca00078e00b6 */
[----:B------:R0:W2:Y:S01]  /*b500*/  @P0 LDG.E.U8 R156, desc[UR26][R140.64] ;  /* 0x0000001a8c9c0981 */ /* 0x0000a2000c1e1100 */
[----:B---3--:R-:W-:-:S05]  /*b510*/  VIADD R142, R175, 0x4e ;  /* 0x0000004eaf8e7836 */ /* 0x008fca0000000000 */
        /* <DEDUP_REMOVED lines=13> */
[----:B------:R0:W-:Y:S03]  /*b5f0*/  STS.U8 [R108+UR13+0xe80], R25 ;  /* 0x000e80196c007988 */ /* 0x0001e6000800000d */
[----:B------:R-:W-:Y:S01]  /*b600*/  LEA.HI.X.SX32 R190, R140, R126, 0x1, P1 ;  /* 0x0000007e8cbe7211 */ /* 0x000fe200008f0eff */
[----:B------:R1:W-:Y:S01]  /*b610*/  STS.U8 [R108+UR13+0x1080], R28 ;  /* 0x0010801c6c007988 */ /* 0x0003e2000800000d */
[----:B------:R-:W-:Y:S01]  /*b620*/  PRMT R144, RZ, 0x7610, R144 ;  /* 0x00007610ff907816 */ /* 0x000fe20000000090 */
[----:B------:R-:W-:Y:S02]  /*b630*/  @P0 IMAD.MOV.U32 R140, RZ, RZ, R191 ;  /* 0x000000ffff8c0224 */ /* 0x000fe400078e00bf */
[----:B------:R3:W-:Y:S01]  /*b640*/  STS.U8 [R108+UR13+0x1280], R23 ;  /* 0x001280176c007988 */ /* 0x0007e2000800000d */
[----:B------:R-:W-:-:S03]  /*b650*/  @P0 IMAD.MOV.U32 R141, RZ, RZ, R190 ;  /* 0x000000ffff8d0224 */ /* 0x000fc600078e00be */
[----:B0-----:R-:W5:Y:S04]  /*b660*/  LDL.LU R25, [R1+0x490] ;  /* 0x0004900001197983 */ /* 0x001f680000300800 */
[----:B-1----:R-:W5:Y:S04]  /*b670*/  LDL.LU R28, [R1+0x48c] ;  /* 0x00048c00011c7983 */ /* 0x002f680000300800 */
[----:B---3--:R-:W5:Y:S04]  /*b680*/  LDL.LU R23, [R1+0x488] ;  /* 0x0004880001177983 */ /* 0x008f680000300800 */
[----:B------:R0:W-:Y:S04]  /*b690*/  STS.U8 [R108+UR13+0x1480], R26 ;  /* 0x0014801a6c007988 */ /* 0x0001e8000800000d */
[----:B------:R1:W3:Y:S04]  /*b6a0*/  @P0 LDG.E.U8 R144, desc[UR26][R140.64] ;  /* 0x0000001a8c900981 */ /* 0x0002e8000c1e1100 */
[----:B0-----:R-:W5:Y:S04]  /*b6b0*/  LDL.LU R26, [R1+0x484] ;  /* 0x00048400011a7983 */ /* 0x001f680000300800 */
[----:B------:R0:W-:Y:S02]  /*b6c0*/  STL [R1+0x1f8], R142 ;  /* 0x0001f88e01007387 */ /* 0x0001e40000100800 */
[----:B0-----:R-:W-:-:S04]  /*b6d0*/  LOP3.LUT R142, R0, 0x56, RZ, 0xfc, !PT ;  /* 0x00000056008e7812 */ /* 0x001fc800078efcff */
[----:B-1----:R-:W-:-:S05]  /*b6e0*/  IABS R140, R142 ;  /* 0x0000008e008c7213 */ /* 0x002fca0000000000 */
        /* <DEDUP_REMOVED lines=11> */
[----:B------:R-:W-:-:S04]  /*b7a0*/  PRMT R174, RZ, 0x7610, R174 ;  /* 0x00007610ffae7816 */ /* 0x000fc800000000ae */
[C---:B------:R-:W-:Y:S01]  /*b7b0*/  IADD3 R199, P1, PT, R140.reuse, R127, RZ ;  /* 0x0000007f8cc77210 */ /* 0x040fe20007f3e0ff */
[----:B------:R0:W-:Y:S03]  /*b7c0*/  STS.U8 [R108+UR13+0x1680], R21 ;  /* 0x001680156c007988 */ /* 0x0001e6000800000d */
[----:B------:R-:W-:Y:S01]  /*b7d0*/  LEA.HI.X.SX32 R198, R140, R126, 0x1, P1 ;  /* 0x0000007e8cc67211 */ /* 0x000fe200008f0eff */
[----:B------:R1:W-:Y:S01]  /*b7e0*/  STS.U8 [R108+UR13+0x1880], R24 ;  /* 0x001880186c007988 */ /* 0x0003e2000800000d */
[----:B------:R-:W-:-:S03]  /*b7f0*/  @P0 IMAD.MOV.U32 R140, RZ, RZ, R199 ;  /* 0x000000ffff8c0224 */ /* 0x000fc600078e00c7 */
[----:B------:R4:W-:Y:S04]  /*b800*/  STS.U8 [R108+UR13+0x1a80], R19 ;  /* 0x001a80136c007988 */ /* 0x0009e8000800000d */
[----:B0-----:R-:W5:Y:S01]  /*b810*/  LDL.LU R21, [R1+0x480] ;  /* 0x0004800001157983 */ /* 0x001f620000300800 */
[----:B------:R-:W-:-:S03]  /*b820*/  @P0 IMAD.MOV.U32 R141, RZ, RZ, R198 ;  /* 0x000000ffff8d0224 */ /* 0x000fc600078e00c6 */
[----:B-1----:R-:W5:Y:S04]  /*b830*/  LDL.LU R24, [R1+0x47c] ;  /* 0x00047c0001187983 */ /* 0x002f680000300800 */
[----:B------:R0:W2:Y:S04]  /*b840*/  @P0 LDG.E.U8 R174, desc[UR26][R154.64] ;  /* 0x0000001a9aae0981 */ /* 0x0000a8000c1e1100 */
[----:B----4-:R-:W5:Y:S04]  /*b850*/  LDL.LU R19, [R1+0x478] ;  /* 0x0004780001137983 */ /* 0x010f680000300800 */
[----:B------:R1:W-:Y:S01]  /*b860*/  STS.U8 [R108+UR13+0x1c80], R22 ;  /* 0x001c80166c007988 */ /* 0x0003e2000800000d */
[----:B0-----:R-:W-:-:S06]  /*b870*/  PRMT R155, RZ, 0x7610, R155 ;  /* 0x00007610ff9b7816 */ /* 0x001fcc000000009b */
[----:B------:R0:W4:Y:S04]  /*b880*/  @P0 LDG.E.U8 R155, desc[UR26][R140.64] ;  /* 0x0000001a8c9b0981 */ /* 0x000128000c1e1100 */
[----:B-1----:R-:W5:Y:S04]  /*b890*/  LDL.LU R22, [R1+0x474] ;  /* 0x0004740001167983 */ /* 0x002f680000300800 */
[----:B------:R1:W-:Y:S02]  /*b8a0*/  STL [R1+0x240], R142 ;  /* 0x0002408e01007387 */ /* 0x0003e40000100800 */
[----:B-1----:R-:W-:-:S05]  /*b8b0*/  VIADD R142, R175, 0x5e ;  /* 0x0000005eaf8e7836 */ /* 0x002fca0000000000 */
        /* <DEDUP_REMOVED lines=22> */
[----:B------:R-:W5:Y:S04]  /*ba20*/  LDL.LU R16, [R1+0x468] ;  /* 0x0004680001107983 */ /* 0x000f680000300800 */
[----:B------:R0:W-:Y:S04]  /*ba30*/  STS.U8 [R108+UR13+0x2480], R18 ;  /* 0x002480126c007988 */ /* 0x0001e8000800000d */
[----:B------:R1:W2:Y:S04]  /*ba40*/  @P0 LDG.E.U8 R154, desc[UR26][R140.64] ;  /* 0x0000001a8c9a0981 */ /* 0x0002a8000c1e1100 */
        /* <DEDUP_REMOVED lines=15> */
[----:B------:R0:W-:Y:S04]  /*bb40*/  STS.U8 [R108+UR13+0x2680], R249 ;  /* 0x002680f96c007988 */ /* 0x0001e8000800000d */
[C---:B------:R-:W-:Y:S01]  /*bb50*/  IADD3 R215, P1, PT, R140.reuse, R127, RZ ;  /* 0x0000007f8cd77210 */ /* 0x040fe20007f3e0ff */
[----:B------:R1:W-:Y:S03]  /*bb60*/  STS.U8 [R108+UR13+0x2880], R248 ;  /* 0x002880f86c007988 */ /* 0x0003e6000800000d */
[----:B------:R-:W-:Y:S01]  /*bb70*/  LEA.HI.X.SX32 R214, R140, R126, 0x1, P1 ;  /* 0x0000007e8cd67211 */ /* 0x000fe200008f0eff */
[----:B------:R3:W-:Y:S01]  /*bb80*/  STS.U8 [R108+UR13+0x2a80], R241 ;  /* 0x002a80f16c007988 */ /* 0x0007e2000800000d */
[----:B------:R-:W-:-:S03]  /*bb90*/  PRMT R153, RZ, 0x7610, R153 ;  /* 0x00007610ff997816 */ /* 0x000fc60000000099 */
[----:B0-----:R-:W5:Y:S01]  /*bba0*/  LDL.LU R249, [R1+0x460] ;  /* 0x0004600001f97983 */ /* 0x001f620000300800 */
[----:B------:R-:W-:-:S03]  /*bbb0*/  @P0 IMAD.MOV.U32 R140, RZ, RZ, R215 ;  /* 0x000000ffff8c0224 */ /* 0x000fc600078e00d7 */
[----:B-1----:R-:W5:Y:S01]  /*bbc0*/  LDL.LU R248, [R1+0x45c] ;  /* 0x00045c0001f87983 */ /* 0x002f620000300800 */
[----:B------:R-:W-:-:S03]  /*bbd0*/  @P0 IMAD.MOV.U32 R141, RZ, RZ, R214 ;  /* 0x000000ffff8d0224 */ /* 0x000fc600078e00d6 */
[----:B---3--:R-:W5:Y:S04]  /*bbe0*/  LDL.LU R241, [R1+0x458] ;  /* 0x0004580001f17983 */ /* 0x008f680000300800 */
[----:B------:R0:W-:Y:S04]  /*bbf0*/  STS.U8 [R108+UR13+0x2c80], R240 ;  /* 0x002c80f06c007988 */ /* 0x0001e8000800000d */
[----:B------:R1:W3:Y:S04]  /*bc00*/  @P0 LDG.E.U8 R153, desc[UR26][R140.64] ;  /* 0x0000001a8c990981 */ /* 0x0002e8000c1e1100 */
[----:B0-----:R-:W5:Y:S04]  /*bc10*/  LDL.LU R240, [R1+0x454] ;  /* 0x0004540001f07983 */ /* 0x001f680000300800 */
[----:B------:R0:W-:Y:S02]  /*bc20*/  STL [R1+0x23c], R142 ;  /* 0x00023c8e01007387 */ /* 0x0001e40000100800 */
[----:B0-----:R-:W-:-:S05]  /*bc30*/  VIADD R142, R175, 0x6e ;  /* 0x0000006eaf8e7836 */ /* 0x001fca0000000000 */
        /* <DEDUP_REMOVED lines=16> */
[----:B------:R4:W-:Y:S04]  /*bd40*/  STS.U8 [R108+UR13+0xa80], R146 ;  /* 0x000a80926c007988 */ /* 0x0009e8000800000d */
[----:B0-----:R-:W5:Y:S01]  /*bd50*/  LDL.LU R233, [R1+0x450] ;  /* 0x0004500001e97983 */ /* 0x001f620000300800 */
[----:B------:R-:W-:-:S03]  /*bd60*/  PRMT R141, RZ, 0x7610, R141 ;  /* 0x00007610ff8d7816 */ /* 0x000fc6000000008d */
[----:B-1----:R-:W5:Y:S01]  /*bd70*/  LDL.LU R232, [R1+0x44c] ;  /* 0x00044c0001e87983 */ /* 0x002f620000300800 */
[----:B----4-:R-:W-:-:S03]  /*bd80*/  LOP3.LUT R146, R0, 0x76, RZ, 0xfc, !PT ;  /* 0x0000007600927812 */ /* 0x010fc600078efcff */
[----:B------:R0:W-:Y:S04]  /*bd90*/  STS.U8 [R108+UR13+0x3280], R225 ;  /* 0x003280e16c007988 */ /* 0x0001e8000800000d */
[----:B------:R1:W-:Y:S01]  /*bda0*/  STS.U8 [R108+UR13+0x3480], R224 ;  /* 0x003480e06c007988 */ /* 0x0003e2000800000d */
[----:B------:R-:W-:-:S03]  /*bdb0*/  IABS R140, R146 ;  /* 0x00000092008c7213 */ /* 0x000fc60000000000 */
[----:B------:R4:W-:Y:S04]  /*bdc0*/  STS.U8 [R108+UR13+0xc80], R143 ;  /* 0x000c808f6c007988 */ /* 0x0009e8000800000d */
[----:B0-----:R-:W5:Y:S04]  /*bdd0*/  LDL.LU R225, [R1+0x448] ;  /* 0x0004480001e17983 */ /* 0x001f680000300800 */
[----:B-1----:R-:W5:Y:S01]  /*bde0*/  LDL.LU R224, [R1+0x444] ;  /* 0x0004440001e07983 */ /* 0x002f620000300800 */
[----:B----4-:R-:W-:-:S03]  /*bdf0*/  @P0 IMAD.MOV.U32 R143, RZ, RZ, R222 ;  /* 0x000000ffff8f0224 */ /* 0x010fc600078e00de */
[----:B------:R0:W-:Y:S02]  /*be00*/  STL [R1+0x1ec], R142 ;  /* 0x0001ec8e01007387 */ /* 0x0001e40000100800 */
[----:B0-----:R-:W-:-:S05]  /*be10*/  @P0 IMAD.MOV.U32 R142, RZ, RZ, R223 ;  /* 0x000000ffff8e0224 */ /* 0x001fca00078e00df */
        /* <DEDUP_REMOVED lines=11> */
[----:B------:R0:W-:Y:S04]  /*bed0*/  STS.U8 [R108+UR13+0x3680], R217 ;  /* 0x003680d96c007988 */ /* 0x0001e8000800000d */
[----:B------:R-:W-:Y:S01]  /*bee0*/  IMAD R140, R140, UR7, RZ ;  /* 0x000000078c8c7c24 */ /* 0x000fe2000f8e02ff */
[----:B------:R1:W-:Y:S04]  /*bef0*/  STS.U8 [R108+UR13+0x3880], R216 ;  /* 0x003880d86c007988 */ /* 0x0003e8000800000d */
[C---:B------:R-:W-:Y:S01]  /*bf00*/  IADD3 R231, P1, PT, R140.reuse, R127, RZ ;  /* 0x0000007f8ce77210 */ /* 0x040fe20007f3e0ff */
[----:B0-----:R-:W5:Y:S04]  /*bf10*/  LDL.LU R217, [R1+0x440] ;  /* 0x0004400001d97983 */ /* 0x001f680000300800 */
[----:B------:R0:W-:Y:S01]  /*bf20*/  STS.U8 [R108+UR13+0x3a80], R209 ;  /* 0x003a80d16c007988 */ /* 0x0001e2000800000d */
[----:B------:R-:W-:-:S03]  /*bf30*/  LEA.HI.X.SX32 R230, R140, R126, 0x1, P1 ;  /* 0x0000007e8ce67211 */ /* 0x000fc600008f0eff */
[----:B-1----:R-:W5:Y:S04]  /*bf40*/  LDL.LU R216, [R1+0x43c] ;  /* 0x00043c0001d87983 */ /* 0x002f680000300800 */
[----:B------:R1:W-:Y:S04]  /*bf50*/  STS.U8 [R108+UR13+0x3c80], R208 ;  /* 0x003c80d06c007988 */ /* 0x0003e8000800000d */
[----:B0-----:R-:W5:Y:S01]  /*bf60*/  LDL.LU R209, [R1+0x438] ;  /* 0x0004380001d17983 */ /* 0x001f620000300800 */
[----:B------:R-:W-:-:S03]  /*bf70*/  PRMT R152, RZ, 0x7610, R152 ;  /* 0x00007610ff987816 */ /* 0x000fc60000000098 */
[----:B-1----:R-:W5:Y:S04]  /*bf80*/  LDL.LU R208, [R1+0x434] ;  /* 0x0004340001d07983 */ /* 0x002f680000300800 */
[----:B------:R0:W-:Y:S01]  /*bf90*/  STL [R1+0x238], R146 ;  /* 0x0002389201007387 */ /* 0x0001e20000100800 */
[----:B------:R-:W-:Y:S02]  /*bfa0*/  @P0 IMAD.MOV.U32 R142, RZ, RZ, R231 ;  /* 0x000000ffff8e0224 */ /* 0x000fe400078e00e7 */
[----:B------:R-:W-:-:S05]  /*bfb0*/  @P0 IMAD.MOV.U32 R143, RZ, RZ, R230 ;  /* 0x000000ffff8f0224 */ /* 0x000fca00078e00e6 */
[----:B------:R1:W2:Y:S01]  /*bfc0*/  @P0 LDG.E.U8 R152, desc[UR26][R142.64] ;  /* 0x0000001a8e980981 */ /* 0x0002a2000c1e1100 */
[----:B0-----:R-:W-:-:S05]  /*bfd0*/  VIADD R146, R175, 0x7e ;  /* 0x0000007eaf927836 */ /* 0x001fca0000000000 */
[----:B------:R-:W-:-:S05]  /*bfe0*/  IABS R140, R146 ;  /* 0x00000092008c7213 */ /* 0x000fca0000000000 */
        /* <DEDUP_REMOVED lines=13> */
[----:B------:R1:W-:Y:S04]  /*c0c0*/  STS.U8 [R109+UR13+0x100], R200 ;  /* 0x000100c86d007988 */ /* 0x0003e8000800000d */
[----:B------:R3:W-:Y:S01]  /*c0d0*/  STS.U8 [R109+UR13+0x300], R193 ;  /* 0x000300c16d007988 */ /* 0x0007e2000800000d */
[----:B------:R-:W-:-:S03]  /*c0e0*/  LEA.HI.X.SX32 R238, R140, R126, 0x1, P1 ;  /* 0x0000007e8cee7211 */ /* 0x000fc600008f0eff */
[----:B0-----:R-:W5:Y:S04]  /*c0f0*/  LDL.LU R201, [R1+0x430] ;  /* 0x0004300001c97983 */ /* 0x001f680000300800 */
[----:B-1----:R-:W5:Y:S04]  /*c100*/  LDL.LU R200, [R1+0x42c] ;  /* 0x00042c0001c87983 */ /* 0x002f680000300800 */
[----:B---3--:R-:W5:Y:S04]  /*c110*/  LDL.LU R193, [R1+0x428] ;  /* 0x0004280001c17983 */ /* 0x008f680000300800 */
[----:B------:R0:W-:Y:S01]  /*c120*/  STS.U8 [R109+UR13+0x500], R192 ;  /* 0x000500c06d007988 */ /* 0x0001e2000800000d */
[----:B------:R-:W-:Y:S01]  /*c130*/  PRMT R151, RZ, 0x7610, R151 ;  /* 0x00007610ff977816 */ /* 0x000fe20000000097 */
[----:B------:R-:W-:-:S02]  /*c140*/  @P0 IMAD.MOV.U32 R142, RZ, RZ, R239 ;  /* 0x000000ffff8e0224 */ /* 0x000fc400078e00ef */
[----:B------:R-:W-:-:S05]  /*c150*/  @P0 IMAD.MOV.U32 R143, RZ, RZ, R238 ;  /* 0x000000ffff8f0224 */ /* 0x000fca00078e00ee */
[----:B------:R1:W3:Y:S04]  /*c160*/  @P0 LDG.E.U8 R151, desc[UR26][R142.64] ;  /* 0x0000001a8e970981 */ /* 0x0002e8000c1e1100 */
[----:B0-----:R-:W5:Y:S04]  /*c170*/  LDL.LU R192, [R1+0x424] ;  /* 0x0004240001c07983 */ /* 0x001f680000300800 */
[----:B------:R0:W-:Y:S02]  /*c180*/  STL [R1+0x1e8], R146 ;  /* 0x0001e89201007387 */ /* 0x0001e40000100800 */
[----:B0-----:R-:W-:-:S04]  /*c190*/  LOP3.LUT R146, R0, 0x86, RZ, 0xfc, !PT ;  /* 0x0000008600927812 */ /* 0x001fc800078efcff */
        /* <DEDUP_REMOVED lines=41> */
[----:B------:R1:W-:Y:S01]  /*c430*/  STS.U8 [R109+UR13+0x1100], R125 ;  /* 0x0011007d6d007988 */ /* 0x0003e2000800000d */
[----:B------:R-:W-:-:S03]  /*c440*/  LOP3.LUT R176, R0, 0x96, RZ, 0xfc, !PT ;  /* 0x0000009600b07812 */ /* 0x000fc600078efcff */
[----:B------:R4:W-:Y:S01]  /*c450*/  STS.U8 [R109+UR13+0x1300], R13 ;  /* 0x0013000d6d007988 */ /* 0x0009e2000800000d */
[----:B------:R-:W-:-:S03]  /*c460*/  IADD3 R142, P1, PT, R140, R127, RZ ;  /* 0x0000007f8c8e7210 */ /* 0x000fc60007f3e0ff */
[----:B0-----:R-:W5:Y:S04]  /*c470*/  LDL.LU R128, [R1+0x410] ;  /* 0x0004100001807983 */ /* 0x001f680000300800 */
[----:B-1----:R-:W5:Y:S04]  /*c480*/  LDL.LU R125, [R1+0x40c] ;  /* 0x00040c00017d7983 */ /* 0x002f680000300800 */
[----:B----4-:R-:W5:Y:S04]  /*c490*/  LDL.LU R13, [R1+0x408] ;  /* 0x00040800010d7983 */ /* 0x010f680000300800 */
[----:B------:R0:W-:Y:S04]  /*c4a0*/  STS.U8 [R109+UR13+0x1500], R15 ;  /* 0x0015000f6d007988 */ /* 0x0001e8000800000d */
[----:B------:R1:W-:Y:S04]  /*c4b0*/  STS.U8 [R109+UR13+0x1700], R11 ;  /* 0x0017000b6d007988 */ /* 0x0003e8000800000d */
[----:B------:R4:W-:Y:S04]  /*c4c0*/  STS.U8 [R109+UR13+0x1900], R14 ;  /* 0x0019000e6d007988 */ /* 0x0009e8000800000d */
[----:B0-----:R-:W5:Y:S04]  /*c4d0*/  LDL.LU R15, [R1+0x404] ;  /* 0x00040400010f7983 */ /* 0x001f680000300800 */
[----:B------:R0:W-:Y:S04]  /*c4e0*/  STL [R1+0x1e4], R146 ;  /* 0x0001e49201007387 */ /* 0x0001e80000100800 */
[----:B-1----:R-:W5:Y:S04]  /*c4f0*/  LDL.LU R11, [R1+0x400] ;  /* 0x00040000010b7983 */ /* 0x002f680000300800 */
[----:B----4-:R-:W5:Y:S01]  /*c500*/  LDL.LU R14, [R1+0x3fc] ;  /* 0x0003fc00010e7983 */ /* 0x010f620000300800 */
[----:B0-----:R-:W-:-:S03]  /*c510*/  LEA.HI.X.SX32 R146, R140, R126, 0x1, P1 ;  /* 0x0000007e8c927211 */ /* 0x001fc600008f0eff */
[----:B------:R0:W-:Y:S01]  /*c520*/  STS.U8 [R109+UR13+0x1b00], R9 ;  /* 0x001b00096d007988 */ /* 0x0001e2000800000d */
[----:B------:R-:W-:-:S03]  /*c530*/  IABS R140, R176 ;  /* 0x000000b0008c7213 */ /* 0x000fc60000000000 */
[----:B------:R1:W-:Y:S01]  /*c540*/  STS.U8 [R109+UR13+0x1d00], R12 ;  /* 0x001d000c6d007988 */ /* 0x0003e2000800000d */
[----:B------:R-:W-:-:S03]  /*c550*/  @P0 IMAD.MOV.U32 R147, RZ, RZ, R146 ;  /* 0x000000ffff930224 */ /* 0x000fc600078e0092 */
[----:B0-----:R-:W5:Y:S04]  /*c560*/  LDL.LU R9, [R1+0x3f8] ;  /* 0x0003f80001097983 */ /* 0x001f680000300800 */
[----:B-1----:R-:W5:Y:S04]  /*c570*/  LDL.LU R12, [R1+0x3f4] ;  /* 0x0003f400010c7983 */ /* 0x002f680000300800 */
[----:B------:R-:W-:Y:S04]  /*c580*/  STL [R1+0x8], R142 ;  /* 0x0000088e01007387 */ /* 0x000fe80000100800 */
[----:B------:R0:W-:Y:S02]  /*c590*/  STL [R1+0x4], R146 ;  /* 0x0000049201007387 */ /* 0x0001e40000100800 */
[----:B0-----:R-:W-:-:S02]  /*c5a0*/  @P0 IMAD.MOV.U32 R146, RZ, RZ, R142 ;  /* 0x000000ffff920224 */ /* 0x001fc400078e008e */
        /* <DEDUP_REMOVED lines=9> */
[----:B------:R-:W-:Y:S02]  /*c640*/  SEL R140, R168, R140, !P4 ;  /* 0x0000008ca88c7207 */ /* 0x000fe40006000000 */
[----:B------:R-:W-:-:S03]  /*c650*/  PRMT R143, RZ, 0x7610, R143 ;  /* 0x00007610ff8f7816 */ /* 0x000fc6000000008f */
[----:B------:R-:W-:Y:S01]  /*c660*/  IMAD R140, R140, UR7, RZ ;  /* 0x000000078c8c7c24 */ /* 0x000fe2000f8e02ff */
[----:B------:R0:W-:Y:S04]  /*c670*/  STL [R1+0x230], R176 ;  /* 0x000230b001007387 */ /* 0x0001e80000100800 */
[----:B------:R-:W-:Y:S01]  /*c680*/  IADD3 R142, P1, PT, R140, R127, RZ ;  /* 0x0000007f8c8e7210 */ /* 0x000fe20007f3e0ff */
[----:B------:R1:W4:Y:S01]  /*c690*/  @P0 LDG.E.U8 R143, desc[UR26][R146.64] ;  /* 0x0000001a928f0981 */ /* 0x000322000c1e1100 */
[----:B0-----:R-:W-:-:S03]  /*c6a0*/  VIADD R176, R175, 0x9e ;  /* 0x0000009eafb07836 */ /* 0x001fc60000000000 */
[----:B------:R0:W-:Y:S04]  /*c6b0*/  STS.U8 [R109+UR13+0x1f00], R7 ;  /* 0x001f00076d007988 */ /* 0x0001e8000800000d */
[----:B------:R3:W-:Y:S01]  /*c6c0*/  STS.U8 [R109+UR13+0x2100], R10 ;  /* 0x0021000a6d007988 */ /* 0x0007e2000800000d */
[----:B-1----:R-:W-:Y:S02]  /*c6d0*/  LEA.HI.X.SX32 R146, R140, R126, 0x1, P1 ;  /* 0x0000007e8c927211 */ /* 0x002fe400008f0eff */
[----:B------:R-:W-:Y:S01]  /*c6e0*/  IABS R140, R176 ;  /* 0x000000b0008c7213 */ /* 0x000fe20000000000 */
[----:B------:R1:W-:Y:S04]  /*c6f0*/  STS.U8 [R109+UR13+0x2300], R5 ;  /* 0x002300056d007988 */ /* 0x0003e8000800000d */
[----:B0-----:R-:W5:Y:S04]  /*c700*/  LDL.LU R7, [R1+0x3f0] ;  /* 0x0003f00001077983 */ /* 0x001f680000300800 */
[----:B---3--:R-:W5:Y:S01]  /*c710*/  LDL.LU R10, [R1+0x3ec] ;  /* 0x0003ec00010a7983 */ /* 0x008f620000300800 */
[----:B------:R-:W-:-:S03]  /*c720*/  @P0 IMAD.MOV.U32 R147, RZ, RZ, R146 ;  /* 0x000000ffff930224 */ /* 0x000fc600078e0092 */
[----:B-1----:R-:W5:Y:S04]  /*c730*/  LDL.LU R5, [R1+0x3e8] ;  /* 0x0003e80001057983 */ /* 0x002f680000300800 */
[----:B------:R0:W-:Y:S04]  /*c740*/  STS.U8 [R109+UR13+0x2500], R8 ;  /* 0x002500086d007988 */ /* 0x0001e8000800000d */
[----:B0-----:R-:W5:Y:S04]  /*c750*/  LDL.LU R8, [R1+0x3e4] ;  /* 0x0003e40001087983 */ /* 0x001f680000300800 */
        /* <DEDUP_REMOVED lines=15> */
[----:B--2---:R0:W-:Y:S04]  /*c850*/  STS.U8 [R109+UR13+0x2d00], R174 ;  /* 0x002d00ae6d007988 */ /* 0x0041e8000800000d */
[----:B------:R-:W-:Y:S01]  /*c860*/  IADD3 R142, P1, PT, R140, R127, RZ ;  /* 0x0000007f8c8e7210 */ /* 0x000fe20007f3e0ff */
[----:B------:R1:W2:Y:S01]  /*c870*/  @P0 LDG.E.U8 R149, desc[UR26][R146.64] ;  /* 0x0000001a92950981 */ /* 0x0002a2000c1e1100 */
[----:B0-----:R-:W-:-:S03]  /*c880*/  LOP3.LUT R174, R0, 0xa6, RZ, 0xfc, !PT ;  /* 0x000000a600ae7812 */ /* 0x001fc600078efcff */
[----:B------:R-:W-:Y:S04]  /*c890*/  STL [R1+0x1e0], R176 ;  /* 0x0001e0b001007387 */ /* 0x000fe80000100800 */
[----:B------:R0:W-:Y:S01]  /*c8a0*/  STS.U8 [R109+UR13+0x2700], R3 ;  /* 0x002700036d007988 */ /* 0x0001e2000800000d */
[----:B-1----:R-:W-:Y:S02]  /*c8b0*/  LEA.HI.X.SX32 R146, R140, R126, 0x1, P1 ;  /* 0x0000007e8c927211 */ /* 0x002fe400008f0eff */
[----:B------:R-:W-:Y:S01]  /*c8c0*/  IABS R140, R174 ;  /* 0x000000ae008c7213 */ /* 0x000fe20000000000 */
[----:B------:R1:W-:Y:S04]  /*c8d0*/  STS.U8 [R109+UR13+0x2900], R6 ;  /* 0x002900066d007988 */ /* 0x0003e8000800000d */
[----:B------:R3:W-:Y:S04]  /*c8e0*/  STS.U8 [R109+UR13+0x2b00], R2 ;  /* 0x002b00026d007988 */ /* 0x0007e8000800000d */
[----:B0-----:R-:W5:Y:S01]  /*c8f0*/  LDL.LU R3, [R1+0x3e0] ;  /* 0x0003e00001037983 */ /* 0x001f620000300800 */
[----:B------:R-:W-:-:S03]  /*c900*/  @P0 IMAD.MOV.U32 R147, RZ, RZ, R146 ;  /* 0x000000ffff930224 */ /* 0x000fc600078e0092 */
[----:B-1----:R-:W5:Y:S04]  /*c910*/  LDL.LU R6, [R1+0x3dc] ;  /* 0x0003dc0001067983 */ /* 0x002f680000300800 */
[----:B---3--:R-:W5:Y:S04]  /*c920*/  LDL.LU R2, [R1+0x3d8] ;  /* 0x0003d80001027983 */ /* 0x008f680000300800 */
        /* <DEDUP_REMOVED lines=14> */
[----:B------:R-:W-:-:S03]  /*ca10*/  IMAD R140, R140, UR7, RZ ;  /* 0x000000078c8c7c24 */ /* 0x000fc6000f8e02ff */
[----:B------:R0:W3:Y:S02]  /*ca20*/  @P0 LDG.E.U8 R148, desc[UR26][R146.64] ;  /* 0x0000001a92940981 */ /* 0x0000e4000c1e1100 */
[C---:B------:R-:W-:Y:S02]  /*ca30*/  IADD3 R142, P1, PT, R140.reuse, R127, RZ ;  /* 0x0000007f8c8e7210 */ /* 0x040fe40007f3e0ff */
[----:B------:R-:W-:Y:S02]  /*ca40*/  STL [R1+0x22c], R174 ;  /* 0x00022cae01007387 */ /* 0x000fe40000100800 */
[----:B0-----:R-:W-:Y:S02]  /*ca50*/  LEA.HI.X.SX32 R146, R140, R126, 0x1, P1 ;  /* 0x0000007e8c927211 */ /* 0x001fe400008f0eff */
[----:B------:R0:W-:Y:S04]  /*ca60*/  STS.U8 [R109+UR13+0x3300], R161 ;  /* 0x003300a16d007988 */ /* 0x0001e8000800000d */
[----:B------:R-:W-:Y:S04]  /*ca70*/  STL [R1+0x68], R142 ;  /* 0x0000688e01007387 */ /* 0x000fe80000100800 */
[----:B------:R1:W-:Y:S01]  /*ca80*/  STL [R1+0x64], R146 ;  /* 0x0000649201007387 */ /* 0x0003e20000100800 */
[----:B0-----:R-:W-:-:S02]  /*ca90*/  @P0 IMAD.MOV.U32 R161, RZ, RZ, R146 ;  /* 0x000000ffffa10224 */ /* 0x001fc400078e0092 */
[----:B-1----:R-:W-:Y:S01]  /*caa0*/  VIADD R146, R175, 0xae ;  /* 0x000000aeaf927836 */ /* 0x002fe20000000000 */
[----:B------:R0:W-:Y:S04]  /*cab0*/  STS.U8 [R109+UR13+0x3500], R160 ;  /* 0x003500a06d007988 */ /* 0x0001e8000800000d */
[----:B------:R-:W-:Y:S01]  /*cac0*/  IABS R140, R146 ;  /* 0x00000092008c7213 */ /* 0x000fe20000000000 */
[----:B0-----:R-:W-:-:S04]  /*cad0*/  @P0 IMAD.MOV.U32 R160, RZ, RZ, R142 ;  /* 0x000000ffffa00224 */ /* 0x001fc800078e008e */
        /* <DEDUP_REMOVED lines=13> */
[----:B------:R1:W-:Y:S04]  /*cbb0*/  STS.U8 [R109+UR13+0x3d00], R167 ;  /* 0x003d00a76d007988 */ /* 0x0003e8000800000d */
[----:B------:R4:W2:Y:S01]  /*cbc0*/  @P0 LDG.E.U8 R147, desc[UR26][R160.64] ;  /* 0x0000001aa0930981 */ /* 0x0008a2000c1e1100 */
[----:B0-----:R-:W-:-:S02]  /*cbd0*/  IADD3 R146, P1, PT, R140, R127, RZ ;  /* 0x0000007f8c927210 */ /* 0x001fc40007f3e0ff */
[----:B-1----:R-:W-:Y:S02]  /*cbe0*/  LOP3.LUT R167, R0, 0xb6, RZ, 0xfc, !PT ;  /* 0x000000b600a77812 */ /* 0x002fe400078efcff */
[----:B----4-:R-:W-:Y:S02]  /*cbf0*/  LEA.HI.X.SX32 R160, R140, R126, 0x1, P1 ;  /* 0x0000007e8ca07211 */ /* 0x010fe400008f0eff */
[----:B------:R-:W-:Y:S01]  /*cc00*/  IABS R140, R167 ;  /* 0x000000a7008c7213 */ /* 0x000fe20000000000 */
[----:B------:R-:W-:Y:S02]  /*cc10*/  STL [R1+0x88], R146 ;  /* 0x0000889201007387 */ /* 0x000fe40000100800 */
[----:B------:R-:W-:Y:S02]  /*cc20*/  @P0 IMAD.MOV.U32 R161, RZ, RZ, R160 ;  /* 0x000000ffffa10224 */ /* 0x000fe400078e00a0 */
        /* <DEDUP_REMOVED lines=10> */
[----:B------:R-:W-:Y:S01]  /*ccd0*/  @!P2 IMAD.MOV R140, RZ, RZ, -R140 ;  /* 0x000000ffff8ca224 */ /* 0x000fe200078e0a8c */
[----:B------:R-:W-:-:S04]  /*cce0*/  PRMT R142, RZ, 0x7610, R142 ;  /* 0x00007610ff8e7816 */ /* 0x000fc8000000008e */
[----:B------:R-:W-:Y:S01]  /*ccf0*/  SEL R140, R168, R140, !P4 ;  /* 0x0000008ca88c7207 */ /* 0x000fe20006000000 */
[----:B------:R-:W-:Y:S04]  /*cd00*/  STS.U8 [R109+UR13+0x2f00], R173 ;  /* 0x002f00ad6d007988 */ /* 0x000fe8000800000d */
[----:B------:R-:W-:Y:S01]  /*cd10*/  IMAD R140, R140, UR7, RZ ;  /* 0x000000078c8c7c24 */ /* 0x000fe2000f8e02ff */
[----:B------:R-:W-:Y:S04]  /*cd20*/  STS.U8 [R109+UR13+0x3100], R172 ;  /* 0x003100ac6d007988 */ /* 0x000fe8000800000d */
[----:B------:R-:W-:Y:S04]  /*cd30*/  STS.U8 [R109+UR13+0x3700], R171 ;  /* 0x003700ab6d007988 */ /* 0x000fe8000800000d */
[----:B------:R-:W-:Y:S04]  /*cd40*/  STS.U8 [R109+UR13+0x3900], R170 ;  /* 0x003900aa6d007988 */ /* 0x000fe8000800000d */
[----:B------:R-:W-:Y:S04]  /*cd50*/  STS.U8 [R109+UR13+0x3b00], R169 ;  /* 0x003b00a96d007988 */ /* 0x000fe8000800000d */
[----:B------:R-:W-:Y:S04]  /*cd60*/  STS.U8 [R109+UR13+0x3f00], R166 ;  /* 0x003f00a66d007988 */ /* 0x000fe8000800000d */
[----:B------:R0:W4:Y:S04]  /*cd70*/  @P0 LDG.E.U8 R142, desc[UR26][R160.64] ;  /* 0x0000001aa08e0981 */ /* 0x000128000c1e1100 */
[----:B------:R1:W-:Y:S01]  /*cd80*/  STS.U8 [R110+UR13+0x380], R164 ;  /* 0x000380a46e007988 */ /* 0x0003e2000800000d */
[----:B0-----:R-:W-:Y:S01]  /*cd90*/  IADD3 R160, P1, PT, R140, R127, RZ ;  /* 0x0000007f8ca07210 */ /* 0x001fe20007f3e0ff */
[----:B-1----:R-:W-:-:S03]  /*cda0*/  VIADD R164, R175, 0xbe ;  /* 0x000000beafa47836 */ /* 0x002fc60000000000 */
[----:B------:R-:W-:Y:S02]  /*cdb0*/  LEA.HI.X.SX32 R161, R140, R126, 0x1, P1 ;  /* 0x0000007e8ca17211 */ /* 0x000fe400008f0eff */
        /* <DEDUP_REMOVED lines=14> */
[----:B------:R-:W-:Y:S04]  /*cea0*/  STL [R1+0x228], R167 ;  /* 0x000228a701007387 */ /* 0x000fe80000100800 */
[C---:B------:R-:W-:Y:S01]  /*ceb0*/  IADD3 R159, P1, PT, R140.reuse, R127, RZ ;  /* 0x0000007f8c9f7210 */ /* 0x040fe20007f3e0ff */
[----:B------:R0:W-:Y:S04]  /*cec0*/  STS.U8 [R110+UR13+0x3f80], R4 ;  /* 0x003f80046e007988 */ /* 0x0001e8000800000d */
[----:B------:R1:W2:Y:S04]  /*ced0*/  @P0 LDG.E.U8 R146, desc[UR26][R160.64] ;  /* 0x0000001aa0920981 */ /* 0x0002a8000c1e1100 */
[----:B0-----:R-:W5:Y:S04]  /*cee0*/  LDL.LU R4, [R1+0x3d4] ;  /* 0x0003d40001047983 */ /* 0x001f680000300800 */
[----:B------:R1:W-:Y:S04]  /*cef0*/  STL [R1+0xb0], R160 ;  /* 0x0000b0a001007387 */ /* 0x0003e80000100800 */
[----:B------:R0:W-:Y:S01]  /*cf00*/  STL [R1+0xac], R161 ;  /* 0x0000aca101007387 */ /* 0x0001e20000100800 */
[----:B-1----:R-:W-:-:S03]  /*cf10*/  LEA.HI.X.SX32 R160, R140, R126, 0x1, P1 ;  /* 0x0000007e8ca07211 */ /* 0x002fc600008f0eff */
[----:B------:R-:W-:Y:S04]  /*cf20*/  STL [R1+0x1d8], R164 ;  /* 0x0001d8a401007387 */ /* 0x000fe80000100800 */
[----:B------:R-:W-:Y:S01]  /*cf30*/  STL [R1+0xd0], R159 ;  /* 0x0000d09f01007387 */ /* 0x000fe20000100800 */
[----:B0-----:R-:W-:-:S03]  /*cf40*/  @P0 IMAD.MOV.U32 R161, RZ, RZ, R160 ;  /* 0x000000ffffa10224 */ /* 0x001fc600078e00a0 */
[----:B------:R0:W-:Y:S02]  /*cf50*/  STL [R1+0xcc], R160 ;  /* 0x0000cca001007387 */ /* 0x0001e40000100800 */
[----:B0-----:R-:W-:Y:S01]  /*cf60*/  @P0 IMAD.MOV.U32 R160, RZ, RZ, R159 ;  /* 0x000000ffffa00224 */ /* 0x001fe200078e009f */
[----:B------:R-:W-:-:S04]  /*cf70*/  LOP3.LUT R159, R0, 0xc6, RZ, 0xfc, !PT ;  /* 0x000000c6009f7812 */ /* 0x000fc800078efcff */
        /* <DEDUP_REMOVED lines=14> */
[C---:B------:R-:W-:Y:S01]  /*d060*/  IADD3 R158, P1, PT, R140.reuse, R127, RZ ;  /* 0x0000007f8c9e7210 */ /* 0x040fe20007f3e0ff */
[----:B------:R1:W-:Y:S04]  /*d070*/  STS.U8 [R110+UR13+0x1180], R156 ;  /* 0x0011809c6e007988 */ /* 0x0003e8000800000d */
[----:B------:R3:W-:Y:S01]  /*d080*/  STL [R1+0xf0], R158 ;  /* 0x0000f09e01007387 */ /* 0x0007e20000100800 */
[----:B0-----:R-:W-:Y:S01]  /*d090*/  LEA.HI.X.SX32 R159, R140, R126, 0x1, P1 ;  /* 0x0000007e8c9f7211 */ /* 0x001fe200008f0eff */
[----:B-1----:R-:W-:-:S02]  /*d0a0*/  @P0 IMAD.MOV.U32 R156, RZ, RZ, R158 ;  /* 0x000000ffff9c0224 */ /* 0x002fc400078e009e */
[----:B---3--:R-:W-:Y:S01]  /*d0b0*/  VIADD R158, R175, 0xce ;  /* 0x000000ceaf9e7836 */ /* 0x008fe20000000000 */
[----:B------:R0:W-:Y:S04]  /*d0c0*/  STS.U8 [R110+UR13+0x1580], R155 ;  /* 0x0015809b6e007988 */ /* 0x0001e8000800000d */
[----:B------:R-:W-:-:S05]  /*d0d0*/  IABS R140, R158 ;  /* 0x0000009e008c7213 */ /* 0x000fca0000000000 */
        /* <DEDUP_REMOVED lines=13> */
[----:B0-----:R-:W-:-:S03]  /*d1b0*/  PRMT R144, RZ, 0x7610, R144 ;  /* 0x00007610ff907816 */ /* 0x001fc60000000090 */
[C---:B------:R-:W-:Y:S01]  /*d1c0*/  IADD3 R155, P1, PT, R140.reuse, R127, RZ ;  /* 0x0000007f8c9b7210 */ /* 0x040fe20007f3e0ff */
[----:B-1----:R-:W-:Y:S01]  /*d1d0*/  @P0 IMAD.MOV.U32 R157, RZ, RZ, R159 ;  /* 0x000000ffff9d0224 */ /* 0x002fe200078e009f */
[----:B------:R-:W-:Y:S04]  /*d1e0*/  STL [R1+0xec], R159 ;  /* 0x0000ec9f01007387 */ /* 0x000fe80000100800 */
[----:B------:R0:W3:Y:S04]  /*d1f0*/  @P0 LDG.E.U8 R144, desc[UR26][R156.64] ;  /* 0x0000001a9c900981 */ /* 0x0000e8000c1e1100 */
[----:B------:R-:W-:Y:S01]  /*d200*/  STL [R1+0x1d4], R158 ;  /* 0x0001d49e01007387 */ /* 0x000fe20000100800 */
[----:B0-----:R-:W-:-:S03]  /*d210*/  LEA.HI.X.SX32 R156, R140, R126, 0x1, P1 ;  /* 0x0000007e8c9c7211 */ /* 0x001fc600008f0eff */
[----:B------:R0:W-:Y:S04]  /*d220*/  STS.U8 [R110+UR13+0x1780], R154 ;  /* 0x0017809a6e007988 */ /* 0x0001e8000800000d */
[----:B------:R1:W-:Y:S04]  /*d230*/  STS.U8 [R110+UR13+0x1b80], R141 ;  /* 0x001b808d6e007988 */ /* 0x0003e8000800000d */
[----:B------:R4:W-:Y:S01]  /*d240*/  STS.U8 [R110+UR13+0xb80], R145 ;  /* 0x000b80916e007988 */ /* 0x0009e2000800000d */
[----:B0-----:R-:W-:-:S03]  /*d250*/  @P0 IMAD.MOV.U32 R154, RZ, RZ, R155 ;  /* 0x000000ffff9a0224 */ /* 0x001fc600078e009b */
[----:B------:R0:W-:Y:S01]  /*d260*/  STL [R1+0x110], R155 ;  /* 0x0001109b01007387 */ /* 0x0001e20000100800 */
[----:B-1----:R-:W-:Y:S02]  /*d270*/  PRMT R141, RZ, 0x7610, R141 ;  /* 0x00007610ff8d7816 */ /* 0x002fe4000000008d */
[----:B----4-:R-:W-:Y:S01]  /*d280*/  PRMT R145, RZ, 0x7610, R145 ;  /* 0x00007610ff917816 */ /* 0x010fe20000000091 */
[----:B0-----:R-:W-:-:S05]  /*d290*/  @P0 IMAD.MOV.U32 R155, RZ, RZ, R156 ;  /* 0x000000ffff9b0224 */ /* 0x001fca00078e009c */
[----:B------:R-:W4:Y:S04]  /*d2a0*/  @P0 LDG.E.U8 R145, desc[UR26][R160.64] ;  /* 0x0000001aa0910981 */ /* 0x000f28000c1e1100 */
[----:B------:R-:W3:Y:S04]  /*d2b0*/  @P0 LDG.E.U8 R141, desc[UR26][R154.64] ;  /* 0x0000001a9a8d0981 */ /* 0x000ee8000c1e1100 */
[----:B------:R0:W-:Y:S02]  /*d2c0*/  STS.U8 [R110+UR13+0x1980], R153 ;  /* 0x001980996e007988 */ /* 0x0001e4000800000d */
[----:B0-----:R-:W-:-:S04]  /*d2d0*/  LOP3.LUT R153, R0, 0xd6, RZ, 0xfc, !PT ;  /* 0x000000d600997812 */ /* 0x001fc800078efcff */
        /* <DEDUP_REMOVED lines=13> */
[----:B------:R-:W-:Y:S04]  /*d3b0*/  STL [R1+0x10c], R156 ;  /* 0x00010c9c01007387 */ /* 0x000fe80000100800 */
[----:B------:R-:W-:Y:S01]  /*d3c0*/  IADD3 R152, P1, PT, R140, R127, RZ ;  /* 0x0000007f8c987210 */ /* 0x000fe20007f3e0ff */
[----:B------:R-:W-:Y:S04]  /*d3d0*/  STL [R1+0x210], R153 ;  /* 0x0002109901007387 */ /* 0x000fe80000100800 */
[----:B------:R0:W-:Y:S04]  /*d3e0*/  STS.U8 [R110+UR13+0x2180], R150 ;  /* 0x002180966e007988 */ /* 0x0001e8000800000d */
[----:B------:R1:W-:Y:S01]  /*d3f0*/  STL [R1+0x130], R152 ;  /* 0x0001309801007387 */ /* 0x0003e20000100800 */
[----:B0-----:R-:W-:-:S02]  /*d400*/  @P0 IMAD.MOV.U32 R150, RZ, RZ, R152 ;  /* 0x000000ffff960224 */ /* 0x001fc400078e0098 */
[----:B-1----:R-:W-:Y:S01]  /*d410*/  VIADD R152, R175, 0xde ;  /* 0x000000deaf987836 */ /* 0x002fe20000000000 */
[----:B------:R-:W-:-:S04]  /*d420*/  LEA.HI.X.SX32 R153, R140, R126, 0x1, P1 ;  /* 0x0000007e8c997211 */ /* 0x000fc800008f0eff */
[----:B------:R-:W-:Y:S01]  /*d430*/  IABS R140, R152 ;  /* 0x00000098008c7213 */ /* 0x000fe20000000000 */
[----:B--2---:R0:W-:Y:S04]  /*d440*/  STS.U8 [R110+UR13+0x2580], R149 ;  /* 0x002580956e007988 */ /* 0x0041e8000800000d */
        /* <DEDUP_REMOVED lines=17> */
[----:B------:R0:W2:Y:S04]  /*d560*/  @P0 LDG.E.U8 R143, desc[UR26][R150.64] ;  /* 0x0000001a968f0981 */ /* 0x0000a8000c1e1100 */
        /* <DEDUP_REMOVED lines=8> */
[----:B------:R-:W-:Y:S01]  /*d5f0*/  LOP3.LUT R147, R0, 0xe6, RZ, 0xfc, !PT ;  /* 0x000000e600937812 */ /* 0x000fe200078efcff */
[----:B0-----:R-:W-:-:S03]  /*d600*/  @P0 IMAD.MOV.U32 R149, RZ, RZ, R150 ;  /* 0x000000ffff950224 */ /* 0x001fc600078e0096 */
[----:B------:R-:W-:Y:S01]  /*d610*/  IABS R140, R147 ;  /* 0x00000093008c7213 */ /* 0x000fe20000000000 */
[----:B------:R0:W-:Y:S04]  /*d620*/  STS.U8 [R110+UR13+0x2d80], R146 ;  /* 0x002d80926e007988 */ /* 0x0001e8000800000d */
[----:B------:R-:W2:Y:S01]  /*d630*/  @P0 LDG.E.U8 R142, desc[UR26][R148.64] ;  /* 0x0000001a948e0981 */ /* 0x000ea2000c1e1100 */
        /* <DEDUP_REMOVED lines=12> */
[C---:B------:R-:W-:Y:S01]  /*d700*/  IADD3 R146, P1, PT, R140.reuse, R127, RZ ;  /* 0x0000007f8c927210 */ /* 0x040fe20007f3e0ff */
[----:B------:R0:W-:Y:S04]  /*d710*/  STL [R1+0x200], R147 ;  /* 0x0002009301007387 */ /* 0x0001e80000100800 */
[----:B---3--:R1:W-:Y:S01]  /*d720*/  STS.U8 [R110+UR13+0x3380], R141 ;  /* 0x0033808d6e007988 */ /* 0x0083e2000800000d */
[----:B0-----:R-:W-:-:S03]  /*d730*/  LEA.HI.X.SX32 R147, R140, R126, 0x1, P1 ;  /* 0x0000007e8c937211 */ /* 0x001fc600008f0eff */
[----:B----4-:R0:W-:Y:S01]  /*d740*/  STS.U8 [R110+UR13+0x2f80], R145 ;  /* 0x002f80916e007988 */ /* 0x0101e2000800000d */
[----:B-1----:R-:W-:-:S03]  /*d750*/  PRMT R141, RZ, 0x7610, R141 ;  /* 0x00007610ff8d7816 */ /* 0x002fc6000000008d */
[----:B------:R1:W-:Y:S01]  /*d760*/  STS.U8 [R110+UR13+0x3180], R144 ;  /* 0x003180906e007988 */ /* 0x0003e2000800000d */
[----:B0-----:R-:W-:Y:S02]  /*d770*/  @P0 IMAD.MOV.U32 R145, RZ, RZ, R147 ;  /* 0x000000ffff910224 */ /* 0x001fe400078e0093 */
[----:B-1----:R-:W-:-:S05]  /*d780*/  @P0 IMAD.MOV.U32 R144, RZ, RZ, R146 ;  /* 0x000000ffff900224 */ /* 0x002fca00078e0092 */
[----:B------:R0:W3:Y:S04]  /*d790*/  @P0 LDG.E.U8 R141, desc[UR26][R144.64] ;  /* 0x0000001a908d0981 */ /* 0x0000e8000c1e1100 */
[----:B------:R1:W-:Y:S02]  /*d7a0*/  STL [R1+0x14c], R146 ;  /* 0x00014c9201007387 */ /* 0x0003e40000100800 */
[----:B-1----:R-:W-:-:S05]  /*d7b0*/  VIADD R146, R175, 0xee ;  /* 0x000000eeaf927836 */ /* 0x002fca0000000000 */
        /* <DEDUP_REMOVED lines=14> */
[----:B------:R-:W-:Y:S04]  /*d8a0*/  STL [R1+0x1cc], R146 ;  /* 0x0001cc9201007387 */ /* 0x000fe80000100800 */
[----:B------:R-:W-:Y:S01]  /*d8b0*/  STL [R1+0x154], R144 ;  /* 0x0001549001007387 */ /* 0x000fe20000100800 */
[----:B------:R-:W-:-:S03]  /*d8c0*/  LEA.HI.X.SX32 R145, R140, R126, 0x1, P1 ;  /* 0x0000007e8c917211 */ /* 0x000fc600008f0eff */
[----:B--2---:R0:W-:Y:S02]  /*d8d0*/  STS.U8 [R110+UR13+0x3780], R142 ;  /* 0x0037808e6e007988 */ /* 0x0041e4000800000d */
[----:B0-----:R-:W-:Y:S01]  /*d8e0*/  @P0 IMAD.MOV.U32 R142, RZ, RZ, R144 ;  /* 0x000000ffff8e0224 */ /* 0x001fe200078e0090 */
[----:B------:R-:W-:-:S04]  /*d8f0*/  LOP3.LUT R144, R0, 0xf6, RZ, 0xfc, !PT ;  /* 0x000000f600907812 */ /* 0x000fc800078efcff */
[----:B------:R-:W-:-:S05]  /*d900*/  IABS R140, R144 ;  /* 0x00000090008c7213 */ /* 0x000fca0000000000 */
        /* <DEDUP_REMOVED lines=13> */
[----:B------:R0:W-:Y:S01]  /*d9e0*/  STS.U8 [R110+UR13+0x3580], R143 ;  /* 0x0035808f6e007988 */ /* 0x0001e2000800000d */
[----:B------:R-:W-:Y:S01]  /*d9f0*/  PRMT R126, RZ, 0x7610, R126 ;  /* 0x00007610ff7e7816 */ /* 0x000fe2000000007e */
[----:B------:R-:W-:Y:S02]  /*da00*/  @P0 IMAD.MOV.U32 R138, RZ, RZ, R127 ;  /* 0x000000ffff8a0224 */ /* 0x000fe400078e007f */
[----:B------:R-:W-:-:S05]  /*da10*/  @P0 IMAD.MOV.U32 R139, RZ, RZ, R140 ;  /* 0x000000ffff8b0224 */ /* 0x000fca00078e008c */
[----:B------:R-:W2:Y:S01]  /*da20*/  @P0 LDG.E.U8 R126, desc[UR26][R138.64] ;  /* 0x0000001a8a7e0981 */ /* 0x000ea2000c1e1100 */
[----:B0-----:R-:W-:-:S03]  /*da30*/  @P0 IMAD.MOV.U32 R143, RZ, RZ, R145 ;  /* 0x000000ffff8f0224 */ /* 0x001fc600078e0091 */
[----:B---3--:R0:W-:Y:S02]  /*da40*/  STS.U8 [R110+UR13+0x3980], R141 ;  /* 0x0039808d6e007988 */ /* 0x0081e4000800000d */
[----:B0-----:R-:W-:-:S06]  /*da50*/  PRMT R141, RZ, 0x7610, R141 ;  /* 0x00007610ff8d7816 */ /* 0x001fcc000000008d */
[----:B------:R-:W3:Y:S04]  /*da60*/  @P0 LDG.E.U8 R141, desc[UR26][R142.64] ;  /* 0x0000001a8e8d0981 */ /* 0x000ee8000c1e1100 */
[----:B------:R0:W-:Y:S04]  /*da70*/  STS.U8 [R110+UR13+0x180], R165 ;  /* 0x000180a56e007988 */ /* 0x0001e8000800000d */
[----:B------:R0:W-:Y:S04]  /*da80*/  STS.U8 [R110+UR13+0x780], R163 ;  /* 0x000780a36e007988 */ /* 0x0001e8000800000d */
[----:B------:R0:W-:Y:S04]  /*da90*/  STS.U8 [R110+UR13+0x980], R162 ;  /* 0x000980a26e007988 */ /* 0x0001e8000800000d */
[----:B------:R0:W-:Y:S04]  /*daa0*/  STL [R1+0x150], R145 ;  /* 0x0001509101007387 */ /* 0x0001e80000100800 */
[----:B------:R0:W-:Y:S04]  /*dab0*/  STL [R1+0x1f4], R144 ;  /* 0x0001f49001007387 */ /* 0x0001e80000100800 */
[----:B------:R0:W-:Y:S04]  /*dac0*/  STL [R1+0xa0], R127 ;  /* 0x0000a07f01007387 */ /* 0x0001e80000100800 */
[----:B------:R0:W-:Y:S01]  /*dad0*/  STL [R1+0x9c], R140 ;  /* 0x00009c8c01007387 */ /* 0x0001e20000100800 */
[----:B------:R-:W-:-:S04]  /*dae0*/  UISETP.NE.U32.AND UP1, UPT, UR6, URZ, UPT ;  /* 0x000000ff0600728c */ /* 0x000fc8000bf25070 */
[----:B------:R-:W-:Y:S02]  /*daf0*/  UISETP.LT.OR UP2, UPT, UR33, 0x40, UP1 ;  /* 0x000000402100788c */ /* 0x000fe40008f41670 */
[----:B------:R-:W-:Y:S01]  /*db00*/  UISETP.GE.AND UP3, UPT, UR33, 0x80, UPT ;  /* 0x000000802100788c */ /* 0x000fe2000bf66270 */
[----:B--2---:R0:W-:Y:S04]  /*db10*/  STS.U8 [R110+UR13+0x3d80], R126 ;  /* 0x003d807e6e007988 */ /* 0x0041e8000800000d */
[----:B---3--:R0:W-:Y:S01]  /*db20*/  STS.U8 [R110+UR13+0x3b80], R141 ;  /* 0x003b808d6e007988 */ /* 0x0081e2000800000d */
[----:B------:R1:W-:Y:S06]  /*db30*/  MEMBAR.ALL.CTA ;  /* 0x0000000000007992 */ /* 0x0003ec0000008000 */
[----:B-1----:R-:W1:Y:S02]  /*db40*/  FENCE.VIEW.ASYNC.S ;  /* 0x00000000000073c6 */ /* 0x002e640000000000 */
[----:B-1----:R-:W-:Y:S06]  /*db50*/  BAR.SYNC.DEFER_BLOCKING 0x0 ;  /* 0x0000000000007b1d */ /* 0x002fec0000010000 */
[----:B------:R-:W-:Y:S05]  /*db60*/  BRA.U UP2, `(.L_x_6) ;  /* 0x0000000102687547 */ /* 0x000fea000b800000 */
[----:B------:R-:W-:Y:S02]  /*db70*/  UIADD3 UR4, UPT, UPT, UR13, 0x8000, URZ ;  /* 0x000080000d047890 */ /* 0x000fe4000fffe0ff */
[----:B------:R-:W-:Y:S02]  /*db80*/  USHF.R.U32.HI UR8, URZ, 0x4, UR13 ;  /* 0x00000004ff087899 */ /* 0x000fe4000801160d */
[----:B------:R-:W-:Y:S02]  /*db90*/  USHF.R.U32.HI UR4, URZ, 0x4, UR4 ;  /* 0x00000004ff047899 */ /* 0x000fe40008011604 */
[----:B------:R-:W-:Y:S02]  /*dba0*/  USGXT.U32 UR8, UR8, 0xe ;  /* 0x0000000e0808789a */ /* 0x000fe40008000000 */
[----:B------:R-:W-:Y:S01]  /*dbb0*/  USGXT.U32 UR6, UR4, 0xe ;  /* 0x0000000e0406789a */ /* 0x000fe20008000000 */
[----:B------:R-:W-:Y:S01]  /*dbc0*/  UMOV UR16, 0xffffff80 ;  /* 0xffffff8000107882 */ /* 0x000fe20000000000 */
[----:B------:R-:W-:Y:S01]  /*dbd0*/  UMOV UR17, 0x7fffbfdf ;  /* 0x7fffbfdf00117882 */ /* 0x000fe20000000000 */
[----:B------:R-:W-:Y:S01]  /*dbe0*/  UMOV UR18, 0xfffffffe ;  /* 0xfffffffe00127882 */ /* 0x000fe20000000000 */
[----:B------:R-:W-:Y:S01]  /*dbf0*/  UMOV UR19, 0x7fffbfdf ;  /* 0x7fffbfdf00137882 */ /* 0x000fe20000000000 */
[----:B------:R-:W-:Y:S01]  /*dc00*/  UMOV UR9, URZ ;  /* 0x000000ff00097c82 */ /* 0x000fe20008000000 */
[----:B------:R-:W-:Y:S01]  /*dc10*/  UMOV UR7, URZ ;  /* 0x000000ff00077c82 */ /* 0x000fe20008000000 */
[----:B------:R-:W-:-:S02]  /*dc20*/  UIADD3.64 UR18, UPT, UPT, UR8, -UR18, URZ ;  /* 0x8000001208127297 */ /* 0x000fc4000fffe0ff */
[----:B------:R-:W-:Y:S01]  /*dc30*/  UIADD3.64 UR16, UPT, UPT, UR6, -UR16, URZ ;  /* 0x8000001006107297 */ /* 0x000fe2000fffe0ff */
[----:B------:R-:W-:Y:S01]  /*dc40*/  UMOV UR20, 0x0 ;  /* 0x0000000000147882 */ /* 0x000fe20000000000 */
[----:B------:R-:W-:Y:S01]  /*dc50*/  UMOV UR21, 0x4408490 ;  /* 0x0440849000157882 */ /* 0x000fe20000000000 */
[----:B------:R-:W-:Y:S01]  /*dc60*/  UMOV UR4, UR15 ;  /* 0x0000000f00047c82 */ /* 0x000fe20008000000 */
[----:B------:R-:W-:Y:S01]  /*dc70*/  UMOV UR5, URZ ;  /* 0x000000ff00057c82 */ /* 0x000fe20008000000 */
[----:B------:R-:W-:Y:S01]  /*dc80*/  UMOV UR9, 0x80004020 ;  /* 0x8000402000097882 */ /* 0x000fe20000000000 */
[----:B------:R-:W-:Y:S01]  /*dc90*/  UMOV UR7, 0x80004020 ;  /* 0x8000402000077882 */ /* 0x000fe20000000000 */
[----:B------:R-:W-:Y:S01]  /*dca0*/  UMOV UR22, 0x0 ;  /* 0x0000000000167882 */ /* 0x000fe20000000000 */
[----:B------:R-:W-:Y:S01]  /*dcb0*/  UMOV UR23, 0x4408490 ;  /* 0x0440849000177882 */ /* 0x000fe20000000000 */
[----:B------:R-:W-:Y:S01]  /*dcc0*/  UMOV UR4, UR4 ;  /* 0x0000000400047c82 */ /* 0x000fe20008000000 */
[----:B------:R1:W-:Y:S01]  /*dcd0*/  UTCQMMA gdesc[UR6], gdesc[UR8], tmem[UR12], tmem[UR20], idesc[UR21], !UPT ;  /* 0x00ff1408060075ea */ /* 0x0003e2000f80030c */
[----:B------:R1:W-:Y:S01]  /*dce0*/  UTCQMMA gdesc[UR16], gdesc[UR18], tmem[UR12], tmem[UR22], idesc[UR23], UPT ;  /* 0x00ff1612100075ea */ /* 0x0003e2000b80030c */
[----:B------:R1:W-:Y:S01]  /*dcf0*/  UTCBAR [UR4], URZ ;  /* 0x000000ff040073e9 */ /* 0x0003e200080000ff */
[----:B------:R-:W-:Y:S01]  /*dd00*/  NOP ;  /* 0x0000000000007918 */ /* 0x000fe20000000000 */
.L_x_6:
[----:B-1----:R-:W-:Y:S01]  /*dd10*/  UMOV UR4, URZ ;  /* 0x000000ff00047c82 */ /* 0x002fe20008000000 */
[----:B------:R-:W-:Y:S05]  /*dd20*/  BRA.U !UP3, `(.L_x_7) ;  /* 0x000000690b147547 */ /* 0x000fea000b800000 */
[----:B------:R-:W-:Y:S01]  /*dd30*/  USHF.R.S32.HI UR4, URZ, 0x1f, UR33 ;  /* 0x0000001fff047899 */ /* 0x000fe20008011421 */
[----:B0-----:R-:W-:Y:S01]  /*dd40*/  IMAD.MOV.U32 R126, RZ, RZ, RZ ;  /* 0x000000ffff7e7224 */ /* 0x001fe200078e00ff */
[----:B------:R-:W-:Y:S02]  /*dd50*/  UIADD3 UR5, UPT, UPT, UR13, 0x9000, URZ ;  /* 0x000090000d057890 */ /* 0x000fe4000fffe0ff */
[----:B------:R-:W-:Y:S02]  /*dd60*/  ULEA.HI UR4, UR4, UR33, URZ, 0x6 ;  /* 0x0000002104047291 */ /* 0x000fe4000f8f30ff */
[----:B------:R-:W-:Y:S02]  /*dd70*/  UIADD3 UR6, UPT, UPT, UR13, 0x4000, URZ ;  /* 0x000040000d067890 */ /* 0x000fe4000fffe0ff */
[----:B------:R-:W-:Y:S02]  /*dd80*/  USHF.R.S32.HI UR4, URZ, 0x6, UR4 ;  /* 0x00000006ff047899 */ /* 0x000fe40008011404 */
[----:B------:R-:W-:-:S02]  /*dd90*/  USHF.R.U32.HI UR5, URZ, 0x4, UR5 ;  /* 0x00000004ff057899 */ /* 0x000fc40008011605 */
[----:B------:R-:W-:Y:S02]  /*dda0*/  USHF.R.U32.HI UR8, URZ, 0x4, UR6 ;  /* 0x00000004ff087899 */ /* 0x000fe40008011606 */
[----:B------:R-:W-:Y:S02]  /*ddb0*/  UISETP.LT.AND UP2, UPT, UR4, 0x2, UPT ;  /* 0x000000020400788c */ /* 0x000fe4000bf41270 */
[----:B------:R-:W-:Y:S02]  /*ddc0*/  USHF.L.U32 UR28, UR10, 0x6, URZ ;  /* 0x000000060a1c7899 */ /* 0x000fe400080006ff */
[----:B------:R-:W-:Y:S02]  /*ddd0*/  USHF.L.U32 UR29, UR11, 0x6, URZ ;  /* 0x000000060b1d7899 */ /* 0x000fe400080006ff */
[----:B------:R-:W-:Y:S02]  /*dde0*/  USGXT.U32 UR6, UR5, 0xe ;  /* 0x0000000e0506789a */ /* 0x000fe40008000000 */
[----:B------:R-:W-:-:S02]  /*ddf0*/  USGXT.U32 UR8, UR8, 0xe ;  /* 0x0000000e0808789a */ /* 0x000fc40008000000 */
[----:B------:R-:W-:Y:S01]  /*de00*/  USEL UR4, UR4, 0x2, !UP2 ;  /* 0x0000000204047887 */ /* 0x000fe2000d000000 */
[----:B------:R-:W-:Y:S01]  /*de10*/  UMOV UR16, 0xffffff80 ;  /* 0xffffff8000107882 */ /* 0x000fe20000000000 */
[----:B------:R-:W-:Y:S01]  /*de20*/  UMOV UR17, 0x7fffbfdf ;  /* 0x7fffbfdf00117882 */ /* 0x000fe20000000000 */
[----:B------:R-:W-:Y:S01]  /*de30*/  UMOV UR18, 0xfffffffe ;  /* 0xfffffffe00127882 */ /* 0x000fe20000000000 */
[----:B------:R-:W-:Y:S01]  /*de40*/  UMOV UR19, 0x7fffbfdf ;  /* 0x7fffbfdf00137882 */ /* 0x000fe20000000000 */
[----:B------:R-:W-:Y:S01]  /*de50*/  UMOV UR7, URZ ;  /* 0x000000ff00077c82 */ /* 0x000fe20008000000 */
[----:B------:R-:W-:Y:S01]  /*de60*/  UMOV UR9, URZ ;  /* 0x000000ff00097c82 */ /* 0x000fe20008000000 */
[----:B------:R-:W-:Y:S02]  /*de70*/  UIADD3 UR31, UPT, UPT, UR31, -0x40, URZ ;  /* 0xffffffc01f1f7890 */ /* 0x000fe4000fffe0ff */
[----:B------:R-:W-:Y:S02]  /*de80*/  USHF.R.S32.HI UR34, URZ, 0x1f, UR28 ;  /* 0x0000001fff227899 */ /* 0x000fe4000801141c */
[----:B------:R-:W-:-:S02]  /*de90*/  USHF.R.S32.HI UR35, URZ, 0x1f, UR29 ;  /* 0x0000001fff237899 */ /* 0x000fc4000801141d */
[----:B------:R-:W-:Y:S02]  /*dea0*/  UIADD3.64 UR16, UPT, UPT, UR6, -UR16, URZ ;  /* 0x8000001006107297 */ /* 0x000fe4000fffe0ff */
[----:B------:R-:W-:Y:S02]  /*deb0*/  UIADD3.64 UR18, UPT, UPT, UR8, -UR18, URZ ;  /* 0x8000001208127297 */ /* 0x000fe4000fffe0ff */
[----:B------:R-:W-:Y:S01]  /*dec0*/  UIADD3 UR30, UPT, UPT, UR4, -0x1, URZ ;  /* 0xffffffff041e7890 */ /* 0x000fe2000fffe0ff */
[----:B------:R-:W-:Y:S01]  /*ded0*/  UMOV UR32, 0x1 ;  /* 0x0000000100207882 */ /* 0x000fe20000000000 */
[----:B------:R-:W-:-:S10]  /*dee0*/  UMOV UR5, URZ ;  /* 0x000000ff00057c82 */ /* 0x000fd40008000000 */
.L_x_10:
[----:B0-----:R-:W2:Y:S04]  /*def0*/  LDL.LU R161, [R1+0x1c8] ;  /* 0x0001c80001a17983 */ /* 0x001ea80000300800 */
[----:B------:R-:W3:Y:S04]  /*df00*/  LDL.LU R160, [R1+0x1c0] ;  /* 0x0001c00001a07983 */ /* 0x000ee80000300800 */
[----:B------:R-:W4:Y:S04]  /*df10*/  LDL.LU R159, [R1+0x1b8] ;  /* 0x0001b800019f7983 */ /* 0x000f280000300800 */
        /* <DEDUP_REMOVED lines=12> */
[----:B------:R-:W4:Y:S01]  /*dfe0*/  LDL.LU R146, [R1+0x1a4] ;  /* 0x0001a40001927983 */ /* 0x000f220000300800 */
[----:B------:R-:W0:Y:S03]  /*dff0*/  S2R R138, SR_TID.X ;  /* 0x00000000008a7919 */ /* 0x000e260000002100 */
[----:B------:R-:W4:Y:S04]  /*e000*/  LDL.LU R145, [R1+0x188] ;  /* 0x0001880001917983 */ /* 0x000f280000300800 */
[----:B------:R-:W4:Y:S04]  /*e010*/  LDL.LU R143, [R1+0x19c] ;  /* 0x00019c00018f7983 */ /* 0x000f280000300800 */
[----:B------:R-:W4:Y:S04]  /*e020*/  LDL.LU R142, [R1+0x180] ;  /* 0x00018000018e7983 */ /* 0x000f280000300800 */
[----:B------:R-:W4:Y:S04]  /*e030*/  LDL.LU R141, [R1+0x194] ;  /* 0x00019400018d7983 */ /* 0x000f280000300800 */
[----:B------:R-:W4:Y:S04]  /*e040*/  LDL.LU R140, [R1+0x14c] ;  /* 0x00014c00018c7983 */ /* 0x000f280000300800 */
[----:B------:R-:W4:Y:S01]  /*e050*/  LDL.LU R139, [R1+0x150] ;  /* 0x00015000018b7983 */ /* 0x000f220000300800 */
[----:B------:R-:W-:Y:S01]  /*e060*/  IMAD.U32 R126, R126, -0x80000000, RZ ;  /* 0x800000007e7e7824 */ /* 0x000fe200078e00ff */
[----:B0-----:R-:W-:-:S04]  /*e070*/  SHF.R.U32.HI R127, RZ, 0x6, R138 ;  /* 0x00000006ff7f7819 */ /* 0x001fc8000001168a */
[----:B------:R-:W-:-:S04]  /*e080*/  SGXT.U32 R127, R127, 0x1 ;  /* 0x000000017f7f781a */ /* 0x000fc80000000000 */
[----:B------:R-:W-:Y:S02]  /*e090*/  ISETP.GE.AND P0, PT, R127, UR31, PT ;  /* 0x0000001f7f007c0c */ /* 0x000fe4000bf06270 */
[----:B--2---:R-:W-:Y:S02]  /*e0a0*/  IADD3 R161, P2, PT, R161, UR29, RZ ;  /* 0x0000001da1a17c10 */ /* 0x004fe4000ff5e0ff */
[----:B---3--:R-:W-:-:S03]  /*e0b0*/  IADD3 R160, P4, PT, R160, UR29, RZ ;  /* 0x0000001da0a07c10 */ /* 0x008fc6000ff9e0ff */
[----:B------:R-:W-:Y:S01]  /*e0c0*/  STL [R1+0x1c8], R161 ;  /* 0x0001c8a101007387 */ /* 0x000fe20000100800 */
[----:B----4-:R-:W-:-:S03]  /*e0d0*/  IADD3 R159, P5, PT, R159, UR29, RZ ;  /* 0x0000001d9f9f7c10 */ /* 0x010fc6000ffbe0ff */
[----:B------:R-:W-:Y:S01]  /*e0e0*/  STL [R1+0x1c0], R160 ;  /* 0x0001c0a001007387 */ /* 0x000fe20000100800 */
[----:B------:R-:W-:-:S03]  /*e0f0*/  IADD3 R158, P6, PT, R158, UR29, RZ ;  /* 0x0000001d9e9e7c10 */ /* 0x000fc6000ffde0ff */
[----:B------:R-:W-:Y:S01]  /*e100*/  STL [R1+0x1b8], R159 ;  /* 0x0001b89f01007387 */ /* 0x000fe20000100800 */
[----:B------:R-:W-:-:S03]  /*e110*/  IADD3 R157, P1, PT, R157, UR29, RZ ;  /* 0x0000001d9d9d7c10 */ /* 0x000fc6000ff3e0ff */
[----:B------:R-:W-:Y:S01]  /*e120*/  STL [R1+0x1b0], R158 ;  /* 0x0001b09e01007387 */ /* 0x000fe20000100800 */
[----:B------:R-:W-:-:S03]  /*e130*/  IADD3.X R156, PT, PT, R156, UR35, RZ, P2, !PT ;  /* 0x000000239c9c7c10 */ /* 0x000fc600097fe4ff */
        /* <DEDUP_REMOVED lines=20> */
[----:B------:R-:W-:Y:S04]  /*e280*/  STL [R1+0x190], R147 ;  /* 0x0001909301007387 */ /* 0x000fe80000100800 */
[----:B------:R-:W-:Y:S01]  /*e290*/  STL [R1+0x1a4], R146 ;  /* 0x0001a49201007387 */ /* 0x000fe20000100800 */
[----:B------:R-:W-:-:S03]  /*e2a0*/  IADD3 R145, P2, PT, R145, UR29, RZ ;  /* 0x0000001d91917c10 */ /* 0x000fc6000ff5e0ff */
[----:B------:R-:W2:Y:S01]  /*e2b0*/  LDL.LU R127, [R1+0x178] ;  /* 0x00017800017f7983 */ /* 0x000ea20000300800 */
[----:B------:R-:W-:-:S03]  /*e2c0*/  IADD3.X R143, PT, PT, R143, UR35, RZ, P4, !PT ;  /* 0x000000238f8f7c10 */ /* 0x000fc6000a7fe4ff */
[----:B------:R-:W-:Y:S01]  /*e2d0*/  STL [R1+0x188], R145 ;  /* 0x0001889101007387 */ /* 0x000fe20000100800 */
[----:B------:R-:W-:Y:S02]  /*e2e0*/  IADD3 R142, P4, PT, R142, UR29, RZ ;  /* 0x0000001d8e8e7c10 */ /* 0x000fe4000ff9e0ff */
[----:B------:R-:W-:Y:S01]  /*e2f0*/  IADD3.X R141, PT, PT, R141, UR35, RZ, P5, !PT ;  /* 0x000000238d8d7c10 */ /* 0x000fe2000affe4ff */
[----:B------:R-:W-:Y:S01]  /*e300*/  STL [R1+0x19c], R143 ;  /* 0x00019c8f01007387 */ /* 0x000fe20000100800 */
[----:B------:R-:W-:-:S03]  /*e310*/  IADD3 R140, P5, PT, R140, UR29, RZ ;  /* 0x0000001d8c8c7c10 */ /* 0x000fc6000ffbe0ff */
[----:B------:R0:W-:Y:S04]  /*e320*/  STL [R1+0x194], R141 ;  /* 0x0001948d01007387 */ /* 0x0001e80000100800 */
[----:B------:R-:W-:Y:S01]  /*e330*/  STL [R1+0x180], R142 ;  /* 0x0001808e01007387 */ /* 0x000fe20000100800 */
[----:B------:R-:W-:-:S03]  /*e340*/  IADD3.X R139, PT, PT, R139, UR35, RZ, P6, !PT ;  /* 0x000000238b8b7c10 */ /* 0x000fc6000b7fe4ff */
[----:B0-----:R-:W3:Y:S04]  /*e350*/  LDL.LU R141, [R1+0x18c] ;  /* 0x00018c00018d7983 */ /* 0x001ee80000300800 */
[----:B------:R0:W-:Y:S04]  /*e360*/  STL [R1+0x14c], R140 ;  /* 0x00014c8c01007387 */ /* 0x0001e80000100800 */
[----:B0-----:R-:W4:Y:S04]  /*e370*/  LDL.LU R140, [R1+0x170] ;  /* 0x00017000018c7983 */ /* 0x001f280000300800 */
[----:B------:R-:W4:Y:S04]  /*e380*/  LDL.LU R166, [R1+0x184] ;  /* 0x0001840001a67983 */ /* 0x000f280000300800 */
[----:B------:R-:W4:Y:S04]  /*e390*/  LDL.LU R165, [R1+0x168] ;  /* 0x0001680001a57983 */ /* 0x000f280000300800 */
[----:B------:R-:W4:Y:S04]  /*e3a0*/  LDL.LU R164, [R1+0x17c] ;  /* 0x00017c0001a47983 */ /* 0x000f280000300800 */
[----:B------:R0:W-:Y:S04]  /*e3b0*/  STL [R1+0x150], R139 ;  /* 0x0001508b01007387 */ /* 0x0001e80000100800 */
        /* <DEDUP_REMOVED lines=21> */
[----:B0-----:R-:W4:Y:S01]  /*e510*/  LDL.LU R139, [R1+0x11c] ;  /* 0x00011c00018b7983 */ /* 0x001f220000300800 */
[----:B--2---:R-:W-:-:S05]  /*e520*/  IADD3 R127, P6, PT, R127, UR29, RZ ;  /* 0x0000001d7f7f7c10 */ /* 0x004fca000ffde0ff */
[----:B------:R0:W-:Y:S04]  /*e530*/  STL [R1+0x178], R127 ;  /* 0x0001787f01007387 */ /* 0x0001e80000100800 */
[----:B0-----:R-:W2:Y:S01]  /*e540*/  LDL.LU R127, [R1+0xf8] ;  /* 0x0000f800017f7983 */ /* 0x001ea20000300800 */
[----:B---3--:R-:W-:-:S05]  /*e550*/  IADD3.X R141, PT, PT, R141, UR35, RZ, P1, !PT ;  /* 0x000000238d8d7c10 */ /* 0x008fca0008ffe4ff */
[----:B------:R0:W-:Y:S01]  /*e560*/  STL [R1+0x18c], R141 ;  /* 0x00018c8d01007387 */ /* 0x0001e20000100800 */
[----:B----4-:R-:W-:-:S03]  /*e570*/  IADD3 R140, P1, PT, R140, UR29, RZ ;  /* 0x0000001d8c8c7c10 */ /* 0x010fc6000ff3e0ff */
[----:B0-----:R-:W3:Y:S01]  /*e580*/  LDL.LU R141, [R1+0x114] ;  /* 0x00011400018d7983 */ /* 0x001ee20000300800 */
[----:B------:R-:W-:-:S03]  /*e590*/  IADD3.X R166, PT, PT, R166, UR35, RZ, P2, !PT ;  /* 0x00000023a6a67c10 */ /* 0x000fc600097fe4ff */
[----:B------:R0:W-:Y:S01]  /*e5a0*/  STL [R1+0x170], R140 ;  /* 0x0001708c01007387 */ /* 0x0001e20000100800 */
[----:B------:R-:W-:Y:S02]  /*e5b0*/  IADD3 R165, P2, PT, R165, UR29, RZ ;  /* 0x0000001da5a57c10 */ /* 0x000fe4000ff5e0ff */
[----:B------:R-:W-:Y:S01]  /*e5c0*/  IADD3.X R164, PT, PT, R164, UR35, RZ, P4, !PT ;  /* 0x00000023a4a47c10 */ /* 0x000fe2000a7fe4ff */
[----:B0-----:R-:W4:Y:S01]  /*e5d0*/  LDL.LU R140, [R1+0xf0] ;  /* 0x0000f000018c7983 */ /* 0x001f220000300800 */
        /* <DEDUP_REMOVED lines=44> */
[----:B------:R0:W-:Y:S04]  /*e8a0*/  STL [R1+0x11c], R139 ;  /* 0x00011c8b01007387 */ /* 0x0001e80000100800 */
[----:B------:R-:W-:Y:S04]  /*e8b0*/  STL [R1+0x124], R143 ;  /* 0x0001248f01007387 */ /* 0x000fe80000100800 */
[----:B0-----:R-:W4:Y:S04]  /*e8c0*/  LDL.LU R139, [R1+0x10c] ;  /* 0x00010c00018b7983 */ /* 0x001f280000300800 */
[----:B------:R-:W-:Y:S01]  /*e8d0*/  STL [R1+0x100], R142 ;  /* 0x0001008e01007387 */ /* 0x000fe20000100800 */
[----:B--2---:R-:W-:-:S05]  /*e8e0*/  IADD3 R127, P5, PT, R127, UR29, RZ ;  /* 0x0000001d7f7f7c10 */ /* 0x004fca000ffbe0ff */
[----:B------:R0:W-:Y:S04]  /*e8f0*/  STL [R1+0xf8], R127 ;  /* 0x0000f87f01007387 */ /* 0x0001e80000100800 */
[----:B0-----:R-:W2:Y:S01]  /*e900*/  LDL.LU R127, [R1+0xe8] ;  /* 0x0000e800017f7983 */ /* 0x001ea20000300800 */
[----:B---3--:R-:W-:-:S05]  /*e910*/  IADD3.X R141, PT, PT, R141, UR35, RZ, P6, !PT ;  /* 0x000000238d8d7c10 */ /* 0x008fca000b7fe4ff */
[----:B------:R0:W-:Y:S01]  /*e920*/  STL [R1+0x114], R141 ;  /* 0x0001148d01007387 */ /* 0x0001e20000100800 */
[----:B----4-:R-:W-:-:S03]  /*e930*/  IADD3 R140, P6, PT, R140, UR29, RZ ;  /* 0x0000001d8c8c7c10 */ /* 0x010fc6000ffde0ff */
[----:B0-----:R-:W3:Y:S04]  /*e940*/  LDL.LU R141, [R1+0x104] ;  /* 0x00010400018d7983 */ /* 0x001ee80000300800 */
        /* <DEDUP_REMOVED lines=25> */
[----:B------:R-:W-:-:S03]  /*eae0*/  IADD3.X R139, PT, PT, R139, UR35, RZ, P1, !PT ;  /* 0x000000238b8b7c10 */ /* 0x000fc60008ffe4ff */
[----:B0-----:R-:W4:Y:S04]  /*eaf0*/  LDL.LU R140, [R1+0x78] ;  /* 0x00007800018c7983 */ /* 0x001f280000300800 */
[----:B------:R0:W-:Y:S04]  /*eb00*/  STL [R1+0x10c], R139 ;  /* 0x00010c8b01007387 */ /* 0x0001e80000100800 */
[----:B0-----:R-:W4:Y:S01]  /*eb10*/  LDL.LU R139, [R1+0x94] ;  /* 0x00009400018b7983 */ /* 0x001f220000300800 */
[----:B--2---:R-:W-:-:S05]  /*eb20*/  IADD3 R127, P1, PT, R127, UR29, RZ ;  /* 0x0000001d7f7f7c10 */ /* 0x004fca000ff3e0ff */
[----:B------:R0:W-:Y:S04]  /*eb30*/  STL [R1+0xe8], R127 ;  /* 0x0000e87f01007387 */ /* 0x0001e80000100800 */
[----:B0-----:R-:W2:Y:S01]  /*eb40*/  LDL.LU R127, [R1+0x70] ;  /* 0x00007000017f7983 */ /* 0x001ea20000300800 */
[----:B---3--:R-:W-:Y:S02]  /*eb50*/  IADD3.X R141, PT, PT, R141, UR35, RZ, P2, !PT ;  /* 0x000000238d8d7c10 */ /* 0x008fe400097fe4ff */
[----:B----4-:R-:W-:-:S03]  /*eb60*/  IADD3 R166, P2, PT, R166, UR29, RZ ;  /* 0x0000001da6a67c10 */ /* 0x010fc6000ff5e0ff */
[----:B------:R0:W-:Y:S01]  /*eb70*/  STL [R1+0x104], R141 ;  /* 0x0001048d01007387 */ /* 0x0001e20000100800 */
[----:B------:R-:W-:Y:S02]  /*eb80*/  IADD3.X R165, PT, PT, R165, UR35, RZ, P4, !PT ;  /* 0x00000023a5a57c10 */ /* 0x000fe4000a7fe4ff */
[----:B------:R-:W-:Y:S01]  /*eb90*/  IADD3 R164, P4, PT, R164, UR29, RZ ;  /* 0x0000001da4a47c10 */ /* 0x000fe2000ff9e0ff */
[----:B0-----:R-:W3:Y:S01]  /*eba0*/  LDL.LU R141, [R1+0x8c] ;  /* 0x00008c00018d7983 */ /* 0x001ee20000300800 */
        /* <DEDUP_REMOVED lines=43> */
[----:B------:R-:W-:Y:S04]  /*ee60*/  STL [R1+0xac], R145 ;  /* 0x0000ac9101007387 */ /* 0x000fe80000100800 */
[----:B------:R0:W-:Y:S04]  /*ee70*/  STL [R1+0x78], R140 ;  /* 0x0000788c01007387 */ /* 0x0001e80000100800 */
[----:B------:R-:W-:Y:S01]  /*ee80*/  STL [R1+0x80], R143 ;  /* 0x0000808f01007387 */ /* 0x000fe20000100800 */
[----:B------:R-:W-:-:S03]  /*ee90*/  IADD3.X R139, PT, PT, R139, UR35, RZ, P6, !PT ;  /* 0x000000238b8b7c10 */ /* 0x000fc6000b7fe4ff */
[----:B0-----:R-:W4:Y:S04]  /*eea0*/  LDL.LU R140, [R1+0x68] ;  /* 0x00006800018c7983 */ /* 0x001f280000300800 */
[----:B------:R-:W-:Y:S04]  /*eeb0*/  STL [R1+0xa4], R142 ;  /* 0x0000a48e01007387 */ /* 0x000fe80000100800 */
[----:B------:R0:W-:Y:S04]  /*eec0*/  STL [R1+0x94], R139 ;  /* 0x0000948b01007387 */ /* 0x0001e80000100800 */
[----:B0-----:R-:W4:Y:S01]  /*eed0*/  LDL.LU R139, [R1+0x84] ;  /* 0x00008400018b7983 */ /* 0x001f220000300800 */
[----:B--2---:R-:W-:-:S05]  /*eee0*/  IADD3 R127, P6, PT, R127, UR29, RZ ;  /* 0x0000001d7f7f7c10 */ /* 0x004fca000ffde0ff */
[----:B------:R0:W-:Y:S04]  /*eef0*/  STL [R1+0x70], R127 ;  /* 0x0000707f01007387 */ /* 0x0001e80000100800 */
[----:B0-----:R-:W2:Y:S04]  /*ef00*/  LDL.LU R127, [R1+0x60] ;  /* 0x00006000017f7983 */ /* 0x001ea80000300800 */
[----:B------:R-:W2:Y:S04]  /*ef10*/  LDL.LU R166, [R1+0x7c] ;  /* 0x00007c0001a67983 */ /* 0x000ea80000300800 */
[----:B------:R-:W2:Y:S01]  /*ef20*/  LDL.LU R165, [R1+0x58] ;  /* 0x0000580001a57983 */ /* 0x000ea20000300800 */
[----:B---3--:R-:W-:-:S03]  /*ef30*/  IADD3.X R141, PT, PT, R141, UR35, RZ, P1, !PT ;  /* 0x000000238d8d7c10 */ /* 0x008fc60008ffe4ff */
[----:B------:R-:W3:Y:S04]  /*ef40*/  LDL.LU R164, [R1+0x74] ;  /* 0x0000740001a47983 */ /* 0x000ee80000300800 */
[----:B------:R0:W-:Y:S04]  /*ef50*/  STL [R1+0x8c], R141 ;  /* 0x00008c8d01007387 */ /* 0x0001e80000100800 */
[----:B------:R-:W3:Y:S04]  /*ef60*/  LDL.LU R163, [R1+0x50] ;  /* 0x0000500001a37983 */ /* 0x000ee80000300800 */
        /* <DEDUP_REMOVED lines=19> */
[----:B------:R-:W3:Y:S04]  /*f0a0*/  LDL.LU R142, [R1] ;  /* 0x00000000018e7983 */ /* 0x000ee80000300800 */
[----:B0-----:R-:W3:Y:S01]  /*f0b0*/  LDL.LU R141, [R1+0x1c] ;  /* 0x00001c00018d7983 */ /* 0x001ee20000300800 */
[----:B----4-:R-:W-:-:S05]  /*f0c0*/  IADD3 R140, P1, PT, R140, UR29, RZ ;  /* 0x0000001d8c8c7c10 */ /* 0x010fca000ff3e0ff */
[----:B------:R0:W-:Y:S04]  /*f0d0*/  STL [R1+0x68], R140 ;  /* 0x0000688c01007387 */ /* 0x0001e80000100800 */
[----:B0-----:R-:W4:Y:S01]  /*f0e0*/  LDL.LU R140, [R1+0x14] ;  /* 0x00001400018c7983 */ /* 0x001f220000300800 */
[----:B------:R-:W-:-:S05]  /*f0f0*/  IADD3.X R139, PT, PT, R139, UR35, RZ, P2, !PT ;  /* 0x000000238b8b7c10 */ /* 0x000fca00097fe4ff */
[----:B------:R0:W-:Y:S04]  /*f100*/  STL [R1+0x84], R139 ;  /* 0x0000848b01007387 */ /* 0x0001e80000100800 */
[----:B0-----:R-:W4:Y:S01]  /*f110*/  LDL.LU R139, [R1+0xc] ;  /* 0x00000c00018b7983 */ /* 0x001f220000300800 */
[----:B--2---:R-:W-:-:S05]  /*f120*/  IADD3 R127, P2, PT, R127, UR29, RZ ;  /* 0x0000001d7f7f7c10 */ /* 0x004fca000ff5e0ff */
[----:B------:R0:W-:Y:S04]  /*f130*/  STL [R1+0x60], R127 ;  /* 0x0000607f01007387 */ /* 0x0001e80000100800 */
[----:B0-----:R-:W2:Y:S01]  /*f140*/  LDL.LU R127, [R1+0x4] ;  /* 0x00000400017f7983 */ /* 0x001ea20000300800 */
[----:B------:R-:W-:Y:S02]  /*f150*/  IADD3.X R166, PT, PT, R166, UR35, RZ, P4, !PT ;  /* 0x00000023a6a67c10 */ /* 0x000fe4000a7fe4ff */
[----:B------:R-:W-:Y:S02]  /*f160*/  IADD3 R165, P4, PT, R165, UR29, RZ ;  /* 0x0000001da5a57c10 */ /* 0x000fe4000ff9e0ff */
[----:B---3--:R-:W-:Y:S02]  /*f170*/  IADD3.X R164, PT, PT, R164, UR35, RZ, P5, !PT ;  /* 0x00000023a4a47c10 */ /* 0x008fe4000affe4ff */
[----:B------:R-:W-:-:S02]  /*f180*/  IADD3 R163, P5, PT, R163, UR29, RZ ;  /* 0x0000001da3a37c10 */ /* 0x000fc4000ffbe0ff */
[----:B------:R-:W-:Y:S02]  /*f190*/  IADD3.X R156, PT, PT, R156, UR35, RZ, P4, !PT ;  /* 0x000000239c9c7c10 */ /* 0x000fe4000a7fe4ff */
[----:B------:R-:W-:Y:S02]  /*f1a0*/  IADD3 R155, P4, PT, R155, UR29, RZ ;  /* 0x0000001d9b9b7c10 */ /* 0x000fe4000ff9e0ff */
[----:B------:R-:W-:Y:S02]  /*f1b0*/  IADD3.X R160, PT, PT, R160, UR35, RZ, P1, !PT ;  /* 0x00000023a0a07c10 */ /* 0x000fe40008ffe4ff */
[----:B------:R-:W-:Y:S02]  /*f1c0*/  IADD3 R159, P1, PT, R159, UR29, RZ ;  /* 0x0000001d9f9f7c10 */ /* 0x000fe4000ff3e0ff */
[----:B------:R-:W-:Y:S02]  /*f1d0*/  IADD3.X R162, PT, PT, R162, UR35, RZ, P6, !PT ;  /* 0x00000023a2a27c10 */ /* 0x000fe4000b7fe4ff */
[----:B------:R-:W-:-:S02]  /*f1e0*/  IADD3 R161, P6, PT, R161, UR29, RZ ;  /* 0x0000001da1a17c10 */ /* 0x000fc4000ffde0ff */
[----:B------:R-:W-:Y:S02]  /*f1f0*/  IADD3.X R158, PT, PT, R158, UR35, RZ, P2, !PT ;  /* 0x000000239e9e7c10 */ /* 0x000fe400097fe4ff */
[----:B------:R-:W-:Y:S02]  /*f200*/  IADD3.X R154, PT, PT, R154, UR35, RZ, P5, !PT ;  /* 0x000000239a9a7c10 */ /* 0x000fe4000affe4ff */
[----:B------:R-:W-:Y:S02]  /*f210*/  IADD3.X R146, PT, PT, R146, UR35, RZ, P4, !PT ;  /* 0x0000002392927c10 */ /* 0x000fe4000a7fe4ff */
[----:B------:R-:W-:Y:S02]  /*f220*/  IADD3 R145, P4, PT, R145, UR29, RZ ;  /* 0x0000001d91917c10 */ /* 0x000fe4000ff9e0ff */
[----:B------:R-:W-:Y:S02]  /*f230*/  IADD3.X R150, PT, PT, R150, UR35, RZ, P1, !PT ;  /* 0x0000002396967c10 */ /* 0x000fe40008ffe4ff */
[----:B------:R-:W-:-:S02]  /*f240*/  IADD3 R157, P2, PT, R157, UR29, RZ ;  /* 0x0000001d9d9d7c10 */ /* 0x000fc4000ff5e0ff */
[----:B------:R-:W-:Y:S02]  /*f250*/  IADD3 R153, P5, PT, R153, UR29, RZ ;  /* 0x0000001d99997c10 */ /* 0x000fe4000ffbe0ff */
[----:B------:R-:W-:Y:S02]  /*f260*/  IADD3 R149, P1, PT, R149, UR29, RZ ;  /* 0x0000001d95957c10 */ /* 0x000fe4000ff3e0ff */
[----:B------:R-:W-:Y:S02]  /*f270*/  IADD3.X R152, PT, PT, R152, UR35, RZ, P6, !PT ;  /* 0x0000002398987c10 */ /* 0x000fe4000b7fe4ff */
[----:B------:R-:W-:Y:S02]  /*f280*/  IADD3 R151, P6, PT, R151, UR29, RZ ;  /* 0x0000001d97977c10 */ /* 0x000fe4000ffde0ff */
[----:B------:R-:W-:Y:S02]  /*f290*/  IADD3.X R148, PT, PT, R148, UR35, RZ, P2, !PT ;  /* 0x0000002394947c10 */ /* 0x000fe400097fe4ff */
[----:B------:R-:W-:-:S02]  /*f2a0*/  IADD3.X R143, PT, PT, R143, UR35, RZ, P5, !PT ;  /* 0x000000238f8f7c10 */ /* 0x000fc4000affe4ff */
[----:B------:R-:W-:Y:S02]  /*f2b0*/  IADD3 R147, P2, PT, R147, UR29, RZ ;  /* 0x0000001d93937c10 */ /* 0x000fe4000ff5e0ff */
[----:B------:R-:W-:Y:S02]  /*f2c0*/  IADD3 R142, P5, PT, R142, UR29, RZ ;  /* 0x0000001d8e8e7c10 */ /* 0x000fe4000ffbe0ff */
[----:B------:R-:W-:Y:S02]  /*f2d0*/  IADD3.X R141, PT, PT, R141, UR35, RZ, P6, !PT ;  /* 0x000000238d8d7c10 */ /* 0x000fe4000b7fe4ff */
[----:B------:R-:W-:Y:S02]  /*f2e0*/  IADD3 R251, P6, PT, R251, UR29, RZ ;  /* 0x0000001dfbfb7c10 */ /* 0x000fe4000ffde0ff */
[----:B------:R-:W-:Y:S02]  /*f2f0*/  IADD3.X R252, PT, PT, R252, UR35, RZ, P5, !PT ;  /* 0x00000023fcfc7c10 */ /* 0x000fe4000affe4ff */
[----:B------:R-:W-:-:S02]  /*f300*/  IADD3 R243, P5, PT, R243, UR29, RZ ;  /* 0x0000001df3f37c10 */ /* 0x000fc4000ffbe0ff */
[----:B----4-:R-:W-:Y:S02]  /*f310*/  IADD3.X R140, PT, PT, R140, UR35, RZ, P1, !PT ;  /* 0x000000238c8c7c10 */ /* 0x010fe40008ffe4ff */
[----:B-----5:R-:W-:-:S04]  /*f320*/  IADD3 R249, P1, PT, R249, UR29, RZ ;  /* 0x0000001df9f97c10 */ /* 0x020fc8000ff3e0ff */
        /* <DEDUP_REMOVED lines=10> */
[----:B------:R-:W-:Y:S02]  /*f3d0*/  IADD3 R233, P5, PT, R233, UR29, RZ ;  /* 0x0000001de9e97c10 */ /* 0x000fe4000ffbe0ff */
[----:B------:R-:W-:-:S02]  /*f3e0*/  IADD3 R229, P1, PT, R229, UR29, RZ ;  /* 0x0000001de5e57c10 */ /* 0x000fc4000ff3e0ff */
[----:B------:R-:W-:Y:S02]  /*f3f0*/  IADD3.X R240, PT, PT, R240, UR35, RZ, P6, !PT ;  /* 0x00000023f0f07c10 */ /* 0x000fe4000b7fe4ff */
[----:B------:R-:W-:Y:S02]  /*f400*/  IADD3 R231, P6, PT, R231, UR29, RZ ;  /* 0x0000001de7e77c10 */ /* 0x000fe4000ffde0ff */
[----:B------:R-:W-:Y:S02]  /*f410*/  IADD3.X R236, PT, PT, R236, UR35, RZ, P2, !PT ;  /* 0x00000023ecec7c10 */ /* 0x000fe400097fe4ff */
[----:B------:R-:W-:Y:S02]  /*f420*/  IADD3.X R232, PT, PT, R232, UR35, RZ, P5, !PT ;  /* 0x00000023e8e87c10 */ /* 0x000fe4000affe4ff */
        /* <DEDUP_REMOVED lines=8> */
[----:B------:R-:W-:Y:S02]  /*f4b0*/  IADD3.X R218, PT, PT, R218, UR35, RZ, P1, !PT ;  /* 0x00000023dada7c10 */ /* 0x000fe40008ffe4ff */
[----:B------:R-:W-:Y:S02]  /*f4c0*/  IADD3 R217, P2, PT, R217, UR29, RZ ;  /* 0x0000001dd9d97c10 */ /* 0x000fe4000ff5e0ff */
[----:B------:R-:W-:Y:S02]  /*f4d0*/  IADD3 R213, P5, PT, R213, UR29, RZ ;  /* 0x0000001dd5d57c10 */ /* 0x000fe4000ffbe0ff */
        /* <DEDUP_REMOVED lines=30> */
[----:B--2---:R-:W-:Y:S02]  /*f6c0*/  IADD3.X R127, PT, PT, R127, UR35, RZ, P4, !PT ;  /* 0x000000237f7f7c10 */ /* 0x004fe4000a7fe4ff */
[----:B------:R-:W-:-:S04]  /*f6d0*/  IADD3 R245, P4, PT, R245, UR29, RZ ;  /* 0x0000001df5f57c10 */ /* 0x000fc8000ff9e0ff */
[----:B------:R-:W-:Y:S02]  /*f6e0*/  IADD3.X R244, PT, PT, R244, UR35, RZ, P4, !PT ;  /* 0x00000023f4f47c10 */ /* 0x000fe4000a7fe4ff */
        /* <DEDUP_REMOVED lines=22> */
[----:B------:R-:W-:Y:S02]  /*f850*/  IADD3 R31, P4, PT, R31, UR29, RZ ;  /* 0x0000001d1f1f7c10 */ /* 0x000fe4000ff9e0ff */
[----:B------:R-:W-:Y:S02]  /*f860*/  IADD3 R136, P2, PT, R136, UR29, RZ ;  /* 0x0000001d88887c10 */ /* 0x000fe4000ff5e0ff */
[----:B------:R-:W-:Y:S02]  /*f870*/  IADD3 R132, P5, PT, R132, UR29, RZ ;  /* 0x0000001d84847c10 */ /* 0x000fe4000ffbe0ff */
[----:B------:R-:W-:Y:S02]  /*f880*/  IADD3 R128, P1, PT, R128, UR29, RZ ;  /* 0x0000001d80807c10 */ /* 0x000fe4000ff3e0ff */
[----:B------:R-:W-:-:S02]  /*f890*/  IADD3.X R34, PT, PT, R34, UR35, RZ, P4, !PT ;  /* 0x0000002322227c10 */ /* 0x000fc4000a7fe4ff */
[----:B------:R-:W-:Y:S02]  /*f8a0*/  IADD3.X R180, PT, PT, R180, UR35, RZ, P6, !PT ;  /* 0x00000023b4b47c10 */ /* 0x000fe4000b7fe4ff */
[----:B------:R-:W-:Y:S02]  /*f8b0*/  IADD3 R16, P4, PT, R16, UR29, RZ ;  /* 0x0000001d10107c10 */ /* 0x000fe4000ff9e0ff */
[----:B------:R-:W-:Y:S02]  /*f8c0*/  IADD3 R130, P6, PT, R130, UR29, RZ ;  /* 0x0000001d82827c10 */ /* 0x000fe4000ffde0ff */
[----:B------:R-:W-:Y:S02]  /*f8d0*/  IADD3.X R135, PT, PT, R135, UR35, RZ, P2, !PT ;  /* 0x0000002387877c10 */ /* 0x000fe400097fe4ff */
[----:B------:R-:W-:Y:S02]  /*f8e0*/  IADD3.X R131, PT, PT, R131, UR35, RZ, P5, !PT ;  /* 0x0000002383837c10 */ /* 0x000fe4000affe4ff */
[----:B------:R-:W-:-:S02]  /*f8f0*/  IADD3.X R125, PT, PT, R125, UR35, RZ, P1, !PT ;  /* 0x000000237d7d7c10 */ /* 0x000fc40008ffe4ff */
[----:B------:R-:W-:Y:S02]  /*f900*/  IADD3 R123, P2, PT, R123, UR29, RZ ;  /* 0x0000001d7b7b7c10 */ /* 0x000fe4000ff5e0ff */
[----:B------:R-:W-:Y:S02]  /*f910*/  IADD3 R27, P5, PT, R27, UR29, RZ ;  /* 0x0000001d1b1b7c10 */ /* 0x000fe4000ffbe0ff */
[----:B------:R-:W-:Y:S02]  /*f920*/  IADD3 R121, P1, PT, R121, UR29, RZ ;  /* 0x0000001d79797c10 */ /* 0x000fe4000ff3e0ff */
[----:B------:R-:W-:Y:S02]  /*f930*/  IADD3.X R18, PT, PT, R18, UR35, RZ, P4, !PT ;  /* 0x0000002312127c10 */ /* 0x000fe4000a7fe4ff */
[----:B------:R-:W-:Y:S02]  /*f940*/  IADD3.X R129, PT, PT, R129, UR35, RZ, P6, !PT ;  /* 0x0000002381817c10 */ /* 0x000fe4000b7fe4ff */
[----:B------:R-:W-:-:S02]  /*f950*/  IADD3 R58, P4, PT, R58, UR28, RZ ;  /* 0x0000001c3a3a7c10 */ /* 0x000fc4000ff9e0ff */
[----:B------:R-:W-:Y:S02]  /*f960*/  IADD3 R13, P6, PT, R13, UR29, RZ ;  /* 0x0000001d0d0d7c10 */ /* 0x000fe4000ffde0ff */
[----:B------:R-:W-:Y:S02]  /*f970*/  IADD3.X R124, PT, PT, R124, UR35, RZ, P2, !PT ;  /* 0x000000237c7c7c10 */ /* 0x000fe400097fe4ff */
[----:B------:R-:W-:Y:S02]  /*f980*/  IADD3.X R29, PT, PT, R29, UR35, RZ, P5, !PT ;  /* 0x000000231d1d7c10 */ /* 0x000fe4000affe4ff */
[----:B------:R-:W-:Y:S02]  /*f990*/  IADD3.X R122, PT, PT, R122, UR35, RZ, P1, !PT ;  /* 0x000000237a7a7c10 */ /* 0x000fe40008ffe4ff */
[----:B------:R-:W-:Y:S02]  /*f9a0*/  IADD3 R39, P2, PT, R39, UR29, RZ ;  /* 0x0000001d27277c10 */ /* 0x000fe4000ff5e0ff */
[----:B------:R-:W-:-:S02]  /*f9b0*/  IADD3 R11, P5, PT, R11, UR29, RZ ;  /* 0x0000001d0b0b7c10 */ /* 0x000fc4000ffbe0ff */
[----:B------:R-:W-:Y:S02]  /*f9c0*/  IADD3 R37, P1, PT, R37, UR29, RZ ;  /* 0x0000001d25257c10 */ /* 0x000fe4000ff3e0ff */
[----:B------:R-:W-:Y:S02]  /*f9d0*/  IADD3.X R59, PT, PT, R59, UR34, RZ, P4, !PT ;  /* 0x000000223b3b7c10 */ /* 0x000fe4000a7fe4ff */
[----:B------:R-:W-:Y:S02]  /*f9e0*/  IADD3.X R15, PT, PT, R15, UR35, RZ, P6, !PT ;  /* 0x000000230f0f7c10 */ /* 0x000fe4000b7fe4ff */
[----:B------:R-:W-:Y:S02]  /*f9f0*/  IADD3 R104, P4, PT, R104, UR28, RZ ;  /* 0x0000001c68687c10 */ /* 0x000fe4000ff9e0ff */
[----:B------:R-:W-:Y:S02]  /*fa00*/  IADD3 R119, P6, PT, R119, UR29, RZ ;  /* 0x0000001d77777c10 */ /* 0x000fe4000ffde0ff */
[----:B------:R-:W-:-:S02]  /*fa10*/  IADD3.X R42, PT, PT, R42, UR35, RZ, P2, !PT ;  /* 0x000000232a2a7c10 */ /* 0x000fc400097fe4ff */
[----:B------:R-:W-:Y:S02]  /*fa20*/  IADD3.X R14, PT, PT, R14, UR35, RZ, P5, !PT ;  /* 0x000000230e0e7c10 */ /* 0x000fe4000affe4ff */
[----:B------:R-:W-:Y:S02]  /*fa30*/  IADD3.X R40, PT, PT, R40, UR35, RZ, P1, !PT ;  /* 0x0000002328287c10 */ /* 0x000fe40008ffe4ff */
        /* <DEDUP_REMOVED lines=14> */
[----:B------:R-:W-:Y:S02]  /*fb20*/  IADD3 R19, P6, PT, R19, UR29, RZ ;  /* 0x0000001d13137c10 */ /* 0x000fe4000ffde0ff */
[----:B------:R-:W-:-:S02]  /*fb30*/  IADD3.X R10, PT, PT, R10, UR35, RZ, P2, !PT ;  /* 0x000000230a0a7c10 */ /* 0x000fc400097fe4ff */
[----:B------:R-:W-:Y:S02]  /*fb40*/  IADD3.X R36, PT, PT, R36, UR35, RZ, P5, !PT ;  /* 0x0000002324247c10 */ /* 0x000fe4000affe4ff */
[----:B------:R-:W-:Y:S02]  /*fb50*/  IADD3.X R8, PT, PT, R8, UR35, RZ, P1, !PT ;  /* 0x0000002308087c10 */ /* 0x000fe40008ffe4ff */
[----:B------:R-:W-:Y:S02]  /*fb60*/  IADD3 R113, P2, PT, R113, UR29, RZ ;  /* 0x0000001d71717c10 */ /* 0x000fe4000ff5e0ff */
[----:B------:R-:W-:Y:S02]  /*fb70*/  IADD3 R17, P5, PT, R17, UR29, RZ ;  /* 0x0000001d11117c10 */ /* 0x000fe4000ffbe0ff */
[----:B------:R-:W-:Y:S01]  /*fb80*/  IADD3 R111, P1, PT, R111, UR29, RZ ;  /* 0x0000001d6f6f7c10 */ /* 0x000fe2000ff3e0ff */
[----:B------:R-:W-:Y:S01]  /*fb90*/  STL [R1+0x7c], R166 ;  /* 0x00007ca601007387 */ /* 0x000fe20000100800 */
[----:B------:R-:W-:-:S02]  /*fba0*/  IADD3.X R22, PT, PT, R22, UR35, RZ, P6, !PT ;  /* 0x0000002316167c10 */ /* 0x000fc4000b7fe4ff */
[----:B------:R-:W-:Y:S01]  /*fbb0*/  IADD3 R3, P6, PT, R3, UR29, RZ ;  /* 0x0000001d03037c10 */ /* 0x000fe2000ffde0ff */
[----:B------:R-:W-:Y:S01]  /*fbc0*/  STL [R1+0x58], R165 ;  /* 0x000058a501007387 */ /* 0x000fe20000100800 */
[----:B------:R-:W-:Y:S02]  /*fbd0*/  IADD3.X R114, PT, PT, R114, UR35, RZ, P2, !PT ;  /* 0x0000002372727c10 */ /* 0x000fe400097fe4ff */
[----:B------:R-:W-:Y:S02]  /*fbe0*/  IADD3.X R20, PT, PT, R20, UR35, RZ, P5, !PT ;  /* 0x0000002314147c10 */ /* 0x000fe4000affe4ff */
[----:B------:R-:W-:Y:S02]  /*fbf0*/  IADD3.X R112, PT, PT, R112, UR35, RZ, P1, !PT ;  /* 0x0000002370707c10 */ /* 0x000fe40008ffe4ff */
[----:B------:R-:W-:Y:S01]  /*fc00*/  IADD3.X R85, PT, PT, R85, UR34, RZ, P4, !PT ;  /* 0x0000002255557c10 */ /* 0x000fe2000a7fe4ff */
[----:B------:R-:W0:Y:S01]  /*fc10*/  SYNCS.PHASECHK.TRANS64.TRYWAIT P4, [UR15], R126 ;  /* 0x0000007eff0075a7 */ /* 0x000e22000808110f */
[----:B------:R-:W-:Y:S01]  /*fc20*/  IADD3 R30, P2, PT, R30, UR29, RZ ;  /* 0x0000001d1e1e7c10 */ /* 0x000fe2000ff5e0ff */
[----:B------:R-:W-:Y:S01]  /*fc30*/  STL [R1+0x74], R164 ;  /* 0x000074a401007387 */ /* 0x000fe20000100800 */
[----:B------:R-:W-:-:S02]  /*fc40*/  IADD3 R2, P5, PT, R2, UR29, RZ ;  /* 0x0000001d02027c10 */ /* 0x000fc4000ffbe0ff */
[----:B------:R-:W-:Y:S01]  /*fc50*/  IADD3 R90, P1, PT, R90, UR28, RZ ;  /* 0x0000001c5a5a7c10 */ /* 0x000fe2000ff3e0ff */
[----:B------:R-:W-:Y:S01]  /*fc60*/  STL [R1+0x50], R163 ;  /* 0x000050a301007387 */ /* 0x000fe20000100800 */
[----:B------:R-:W-:Y:S02]  /*fc70*/  IADD3.X R6, PT, PT, R6, UR35, RZ, P6, !PT ;  /* 0x0000002306067c10 */ /* 0x000fe4000b7fe4ff */
[----:B------:R-:W-:Y:S01]  /*fc80*/  IADD3 R106, P6, PT, R106, UR28, RZ ;  /* 0x0000001c6a6a7c10 */ /* 0x000fe2000ffde0ff */
[----:B------:R-:W-:Y:S01]  /*fc90*/  STL [R1+0x6c], R162 ;  /* 0x00006ca201007387 */ /* 0x000fe20000100800 */
[----:B------:R-:W-:Y:S02]  /*fca0*/  IADD3.X R32, PT, PT, R32, UR35, RZ, P2, !PT ;  /* 0x0000002320207c10 */ /* 0x000fe400097fe4ff */
[----:B------:R-:W-:Y:S01]  /*fcb0*/  IADD3.X R4, PT, PT, R4, UR35, RZ, P5, !PT ;  /* 0x0000002304047c10 */ /* 0x000fe2000affe4ff */
[----:B------:R-:W-:Y:S01]  /*fcc0*/  STL [R1+0x48], R161 ;  /* 0x000048a101007387 */ /* 0x000fe20000100800 */
[----:B------:R-:W-:-:S02]  /*fcd0*/  IADD3.X R91, PT, PT, R91, UR34, RZ, P1, !PT ;  /* 0x000000225b5b7c10 */ /* 0x000fc40008ffe4ff */
[----:B------:R-:W-:Y:S01]  /*fce0*/  IADD3 R74, P2, PT, R74, UR28, RZ ;  /* 0x0000001c4a4a7c10 */ /* 0x000fe2000ff5e0ff */
[----:B------:R-:W-:Y:S01]  /*fcf0*/  STL [R1+0x64], R160 ;  /* 0x000064a001007387 */ /* 0x000fe20000100800 */
[----:B------:R-:W-:Y:S02]  /*fd00*/  IADD3 R98, P5, PT, R98, UR28, RZ ;  /* 0x0000001c62627c10 */ /* 0x000fe4000ffbe0ff */
[----:B------:R-:W-:Y:S01]  /*fd10*/  IADD3 R72, P1, PT, R72, UR28, RZ ;  /* 0x0000001c48487c10 */ /* 0x000fe2000ff3e0ff */
[----:B------:R-:W-:Y:S01]  /*fd20*/  STL [R1+0x40], R159 ;  /* 0x0000409f01007387 */ /* 0x000fe20000100800 */
[----:B------:R-:W-:-:S03]  /*fd30*/  IADD3.X R107, PT, PT, R107, UR34, RZ, P6, !PT ;  /* 0x000000226b6b7c10 */ /* 0x000fc6000b7fe4ff */
[----:B------:R-:W-:Y:S01]  /*fd40*/  STL [R1+0x5c], R158 ;  /* 0x00005c9e01007387 */ /* 0x000fe20000100800 */
[----:B------:R-:W-:Y:S02]  /*fd50*/  IADD3 R88, P6, PT, R88, UR28, RZ ;  /* 0x0000001c58587c10 */ /* 0x000fe4000ffde0ff */
[----:B------:R-:W-:Y:S01]  /*fd60*/  IADD3.X R76, PT, PT, R76, UR34, RZ, P2, !PT ;  /* 0x000000224c4c7c10 */ /* 0x000fe200097fe4ff */
[----:B------:R-:W-:Y:S01]  /*fd70*/  STL [R1+0x38], R157 ;  /* 0x0000389d01007387 */ /* 0x000fe20000100800 */
[----:B------:R-:W-:Y:S02]  /*fd80*/  IADD3.X R99, PT, PT, R99, UR34, RZ, P5, !PT ;  /* 0x0000002263637c10 */ /* 0x000fe4000affe4ff */
[----:B------:R-:W-:Y:S01]  /*fd90*/  IADD3.X R73, PT, PT, R73, UR34, RZ, P1, !PT ;  /* 0x0000002249497c10 */ /* 0x000fe20008ffe4ff */
[----:B------:R-:W-:Y:S01]  /*fda0*/  STL [R1+0x54], R156 ;  /* 0x0000549c01007387 */ /* 0x000fe20000100800 */
[----:B------:R-:W-:Y:S02]  /*fdb0*/  IADD3 R56, P2, PT, R56, UR28, RZ ;  /* 0x0000001c38387c10 */ /* 0x000fe4000ff5e0ff */
[----:B------:R-:W-:Y:S01]  /*fdc0*/  IADD3 R86, P5, PT, R86, UR28, RZ ;  /* 0x0000001c56567c10 */ /* 0x000fe2000ffbe0ff */
[----:B------:R-:W-:Y:S01]  /*fdd0*/  STL [R1+0x30], R155 ;  /* 0x0000309b01007387 */ /* 0x000fe20000100800 */
[----:B------:R-:W-:-:S03]  /*fde0*/  IADD3 R54, P1, PT, R54, UR28, RZ ;  /* 0x0000001c36367c10 */ /* 0x000fc6000ff3e0ff */
        /* <DEDUP_REMOVED lines=28> */
[----:B------:R-:W-:Y:S01]  /*ffb0*/  STL [R1], R142 ;  /* 0x0000008e01007387 */ /* 0x000fe20000100800 */
        /* <DEDUP_REMOVED lines=10> */
[----:B------:R1:W-:Y:S01]  /*10060*/  STL [R1+0x4], R127 ;  /* 0x0000047f01007387 */ /* 0x0003e20000100800 */
[----:B------:R-:W-:Y:S02]  /*10070*/  IADD3.X R51, PT, PT, R51, UR34, RZ, P6, !PT ;  /* 0x0000002233337c10 */ /* 0x000fe4000b7fe4ff */
[----:B------:R-:W-:Y:S02]  /*10080*/  IADD3 R48, P6, PT, R48, UR28, RZ ;  /* 0x0000001c30307c10 */ /* 0x000fe4000ffde0ff */
[----:B------:R-:W-:Y:S02]  /*10090*/  IADD3.X R82, PT, PT, R82, UR34, RZ, P2, !PT ;  /* 0x0000002252527c10 */ /* 0x000fe400097fe4ff */
[----:B------:R-:W-:Y:S02]  /*100a0*/  IADD3.X R65, PT, PT, R65, UR34, RZ, P5, !PT ;  /* 0x0000002241417c10 */ /* 0x000fe4000affe4ff */
[----:B-1----:R-:W-:Y:S02]  /*100b0*/  SHF.R.U32.HI R127, RZ, 0x6, R138 ;  /* 0x00000006ff7f7819 */ /* 0x002fe4000001168a */
[----:B------:R-:W-:-:S02]  /*100c0*/  IADD3.X R101, PT, PT, R101, UR34, RZ, P1, !PT ;  /* 0x0000002265657c10 */ /* 0x000fc40008ffe4ff */
[----:B------:R-:W-:Y:S02]  /*100d0*/  IADD3 R78, P2, PT, R78, UR28, RZ ;  /* 0x0000001c4e4e7c10 */ /* 0x000fe4000ff5e0ff */
[----:B------:R-:W-:Y:S02]  /*100e0*/  IADD3 R62, P5, PT, R62, UR28, RZ ;  /* 0x0000001c3e3e7c10 */ /* 0x000fe4000ffbe0ff */
[----:B------:R-:W-:Y:S02]  /*100f0*/  IADD3 R92, P1, PT, R92, UR28, RZ ;  /* 0x0000001c5c5c7c10 */ /* 0x000fe4000ff3e0ff */
[----:B------:R-:W-:Y:S02]  /*10100*/  SGXT.U32 R127, R127, 0x1 ;  /* 0x000000017f7f781a */ /* 0x000fe40000000000 */
[----:B------:R-:W-:Y:S02]  /*10110*/  IADD3.X R49, PT, PT, R49, UR34, RZ, P6, !PT ;  /* 0x0000002231317c10 */ /* 0x000fe4000b7fe4ff */
[----:B------:R-:W-:-:S02]  /*10120*/  IADD3 R46, P6, PT, R46, UR28, RZ ;  /* 0x0000001c2e2e7c10 */ /* 0x000fc4000ffde0ff */
[----:B------:R-:W-:Y:S02]  /*10130*/  IADD3.X R79, PT, PT, R79, UR34, RZ, P2, !PT ;  /* 0x000000224f4f7c10 */ /* 0x000fe400097fe4ff */
[----:B------:R-:W-:Y:S02]  /*10140*/  IADD3.X R64, PT, PT, R64, UR34, RZ, P5, !PT ;  /* 0x0000002240407c10 */ /* 0x000fe4000affe4ff */
[----:B------:R-:W-:Y:S02]  /*10150*/  IADD3.X R93, PT, PT, R93, UR34, RZ, P1, !PT ;  /* 0x000000225d5d7c10 */ /* 0x000fe40008ffe4ff */
[----:B------:R-:W-:Y:S02]  /*10160*/  IADD3 R75, P2, PT, R75, UR28, RZ ;  /* 0x0000001c4b4b7c10 */ /* 0x000fe4000ff5e0ff */
[----:B------:R-:W-:Y:S02]  /*10170*/  LOP3.LUT R127, R127, 0x8, RZ, 0xfc, !PT ;  /* 0x000000087f7f7812 */ /* 0x000fe400078efcff */
[----:B------:R-:W-:-:S02]  /*10180*/  IADD3 R60, P5, PT, R60, UR28, RZ ;  /* 0x0000001c3c3c7c10 */ /* 0x000fc4000ffbe0ff */
[----:B------:R-:W-:Y:S02]  /*10190*/  IADD3 R44, P1, PT, R44, UR28, RZ ;  /* 0x0000001c2c2c7c10 */ /* 0x000fe4000ff3e0ff */
[----:B------:R-:W-:Y:S02]  /*101a0*/  IADD3.X R47, PT, PT, R47, UR34, RZ, P6, !PT ;  /* 0x000000222f2f7c10 */ /* 0x000fe4000b7fe4ff */
[----:B------:R-:W-:Y:S02]  /*101b0*/  ISETP.GE.AND P6, PT, R127, UR31, PT ;  /* 0x0000001f7f007c0c */ /* 0x000fe4000bfc6270 */
[----:B------:R-:W-:Y:S02]  /*101c0*/  IADD3.X R77, PT, PT, R77, UR34, RZ, P2, !PT ;  /* 0x000000224d4d7c10 */ /* 0x000fe400097fe4ff */
[----:B------:R-:W-:Y:S02]  /*101d0*/  IADD3.X R61, PT, PT, R61, UR34, RZ, P5, !PT ;  /* 0x000000223d3d7c10 */ /* 0x000fe4000affe4ff */
[----:B------:R-:W-:-:S02]  /*101e0*/  IADD3.X R45, PT, PT, R45, UR34, RZ, P1, !PT ;  /* 0x000000222d2d7c10 */ /* 0x000fc40008ffe4ff */
[----:B------:R-:W-:Y:S01]  /*101f0*/  PRMT R144, RZ, 0x7610, R144 ;  /* 0x00007610ff907816 */ /* 0x000fe20000000090 */
[----:B0-----:R-:W-:Y:S06]  /*10200*/  @!P4 BRA `(.L_x_8) ;  /* 0x0000009c00a0c947 */ /* 0x001fec0003800000 */
.L_x_16:
[----:B------:R-:W0:Y:S01]  /*10210*/  S2R R127, SR_TID.X ;  /* 0x00000000007f7919 */ /* 0x000e220000002100 */
[----:B------:R-:W2:Y:S01]  /*10220*/  @!P0 LDG.E.U8 R144, desc[UR26][R44.64] ;  /* 0x0000001a2c908981 */ /* 0x000ea2000c1e1100 */
[--C-:B0-----:R-:W-:Y:S02]  /*10230*/  SHF.R.U32.HI R126, RZ, 0x6, R127.reuse ;  /* 0x00000006ff7e7819 */ /* 0x101fe4000001167f */
[----:B------:R-:W-:Y:S02]  /*10240*/  SHF.R.U32.HI R127, RZ, 0x6, R127 ;  /* 0x00000006ff7f7819 */ /* 0x000fe4000001167f */
[----:B------:R-:W-:Y:S02]  /*10250*/  SGXT.U32 R126, R126, 0x1 ;  /* 0x000000017e7e781a */ /* 0x000fe40000000000 */
[----:B------:R-:W-:Y:S02]  /*10260*/  SGXT.U32 R127, R127, 0x1 ;  /* 0x000000017f7f781a */ /* 0x000fe40000000000 */
[----:B------:R-:W-:-:S02]  /*10270*/  LOP3.LUT R126, R126, 0x10, RZ, 0xfc, !PT ;  /* 0x000000107e7e7812 */ /* 0x000fc400078efcff */
[----:B------:R-:W-:-:S04]  /*10280*/  LOP3.LUT R127, R127, 0x18, RZ, 0xfc, !PT ;  /* 0x000000187f7f7812 */ /* 0x000fc800078efcff */
[----:B------:R-:W-:Y:S02]  /*10290*/  ISETP.GE.AND P1, PT, R127, UR31, PT ;  /* 0x0000001f7f007c0c */ /* 0x000fe4000bf26270 */
[----:B------:R-:W0:Y:S01]  /*102a0*/  S2R R127, SR_TID.X ;  /* 0x00000000007f7919 */ /* 0x000e220000002100 */
[----:B------:R-:W-:Y:S02]  /*102b0*/  ISETP.GE.AND P0, PT, R126, UR31, PT ;  /* 0x0000001f7e007c0c */ /* 0x000fe4000bf06270 */
[----:B------:R-:W-:-:S11]  /*102c0*/  PRMT R142, RZ, 0x7610, R142 ;  /* 0x00007610ff8e7816 */ /* 0x000fd6000000008e */
[----:B------:R-:W3:Y:S01]  /*102d0*/  @!P0 LDG.E.U8 R142, desc[UR26][R48.64] ;  /* 0x0000001a308e8981 */ /* 0x000ee2000c1e1100 */
[--C-:B0-----:R-:W-:Y:S02]  /*102e0*/  SHF.R.U32.HI R126, RZ, 0x6, R127.reuse ;  /* 0x00000006ff7e7819 */ /* 0x101fe4000001167f */
[--C-:B------:R-:W-:Y:S02]  /*102f0*/  SHF.R.U32.HI R108, RZ, 0x6, R127.reuse ;  /* 0x00000006ff6c7819 */ /* 0x100fe4000001167f */
[----:B------:R-:W-:-:S04]  /*10300*/  SHF.R.U32.HI R127, RZ, 0x6, R127 ;  /* 0x00000006ff7f7819 */ /* 0x000fc8000001167f */
[----:B------:R-:W-:-:S04]  /*10310*/  SGXT.U32 R127, R127, 0x1 ;  /* 0x000000017f7f781a */ /* 0x000fc80000000000 */
[----:B------:R-:W-:-:S04]  /*10320*/  LOP3.LUT R127, R127, 0x2, RZ, 0xfc, !PT ;  /* 0x000000027f7f7812 */ /* 0x000fc800078efcff */
[----:B------:R-:W-:Y:S02]  /*10330*/  ISETP.GE.AND P0, PT, R127, UR31, PT ;  /* 0x0000001f7f007c0c */ /* 0x000fe4000bf06270 */
[----:B------:R-:W0:Y:S01]  /*10340*/  S2R R127, SR_TID.X ;  /* 0x00000000007f7919 */ /* 0x000e220000002100 */
[----:B------:R-:W-:-:S04]  /*10350*/  SGXT.U32 R126, R126, 0x1 ;  /* 0x000000017e7e781a */ /* 0x000fc80000000000 */
[----:B------:R-:W-:-:S04]  /*10360*/  LOP3.LUT R126, R126, 0x28, RZ, 0xfc, !PT ;  /* 0x000000287e7e7812 */ /* 0x000fc800078efcff */
[----:B------:R-:W-:Y:S02]  /*10370*/  ISETP.GE.AND P2, PT, R126, UR31, PT ;  /* 0x0000001f7e007c0c */ /* 0x000fe4000bf46270 */
[----:B------:R-:W-:Y:S02]  /*10380*/  SGXT.U32 R108, R108, 0x1 ;  /* 0x000000016c6c781a */ /* 0x000fe40000000000 */
[----:B------:R-:W-:Y:S02]  /*10390*/  PRMT R141, RZ, 0x7610, R141 ;  /* 0x00007610ff8d7816 */ /* 0x000fe4000000008d */
[----:B------:R-:W-:Y:S02]  /*103a0*/  PRMT R139, RZ, 0x7610, R139 ;  /* 0x00007610ff8b7816 */ /* 0x000fe4000000008b */
[----:B------:R-:W-:Y:S02]  /*103b0*/  LOP3.LUT R108, R108, 0x20, RZ, 0xfc, !PT ;  /* 0x000000206c6c7812 */ /* 0x000fe400078efcff */
[----:B------:R-:W4:Y:S02]  /*103c0*/  @!P1 LDG.E.U8 R141, desc[UR26][R50.64] ;  /* 0x0000001a328d9981 */ /* 0x000f24000c1e1100 */
[----:B------:R-:W-:-:S02]  /*103d0*/  ISETP.GE.AND P1, PT, R108, UR31, PT ;  /* 0x0000001f6c007c0c */ /* 0x000fc4000bf26270 */
[----:B------:R-:W5:Y:S01]  /*103e0*/  @!P0 LDG.E.U8 R139, desc[UR26][R60.64] ;  /* 0x0000001a3c8b8981 */ /* 0x000f62000c1e1100 */
[----:B0-----:R-:W-:-:S04]  /*103f0*/  SHF.R.U32.HI R126, RZ, 0x6, R127 ;  /* 0x00000006ff7e7819 */ /* 0x001fc8000001167f */
[----:B------:R-:W-:-:S04]  /*10400*/  SGXT.U32 R126, R126, 0x1 ;  /* 0x000000017e7e781a */ /* 0x000fc80000000000 */
[----:B------:R-:W-:-:S04]  /*10410*/  LOP3.LUT R126, R126, 0x30, RZ, 0xfc, !PT ;  /* 0x000000307e7e7812 */ /* 0x000fc800078efcff */
[----:B------:R-:W-:Y:S02]  /*10420*/  ISETP.GE.AND P0, PT, R126, UR31, PT ;  /* 0x0000001f7e007c0c */ /* 0x000fe4000bf06270 */
[----:B------:R-:W-:Y:S02]  /*10430*/  SHF.R.U32.HI R126, RZ, 0x6, R127 ;  /* 0x00000006ff7e7819 */ /* 0x000fe4000001167f */
[----:B------:R-:W-:Y:S02]  /*10440*/  PRMT R178, RZ, 0x7610, R178 ;  /* 0x00007610ffb27816 */ /* 0x000fe400000000b2 */
[----:B------:R-:W-:-:S04]  /*10450*/  SGXT.U32 R126, R126, 0x1 ;  /* 0x000000017e7e781a */ /* 0x000fc80000000000 */
[----:B------:R-:W-:Y:S01]  /*10460*/  LOP3.LUT R126, R126, 0x38, RZ, 0xfc, !PT ;  /* 0x000000387e7e7812 */ /* 0x000fe200078efcff */
[----:B------:R-:W2:Y:S03]  /*10470*/  @!P1 LDG.E.U8 R178, desc[UR26][R52.64] ;  /* 0x0000001a34b29981 */ /* 0x000ea6000c1e1100 */
        /* <DEDUP_REMOVED lines=11> */
[----:B------:R-:W2:Y:S01]  /*10530*/  @!P1 LDG.E.U8 R169, desc[UR26][R58.64] ;  /* 0x0000001a3aa99981 */ /* 0x000ea2000c1e1100 */
[----:B------:R-:W-:Y:S01]  /*10540*/  PRMT R138, RZ, 0x7610, R138 ;  /* 0x00007610ff8a7816 */ /* 0x000fe2000000008a */
[----:B------:R-:W-:Y:S01]  /*10550*/  @!P0 IMAD.MOV.U32 R127, RZ, RZ, R77 ;  /* 0x000000ffff7f8224 */ /* 0x000fe200078e004d */
[----:B------:R-:W-:Y:S01]  /*10560*/  ISETP.GE.AND P1, PT, R126, UR31, PT ;  /* 0x0000001f7e007c0c */ /* 0x000fe2000bf26270 */
[----:B------:R-:W-:-:S05]  /*10570*/  @!P0 IMAD.MOV.U32 R126, RZ, RZ, R75 ;  /* 0x000000ffff7e8224 */ /* 0x000fca00078e004b */
[----:B------:R0:W2:Y:S02]  /*10580*/  @!P0 LDG.E.U8 R138, desc[UR26][R126.64] ;  /* 0x0000001a7e8a8981 */ /* 0x0000a4000c1e1100 */
[----:B0-----:R-:W0:Y:S01]  /*10590*/  S2R R127, SR_TID.X ;  /* 0x00000000007f7919 */ /* 0x001e220000002100 */
[----:B------:R-:W-:-:S04]  /*105a0*/  PRMT R175, RZ, 0x7610, R175 ;  /* 0x00007610ffaf7816 */ /* 0x000fc800000000af */
[----:B------:R-:W-:Y:S01]  /*105b0*/  @!P1 IMAD.MOV.U32 R126, RZ, RZ, R62 ;  /* 0x000000ffff7e9224 */ /* 0x000fe200078e003e */
[----:B0-----:R-:W-:-:S04]  /*105c0*/  SHF.R.U32.HI R127, RZ, 0x6, R127 ;  /* 0x00000006ff7f7819 */ /* 0x001fc8000001167f */
[----:B------:R-:W-:-:S04]  /*105d0*/  SGXT.U32 R127, R127, 0x1 ;  /* 0x000000017f7f781a */ /* 0x000fc80000000000 */
[----:B------:R-:W-:-:S04]  /*105e0*/  LOP3.LUT R127, R127, 0x12, RZ, 0xfc, !PT ;  /* 0x000000127f7f7812 */ /* 0x000fc800078efcff */
        /* <DEDUP_REMOVED lines=13> */
[----:B------:R-:W-:Y:S02]  /*106c0*/  PRMT R173, RZ, 0x7610, R173 ;  /* 0x00007610ffad7816 */ /* 0x000fe400000000ad */
[----:B------:R-:W-:-:S04]  /*106d0*/  PRMT R172, RZ, 0x7610, R172 ;  /* 0x00007610ffac7816 */ /* 0x000fc800000000ac */
[----:B------:R-:W2:Y:S01]  /*106e0*/  @!P1 LDG.E.U8 R173, desc[UR26][R66.64] ;  /* 0x0000001a42ad9981 */ /* 0x000ea2000c1e1100 */
[----:B0-----:R-:W-:-:S04]  /*106f0*/  SHF.R.U32.HI R126, RZ, 0x6, R127 ;  /* 0x00000006ff7e7819 */ /* 0x001fc8000001167f */
[----:B------:R-:W-:-:S04]  /*10700*/  SGXT.U32 R126, R126, 0x1 ;  /* 0x000000017e7e781a */ /* 0x000fc80000000000 */
[----:B------:R-:W-:Y:S02]  /*10710*/  LOP3.LUT R126, R126, 0x22, RZ, 0xfc, !PT ;  /* 0x000000227e7e7812 */ /* 0x000fe400078efcff */
[----:B------:R-:W-:Y:S02]  /*10720*/  SHF.R.U32.HI R127, RZ, 0x6, R127 ;  /* 0x00000006ff7f7819 */ /* 0x000fe4000001167f */
[----:B------:R-:W-:Y:S02]  /*10730*/  ISETP.GE.AND P0, PT, R126, UR31, PT ;  /* 0x0000001f7e007c0c */ /* 0x000fe4000bf06270 */
[----:B------:R-:W-:-:S04]  /*10740*/  SGXT.U32 R127, R127, 0x1 ;  /* 0x000000017f7f781a */ /* 0x000fc80000000000 */
[----:B------:R-:W-:-:S04]  /*10750*/  LOP3.LUT R127, R127, 0x2a, RZ, 0xfc, !PT ;  /* 0x0000002a7f7f7812 */ /* 0x000fc800078efcff */
[----:B------:R-:W-:-:S03]  /*10760*/  ISETP.GE.AND P1, PT, R127, UR31, PT ;  /* 0x0000001f7f007c0c */ /* 0x000fc6000bf26270 */
[----:B------:R-:W-:Y:S02]  /*10770*/  @!P0 IMAD.MOV.U32 R126, RZ, RZ, R68 ;  /* 0x000000ffff7e8224 */ /* 0x000fe400078e0044 */
[----:B------:R-:W-:-:S05]  /*10780*/  @!P0 IMAD.MOV.U32 R127, RZ, RZ, R70 ;  /* 0x000000ffff7f8224 */ /* 0x000fca00078e0046 */
[----:B------:R0:W2:Y:S02]  /*10790*/  @!P0 LDG.E.U8 R172, desc[UR26][R126.64] ;  /* 0x0000001a7eac8981 */ /* 0x0000a4000c1e1100 */
[----:B0-----:R-:W0:Y:S01]  /*107a0*/  S2R R127, SR_TID.X ;  /* 0x00000000007f7919 */ /* 0x001e220000002100 */
[----:B------:R-:W-:Y:S01]  /*107b0*/  PRMT R171, RZ, 0x7610, R171 ;  /* 0x00007610ffab7816 */ /* 0x000fe200000000ab */
        /* <DEDUP_REMOVED lines=40> */
[----:B------:R-:W-:-:S04]  /*10a40*/  PRMT R166, RZ, 0x7610, R166 ;  /* 0x00007610ffa67816 */ /* 0x000fc800000000a6 */
[----:B------:R-:W2:Y:S01]  /*10a50*/  @!P6 LDG.E.U8 R143, desc[UR26][R46.64] ;  /* 0x0000001a2e8fe981 */ /* 0x000ea2000c1e1100 */
[----:B0-----:R-:W-:-:S04]  /*10a60*/  SHF.R.U32.HI R127, RZ, 0x6, R127 ;  /* 0x00000006ff7f7819 */ /* 0x001fc8000001167f */
[----:B------:R-:W-:-:S04]  /*10a70*/  SGXT.U32 R127, R127, 0x1 ;  /* 0x000000017f7f781a */ /* 0x000fc80000000000 */
[----:B------:R-:W-:-:S04]  /*10a80*/  LOP3.LUT R127, R127, 0x24, RZ, 0xfc, !PT ;  /* 0x000000247f7f7812 */ /* 0x000fc800078efcff */
[----:B------:R-:W-:Y:S01]  /*10a90*/  ISETP.GE.AND P1, PT, R127, UR31, PT ;  /* 0x0000001f7f007c0c */ /* 0x000fe2000bf26270 */
[----:B------:R-:W-:-:S05]  /*10aa0*/  @!P0 IMAD.MOV.U32 R127, RZ, RZ, R83 ;  /* 0x000000ffff7f8224 */ /* 0x000fca00078e0053 */
[----:B------:R0:W2:Y:S02]  /*10ab0*/  @!P0 LDG.E.U8 R166, desc[UR26][R126.64] ;  /* 0x0000001a7ea68981 */ /* 0x0000a4000c1e1100 */
[----:B0-----:R-:W0:Y:S01]  /*10ac0*/  S2R R127, SR_TID.X ;  /* 0x00000000007f7919 */ /* 0x001e220000002100 */
[----:B------:R-:W-:-:S06]  /*10ad0*/  PRMT R165, RZ, 0x7610, R165 ;  /* 0x00007610ffa57816 */ /* 0x000fcc00000000a5 */
[----:B------:R-:W2:Y:S01]  /*10ae0*/  @!P1 LDG.E.U8 R165, desc[UR26][R84.64] ;  /* 0x0000001a54a59981 */ /* 0x000ea2000c1e1100 */
[----:B0-----:R-:W-:-:S04]  /*10af0*/  SHF.R.U32.HI R126, RZ, 0x6, R127 ;  /* 0x00000006ff7e7819 */ /* 0x001fc8000001167f */
[----:B------:R-:W-:-:S04]  /*10b00*/  SGXT.U32 R126, R126, 0x1 ;  /* 0x000000017e7e781a */ /* 0x000fc80000000000 */
[----:B------:R-:W-:-:S04]  /*10b10*/  LOP3.LUT R126, R126, 0x2c, RZ, 0xfc, !PT ;  /* 0x0000002c7e7e7812 */ /* 0x000fc800078efcff */
[----:B------:R-:W-:Y:S02]  /*10b20*/  ISETP.GE.AND P0, PT, R126, UR31, PT ;  /* 0x0000001f7e007c0c */ /* 0x000fe4000bf06270 */
[----:B------:R-:W-:-:S04]  /*10b30*/  SHF.R.U32.HI R126, RZ, 0x6, R127 ;  /* 0x00000006ff7e7819 */ /* 0x000fc8000001167f */
[----:B------:R-:W-:-:S04]  /*10b40*/  SGXT.U32 R126, R126, 0x1 ;  /* 0x000000017e7e781a */ /* 0x000fc80000000000 */
[----:B------:R-:W-:-:S04]  /*10b50*/  LOP3.LUT R126, R126, 0x34, RZ, 0xfc, !PT ;  /* 0x000000347e7e7812 */ /* 0x000fc800078efcff */
[----:B------:R-:W-:Y:S02]  /*10b60*/  ISETP.GE.AND P1, PT, R126, UR31, PT ;  /* 0x0000001f7e007c0c */ /* 0x000fe4000bf26270 */
[----:B------:R-:W-:Y:S02]  /*10b70*/  SHF.R.U32.HI R126, RZ, 0x6, R127 ;  /* 0x00000006ff7e7819 */ /* 0x000fe4000001167f */
[----:B------:R-:W-:Y:S02]  /*10b80*/  PRMT R140, RZ, 0x7610, R140 ;  /* 0x00007610ff8c7816 */ /* 0x000fe4000000008c */
[----:B------:R-:W-:-:S04]  /*10b90*/  SGXT.U32 R126, R126, 0x1 ;  /* 0x000000017e7e781a */ /* 0x000fc80000000000 */
[----:B------:R-:W-:Y:S01]  /*10ba0*/  LOP3.LUT R126, R126, 0x3c, RZ, 0xfc, !PT ;  /* 0x0000003c7e7e7812 */ /* 0x000fe200078efcff */
[----:B------:R-:W3:Y:S03]  /*10bb0*/  @!P2 LDG.E.U8 R140, desc[UR26][R54.64] ;  /* 0x0000001a368ca981 */ /* 0x000ee6000c1e1100 */
[----:B------:R-:W-:Y:S02]  /*10bc0*/  ISETP.GE.AND P2, PT, R126, UR31, PT ;  /* 0x0000001f7e007c0c */ /* 0x000fe4000bf46270 */
[----:B------:R-:W-:Y:S02]  /*10bd0*/  SHF.R.U32.HI R126, RZ, 0x6, R127 ;  /* 0x00000006ff7e7819 */ /* 0x000fe4000001167f */
[----:B------:R-:W-:Y:S02]  /*10be0*/  PRMT R164, RZ, 0x7610, R164 ;  /* 0x00007610ffa47816 */ /* 0x000fe400000000a4 */
[----:B------:R-:W-:-:S02]  /*10bf0*/  SGXT.U32 R126, R126, 0x1 ;  /* 0x000000017e7e781a */ /* 0x000fc40000000000 */
[----:B------:R-:W-:Y:S02]  /*10c00*/  PRMT R163, RZ, 0x7610, R163 ;  /* 0x00007610ffa37816 */ /* 0x000fe400000000a3 */
[----:B------:R-:W-:Y:S01]  /*10c10*/  LOP3.LUT R126, R126, 0x6, RZ, 0xfc, !PT ;  /* 0x000000067e7e7812 */ /* 0x000fe200078efcff */
[----:B------:R-:W3:Y:S03]  /*10c20*/  @!P0 LDG.E.U8 R164, desc[UR26][R86.64] ;  /* 0x0000001a56a48981 */ /* 0x000ee6000c1e1100 */
[----:B------:R-:W-:Y:S01]  /*10c30*/  ISETP.GE.AND P0, PT, R126, UR31, PT ;  /* 0x0000001f7e007c0c */ /* 0x000fe2000bf06270 */
[----:B------:R-:W3:Y:S01]  /*10c40*/  @!P1 LDG.E.U8 R163, desc[UR26][R88.64] ;  /* 0x0000001a58a39981 */ /* 0x000ee2000c1e1100 */
[----:B------:R-:W-:-:S04]  /*10c50*/  LEA.HI R126, R127, 0xe, RZ, 0x1a ;  /* 0x0000000e7f7e7811 */ /* 0x000fc800078fd0ff */
[----:B------:R-:W-:Y:S02]  /*10c60*/  ISETP.GE.AND P1, PT, R126, UR31, PT ;  /* 0x0000001f7e007c0c */ /* 0x000fe4000bf26270 */
[----:B------:R-:W-:Y:S02]  /*10c70*/  SHF.R.U32.HI R126, RZ, 0x6, R127 ;  /* 0x00000006ff7e7819 */ /* 0x000fe4000001167f */
[----:B------:R-:W-:Y:S02]  /*10c80*/  PRMT R161, RZ, 0x7610, R161 ;  /* 0x00007610ffa17816 */ /* 0x000fe400000000a1 */
[----:B------:R-:W-:Y:S02]  /*10c90*/  SGXT.U32 R126, R126, 0x1 ;  /* 0x000000017e7e781a */ /* 0x000fe40000000000 */
        /* <DEDUP_REMOVED lines=27> */
[----:B------:R-:W-:Y:S02]  /*10e50*/  PRMT R162, RZ, 0x7610, R162 ;  /* 0x00007610ffa27816 */ /* 0x000fe400000000a2 */
[----:B------:R-:W-:Y:S02]  /*10e60*/  PRMT R155, RZ, 0x7610, R155 ;  /* 0x00007610ff9b7816 */ /* 0x000fe4000000009b */
[----:B------:R-:W-:Y:S02]  /*10e70*/  PRMT R154, RZ, 0x7610, R154 ;  /* 0x00007610ff9a7816 */ /* 0x000fe4000000009a */
[----:B------:R-:W3:Y:S01]  /*10e80*/  @!P2 LDG.E.U8 R162, desc[UR26][R90.64] ;  /* 0x0000001a5aa2a981 */ /* 0x000ee2000c1e1100 */
[----:B------:R-:W-:-:S03]  /*10e90*/  LOP3.LUT R126, R127, 0x3f, RZ, 0xc0, !PT ;  /* 0x0000003f7f7e7812 */ /* 0x000fc600078ec0ff */
[----:B------:R-:W3:Y:S04]  /*10ea0*/  @!P0 LDG.E.U8 R155, desc[UR26][R98.64] ;  /* 0x0000001a629b8981 */ /* 0x000ee8000c1e1100 */
[----:B------:R-:W4:Y:S01]  /*10eb0*/  @!P1 LDG.E.U8 R154, desc[UR26][R106.64] ;  /* 0x0000001a6a9a9981 */ /* 0x000f22000c1e1100 */
[----:B------:R-:W-:Y:S02]  /*10ec0*/  ISETP.GE.AND P0, PT, R126, UR31, PT ;  /* 0x0000001f7e007c0c */ /* 0x000fe4000bf06270 */
[----:B------:R-:W-:Y:S02]  /*10ed0*/  PRMT R153, RZ, 0x7610, R153 ;  /* 0x00007610ff997816 */ /* 0x000fe40000000099 */
[----:B------:R-:W-:-:S09]  /*10ee0*/  PRMT R152, RZ, 0x7610, R152 ;  /* 0x00007610ff987816 */ /* 0x000fd20000000098 */
[----:B------:R-:W-:Y:S02]  /*10ef0*/  @!P0 IMAD.MOV.U32 R126, RZ, RZ, R2 ;  /* 0x000000ffff7e8224 */ /* 0x000fe400078e0002 */
[----:B------:R-:W-:Y:S01]  /*10f00*/  @!P0 IMAD.MOV.U32 R127, RZ, RZ, R4 ;  /* 0x000000ffff7f8224 */ /* 0x000fe200078e0004 */
[----:B------:R-:W-:Y:S01]  /*10f10*/  BAR.SYNC.DEFER_BLOCKING 0x0 ;  /* 0x0000000000007b1d */ /* 0x000fe20000010000 */
[----:B------:R-:W-:Y:S02]  /*10f20*/  PRMT R151, RZ, 0x7610, R151 ;  /* 0x00007610ff977816 */ /* 0x000fe40000000097 */
[----:B------:R-:W-:Y:S02]  /*10f30*/  PRMT R150, RZ, 0x7610, R150 ;  /* 0x00007610ff967816 */ /* 0x000fe40000000096 */
[----:B------:R-:W-:Y:S01]  /*10f40*/  PRMT R149, RZ, 0x7610, R149 ;  /* 0x00007610ff957816 */ /* 0x000fe20000000095 */
[----:B------:R0:W4:Y:S02]  /*10f50*/  @!P0 LDG.E.U8 R153, desc[UR26][R126.64] ;  /* 0x0000001a7e998981 */ /* 0x000124000c1e1100 */
[----:B0-----:R-:W-:-:S02]  /*10f60*/  @!P0 IMAD.MOV.U32 R126, RZ, RZ, R3 ;  /* 0x000000ffff7e8224 */ /* 0x001fc400078e0003 */
[----:B------:R-:W-:-:S05]  /*10f70*/  @!P0 IMAD.MOV.U32 R127, RZ, RZ, R6 ;  /* 0x000000ffff7f8224 */ /* 0x000fca00078e0006 */
[----:B------:R0:W4:Y:S02]  /*10f80*/  @!P0 LDG.E.U8 R152, desc[UR26][R126.64] ;  /* 0x0000001a7e988981 */ /* 0x000124000c1e1100 */
[----:B0-----:R-:W-:Y:S02]  /*10f90*/  @!P0 IMAD.MOV.U32 R126, RZ, RZ, R5 ;  /* 0x000000ffff7e8224 */ /* 0x001fe400078e0005 */
[----:B------:R-:W-:-:S05]  /*10fa0*/  @!P0 IMAD.MOV.U32 R127, RZ, RZ, R8 ;  /* 0x000000ffff7f8224 */ /* 0x000fca00078e0008 */
[----:B------:R0:W4:Y:S02]  /*10fb0*/  @!P0 LDG.E.U8 R151, desc[UR26][R126.64] ;  /* 0x0000001a7e978981 */ /* 0x000124000c1e1100 */
[----:B0-----:R-:W-:Y:S02]  /*10fc0*/  @!P0 IMAD.MOV.U32 R126, RZ, RZ, R7 ;  /* 0x000000ffff7e8224 */ /* 0x001fe400078e0007 */
[----:B------:R-:W-:-:S05]  /*10fd0*/  @!P0 IMAD.MOV.U32 R127, RZ, RZ, R10 ;  /* 0x000000ffff7f8224 */ /* 0x000fca00078e000a */
[----:B------:R0:W5:Y:S01]  /*10fe0*/  @!P0 LDG.E.U8 R150, desc[UR26][R126.64] ;  /* 0x0000001a7e968981 */ /* 0x000162000c1e1100 */
[----:B------:R-:W-:Y:S01]  /*10ff0*/  PRMT R148, RZ, 0x7610, R148 ;  /* 0x00007610ff947816 */ /* 0x000fe20000000094 */
[----:B0-----:R-:W-:Y:S02]  /*11000*/  @!P0 IMAD.MOV.U32 R126, RZ, RZ, R9 ;  /* 0x000000ffff7e8224 */ /* 0x001fe400078e0009 */
[----:B------:R-:W-:-:S05]  /*11010*/  @!P0 IMAD.MOV.U32 R127, RZ, RZ, R12 ;  /* 0x000000ffff7f8224 */ /* 0x000fca00078e000c */
[----:B------:R0:W5:Y:S01]  /*11020*/  @!P0 LDG.E.U8 R149, desc[UR26][R126.64] ;  /* 0x0000001a7e958981 */ /* 0x000162000c1e1100 */
[----:B------:R-:W-:Y:S01]  /*11030*/  PRMT R147, RZ, 0x7610, R147 ;  /* 0x00007610ff937816 */ /* 0x000fe20000000093 */
[----:B0-----:R-:W-:Y:S02]  /*11040*/  @!P0 IMAD.MOV.U32 R126, RZ, RZ, R11 ;  /* 0x000000ffff7e8224 */ /* 0x001fe400078e000b */
[----:B------:R-:W-:-:S05]  /*11050*/  @!P0 IMAD.MOV.U32 R127, RZ, RZ, R14 ;  /* 0x000000ffff7f8224 */ /* 0x000fca00078e000e */
[----:B------:R0:W5:Y:S02]  /*11060*/  @!P0 LDG.E.U8 R148, desc[UR26][R126.64] ;  /* 0x0000001a7e948981 */ /* 0x000164000c1e1100 */
[----:B0-----:R-:W-:Y:S02]  /*11070*/  @!P0 IMAD.MOV.U32 R126, RZ, RZ, R13 ;  /* 0x000000ffff7e8224 */ /* 0x001fe400078e000d */
[----:B------:R-:W-:-:S05]  /*11080*/  @!P0 IMAD.MOV.U32 R127, RZ, RZ, R15 ;  /* 0x000000ffff7f8224 */ /* 0x000fca00078e000f */
[----:B------:R0:W5:Y:S02]  /*11090*/  @!P0 LDG.E.U8 R147, desc[UR26][R126.64] ;  /* 0x0000001a7e938981 */ /* 0x000164000c1e1100 */
[----:B0-----:R-:W0:Y:S01]  /*110a0*/  S2R R127, SR_TID.X ;  /* 0x00000000007f7919 */ /* 0x001e220000002100 */
[----:B------:R-:W-:Y:S01]  /*110b0*/  PRMT R146, RZ, 0x7610, R146 ;  /* 0x00007610ff927816 */ /* 0x000fe20000000092 */
[----:B------:R-:W-:Y:S01]  /*110c0*/  @!P0 IMAD.MOV.U32 R126, RZ, RZ, R128 ;  /* 0x000000ffff7e8224 */ /* 0x000fe200078e0080 */
[----:B0-----:R-:W-:-:S05]  /*110d0*/  LOP3.LUT R127, R127, 0x7f, RZ, 0xc0, !PT ;  /* 0x0000007f7f7f7812 */ /* 0x001fca00078ec0ff */
[----:B--2---:R0:W-:Y:S02]  /*110e0*/  STS.U8 [R127+UR13+0x9000], R144 ;  /* 0x009000907f007988 */ /* 0x0041e4000800000d */
[----:B0-----:R-:W-:-:S05]  /*110f0*/  @!P0 IMAD.MOV.U32 R127, RZ, RZ, R125 ;  /* 0x000000ffff7f8224 */ /* 0x001fca00078e007d */
[----:B------:R0:W2:Y:S02]  /*11100*/  @!P0 LDG.E.U8 R146, desc[UR26][R126.64] ;  /* 0x0000001a7e928981 */ /* 0x0000a4000c1e1100 */
[----:B0-----:R-:W0:Y:S01]  /*11110*/  S2R R127, SR_TID.X ;  /* 0x00000000007f7919 */ /* 0x001e220000002100 */
[----:B------:R-:W-:Y:S01]  /*11120*/  PRMT R145, RZ, 0x7610, R145 ;  /* 0x00007610ff917816 */ /* 0x000fe20000000091 */
[----:B------:R-:W-:Y:S01]  /*11130*/  @!P0 IMAD.MOV.U32 R126, RZ, RZ, R136 ;  /* 0x000000ffff7e8224 */ /* 0x000fe200078e0088 */
[----:B0-----:R-:W-:-:S05]  /*11140*/  LOP3.LUT R127, R127, 0x7f, RZ, 0xc0, !PT ;  /* 0x0000007f7f7f7812 */ /* 0x001fca00078ec0ff */
[----:B------:R0:W-:Y:S02]  /*11150*/  STS.U8 [R127+UR13+0x9200], R143 ;  /* 0x0092008f7f007988 */ /* 0x0001e4000800000d */
[----:B0-----:R-:W-:-:S05]  /*11160*/  @!P0 IMAD.MOV.U32 R127, RZ, RZ, R135 ;  /* 0x000000ffff7f8224 */ /* 0x001fca00078e0087 */
[----:B------:R0:W2:Y:S02]  /*11170*/  @!P0 LDG.E.U8 R145, desc[UR26][R126.64] ;  /* 0x0000001a7e918981 */ /* 0x0000a4000c1e1100 */
[----:B0-----:R-:W0:Y:S01]  /*11180*/  S2R R127, SR_TID.X ;  /* 0x00000000007f7919 */ /* 0x001e220000002100 */
[----:B------:R-:W-:Y:S01]  /*11190*/  PRMT R144, RZ, 0x7610, R144 ;  /* 0x00007610ff907816 */ /* 0x000fe20000000090 */
[----:B------:R-:W-:Y:S01]  /*111a0*/  @!P0 IMAD.MOV.U32 R126, RZ, RZ, R185 ;  /* 0x000000ffff7e8224 */ /* 0x000fe200078e00b9 */
[----:B0-----:R-:W-:-:S05]  /*111b0*/  LOP3.LUT R127, R127, 0x7f, RZ, 0xc0, !PT ;  /* 0x0000007f7f7f7812 */ /* 0x001fca00078ec0ff */
[----:B---3--:R0:W-:Y:S02]  /*111c0*/  STS.U8 [R127+UR13+0x9400], R142 ;  /* 0x0094008e7f007988 */ /* 0x0081e4000800000d */
[----:B0-----:R-:W-:-:S05]  /*111d0*/  @!P0 IMAD.MOV.U32 R127, RZ, RZ, R184 ;  /* 0x000000ffff7f8224 */ /* 0x001fca00078e00b8 */
[----:B------:R0:W3:Y:S02]  /*111e0*/  @!P0 LDG.E.U8 R144, desc[UR26][R126.64] ;  /* 0x0000001a7e908981 */ /* 0x0000e4000c1e1100 */
[----:B0-----:R-:W0:Y:S01]  /*111f0*/  S2R R127, SR_TID.X ;  /* 0x00000000007f7919 */ /* 0x001e220000002100 */
[----:B------:R-:W-:Y:S01]  /*11200*/  PRMT R143, RZ, 0x7610, R143 ;  /* 0x00007610ff8f7816 */ /* 0x000fe2000000008f */
[----:B------:R-:W-:Y:S01]  /*11210*/  @!P0 IMAD.MOV.U32 R126, RZ, RZ, R193 ;  /* 0x000000ffff7e8224 */ /* 0x000fe200078e00c1 */
[----:B0-----:R-:W-:-:S05]  /*11220*/  LOP3.LUT R127, R127, 0x7f, RZ, 0xc0, !PT ;  /* 0x0000007f7f7f7812 */ /* 0x001fca00078ec0ff */
[----:B----4-:R0:W-:Y:S02]  /*11230*/  STS.U8 [R127+UR13+0x9600], R141 ;  /* 0x0096008d7f007988 */ /* 0x0101e4000800000d */
[----:B0-----:R-:W-:-:S05]  /*11240*/  @!P0 IMAD.MOV.U32 R127, RZ, RZ, R192 ;  /* 0x000000ffff7f8224 */ /* 0x001fca00078e00c0 */
[----:B------:R0:W4:Y:S02]  /*11250*/  @!P0 LDG.E.U8 R143, desc[UR26][R126.64] ;  /* 0x0000001a7e8f8981 */ /* 0x000124000c1e1100 */
[----:B0-----:R-:W0:Y:S01]  /*11260*/  S2R R127, SR_TID.X ;  /* 0x00000000007f7919 */ /* 0x001e220000002100 */
[----:B------:R-:W1:Y:S01]  /*11270*/  S2R R108, SR_TID.X ;  /* 0x00000000006c7919 */ /* 0x000e620000002100 */
[----:B------:R-:W-:Y:S02]  /*11280*/  PRMT R142, RZ, 0x7610, R142 ;  /* 0x00007610ff8e7816 */ /* 0x000fe4000000008e */
[----:B------:R-:W-:Y:S02]  /*11290*/  PRMT R141, RZ, 0x7610, R141 ;  /* 0x00007610ff8d7816 */ /* 0x000fe4000000008d */
[----:B0-----:R-:W-:-:S05]  /*112a0*/  LOP3.LUT R126, R127, 0x7f, RZ, 0xc0, !PT ;  /* 0x0000007f7f7e7812 */ /* 0x001fca00078ec0ff */
[----:B------:R0:W-:Y:S02]  /*112b0*/  STS.U8 [R126+UR13+0x9800], R178 ;  /* 0x009800b27e007988 */ /* 0x0001e4000800000d */
[----:B0-----:R-:W-:Y:S01]  /*112c0*/  LOP3.LUT R178, R127, 0x7f, RZ, 0xc0, !PT ;  /* 0x0000007f7fb27812 */ /* 0x001fe200078ec0ff */
[----:B------:R-:W-:Y:S02]  /*112d0*/  @!P0 IMAD.MOV.U32 R126, RZ, RZ, R201 ;  /* 0x000000ffff7e8224 */ /* 0x000fe400078e00c9 */
[----:B------:R-:W-:-:S05]  /*112e0*/  @!P0 IMAD.MOV.U32 R127, RZ, RZ, R200 ;  /* 0x000000ffff7f8224 */ /* 0x000fca00078e00c8 */
[----:B------:R0:W2:Y:S04]  /*112f0*/  @!P0 LDG.E.U8 R142, desc[UR26][R126.64] ;  /* 0x0000001a7e8e8981 */ /* 0x0000a8000c1e1100 */
[----:B------:R1:W-:Y:S01]  /*11300*/  STS.U8 [R178+UR13+0x9a00], R140 ;  /* 0x009a008cb2007988 */ /* 0x0003e2000800000d */
[----:B0-----:R-:W-:Y:S02]  /*11310*/  @!P0 IMAD.MOV.U32 R126, RZ, RZ, R209 ;  /* 0x000000ffff7e8224 */ /* 0x001fe400078e00d1 */
[----:B------:R-:W-:Y:S01]  /*11320*/  @!P0 IMAD.MOV.U32 R127, RZ, RZ, R208 ;  /* 0x000000ffff7f8224 */ /* 0x000fe200078e00d0 */
[----:B-1----:R-:W-:-:S04]  /*11330*/  PRMT R140, RZ, 0x7610, R140 ;  /* 0x00007610ff8c7816 */ /* 0x002fc8000000008c */
[----:B------:R0:W2:Y:S04]  /*11340*/  @!P0 LDG.E.U8 R141, desc[UR26][R126.64] ;  /* 0x0000001a7e8d8981 */ /* 0x0000a8000c1e1100 */
[----:B------:R-:W-:Y:S01]  /*11350*/  STS.U8 [R178+UR13+0x9c00], R176 ;  /* 0x009c00b0b2007988 */ /* 0x000fe2000800000d */
[----:B0-----:R-:W-:Y:S02]  /*11360*/  @!P0 IMAD.MOV.U32 R126, RZ, RZ, R217 ;  /* 0x000000ffff7e8224 */ /* 0x001fe400078e00d9 */
[----:B------:R-:W-:Y:S01]  /*11370*/  @!P0 IMAD.MOV.U32 R127, RZ, RZ, R216 ;  /* 0x000000ffff7f8224 */ /* 0x000fe200078e00d8 */
[----:B------:R0:W-:Y:S01]  /*11380*/  STS.U8 [R178+UR13+0x9e00], R169 ;  /* 0x009e00a9b2007988 */ /* 0x0001e2000800000d */
[----:B------:R-:W-:-:S03]  /*11390*/  LOP3.LUT R108, R108, 0x7f, RZ, 0xc0, !PT ;  /* 0x0000007f6c6c7812 */ /* 0x000fc600078ec0ff */
[----:B------:R1:W2:Y:S01]  /*113a0*/  @!P0 LDG.E.U8 R140, desc[UR26][R126.64] ;  /* 0x0000001a7e8c8981 */ /* 0x0002a2000c1e1100 */
[----:B0-----:R-:W-:Y:S01]  /*113b0*/  PRMT R169, RZ, 0x7610, R169 ;  /* 0x00007610ffa97816 */ /* 0x001fe200000000a9 */
[----:B-1----:R-:W-:Y:S02]  /*113c0*/  @!P0 IMAD.MOV.U32 R126, RZ, RZ, R225 ;  /* 0x000000ffff7e8224 */ /* 0x002fe400078e00e1 */
[----:B------:R-:W-:Y:S01]  /*113d0*/  @!P0 IMAD.MOV.U32 R127, RZ, RZ, R224 ;  /* 0x000000ffff7f8224 */ /* 0x000fe200078e00e0 */
[----:B------:R-:W-:Y:S02]  /*113e0*/  LOP3.LUT R108, R108, 0x10, RZ, 0x3c, !PT ;  /* 0x000000106c6c7812 */ /* 0x000fe400078e3cff */
[----:B------:R-:W-:Y:S02]  /*113f0*/  PRMT R176, RZ, 0x7610, R176 ;  /* 0x00007610ffb07816 */ /* 0x000fe400000000b0 */
[----:B------:R0:W2:Y:S04]  /*11400*/  @!P0 LDG.E.U8 R169, desc[UR26][R126.64] ;  /* 0x0000001a7ea98981 */ /* 0x0000a8000c1e1100 */
[----:B------:R1:W-:Y:S01]  /*11410*/  STS.U8 [R108+UR13+0x9280], R175 ;  /* 0x009280af6c007988 */ /* 0x0003e2000800000d */
[----:B0-----:R-:W-:-:S02]  /*11420*/  @!P0 IMAD.MOV.U32 R126, RZ, RZ, R233 ;  /* 0x000000ffff7e8224 */ /* 0x001fc400078e00e9 */
[----:B------:R-:W-:Y:S01]  /*11430*/  @!P0 IMAD.MOV.U32 R127, RZ, RZ, R232 ;  /* 0x000000ffff7f8224 */ /* 0x000fe200078e00e8 */
[----:B-1----:R-:W-:-:S04]  /*11440*/  PRMT R175, RZ, 0x7610, R175 ;  /* 0x00007610ffaf7816 */ /* 0x002fc800000000af */
[----:B------:R0:W2:Y:S04]  /*11450*/  @!P0 LDG.E.U8 R176, desc[UR26][R126.64] ;  /* 0x0000001a7eb08981 */ /* 0x0000a8000c1e1100 */
[----:B------:R1:W-:Y:S01]  /*11460*/  STS.U8 [R108+UR13+0x9480], R174 ;  /* 0x009480ae6c007988 */ /* 0x0003e2000800000d */
[----:B0-----:R-:W-:Y:S02]  /*11470*/  @!P0 IMAD.MOV.U32 R126, RZ, RZ, R241 ;  /* 0x000000ffff7e8224 */ /* 0x001fe400078e00f1 */
[----:B------:R-:W-:Y:S01]  /*11480*/  @!P0 IMAD.MOV.U32 R127, RZ, RZ, R240 ;  /* 0x000000ffff7f8224 */ /* 0x000fe200078e00f0 */
[----:B-1----:R-:W-:-:S04]  /*11490*/  PRMT R174, RZ, 0x7610, R174 ;  /* 0x00007610ffae7816 */ /* 0x002fc800000000ae */
[----:B------:R0:W2:Y:S02]  /*114a0*/  @!P0 LDG.E.U8 R175, desc[UR26][R126.64] ;  /* 0x0000001a7eaf8981 */ /* 0x0000a4000c1e1100 */
[----:B0-----:R-:W-:Y:S02]  /*114b0*/  @!P0 IMAD.MOV.U32 R126, RZ, RZ, R249 ;  /* 0x000000ffff7e8224 */ /* 0x001fe400078e00f9 */
[----:B------:R-:W-:-:S05]  /*114c0*/  @!P0 IMAD.MOV.U32 R127, RZ, RZ, R248 ;  /* 0x000000ffff7f8224 */ /* 0x000fca00078e00f8 */
[----:B------:R0:W2:Y:S04]  /*114d0*/  @!P0 LDG.E.U8 R174, desc[UR26][R126.64] ;  /* 0x0000001a7eae8981 */ /* 0x0000a8000c1e1100 */
[----:B------:R-:W0:Y:S04]  /*114e0*/  LDL R126, [R1+0xc] ;  /* 0x00000c00017e7983 */ /* 0x000e280000100800 */
[----:B------:R-:W0:Y:S04]  /*114f0*/  LDL R127, [R1+0x10] ;  /* 0x00001000017f7983 */ /* 0x000e280000100800 */
[----:B------:R1:W-:Y:S02]  /*11500*/  STS.U8 [R108+UR13+0x9680], R173 ;  /* 0x009680ad6c007988 */ /* 0x0003e4000800000d */
[----:B-1----:R-:W-:-:S02]  /*11510*/  PRMT R173, RZ, 0x7610, R173 ;  /* 0x00007610ffad7816 */ /* 0x002fc400000000ad */
[----:B0-----:R-:W-:-:S04]  /*11520*/  @!P0 LOP3.LUT R127, R127, R126, RZ, 0x3c, !PT ;  /* 0x0000007e7f7f8212 */ /* 0x001fc800078e3cff */
[----:B------:R-:W-:-:S04]  /*11530*/  @!P0 LOP3.LUT R126, R127, R126, RZ, 0x3c, !PT ;  /* 0x0000007e7f7e8212 */ /* 0x000fc800078e3cff */
[----:B------:R-:W-:-:S05]  /*11540*/  @!P0 LOP3.LUT R127, R127, R126, RZ, 0x3c, !PT ;  /* 0x0000007e7f7f8212 */ /* 0x000fca00078e3cff */
        /* <DEDUP_REMOVED lines=27> */
[----:B-----5:R1:W-:Y:S02]  /*11700*/  STS.U8 [R108+UR13+0x9080], R139 ;  /* 0x0090808b6c007988 */ /* 0x0203e4000800000d */
[----:B-1----:R-:W-:-:S02]  /*11710*/  PRMT R139, RZ, 0x7610, R139 ;  /* 0x00007610ff8b7816 */ /* 0x002fc4000000008b */
[----:B0-----:R-:W-:-:S04]  /*11720*/  @!P0 LOP3.LUT R127, R127, R126, RZ, 0x3c, !PT ;  /* 0x0000007e7f7f8212 */ /* 0x001fc800078e3cff */
[----:B------:R-:W-:-:S04]  /*11730*/  @!P0 LOP3.LUT R126, R127, R126, RZ, 0x3c, !PT ;  /* 0x0000007e7f7e8212 */ /* 0x000fc800078e3cff */
[----:B------:R-:W-:-:S05]  /*11740*/  @!P0 LOP3.LUT R127, R127, R126, RZ, 0x3c, !PT ;  /* 0x0000007e7f7f8212 */ /* 0x000fca00078e3cff */
[----:B------:R0:W5:Y:S04]  /*11750*/  @!P0 LDG.E.U8 R139, desc[UR26][R126.64] ;  /* 0x0000001a7e8b8981 */ /* 0x000168000c1e1100 */
[----:B------:R-:W0:Y:S04]  /*11760*/  LDL R126, [R1+0xb4] ;  /* 0x0000b400017e7983 */ /* 0x000e280000100800 */
[----:B------:R-:W0:Y:S04]  /*11770*/  LDL R127, [R1+0xb8] ;  /* 0x0000b800017f7983 */ /* 0x000e280000100800 */
[----:B------:R1:W-:Y:S04]  /*11780*/  STS.U8 [R108+UR13+0x9e80], R177 ;  /* 0x009e80b16c007988 */ /* 0x0003e8000800000d */
[----:B------:R2:W-:Y:S04]  /*11790*/  STS.U8 [R109+UR13+0x9100], R138 ;  /* 0x0091008a6d007988 */ /* 0x0005e8000800000d */
[----:B-1----:R-:W3:Y:S01]  /*117a0*/  LDL R177, [R1+0x118] ;  /* 0x0001180001b17983 */ /* 0x002ee20000100800 */
[----:B--2---:R-:W-:-:S02]  /*117b0*/  PRMT R138, RZ, 0x7610, R138 ;  /* 0x00007610ff8a7816 */ /* 0x004fc4000000008a */
        /* <DEDUP_REMOVED lines=20> */
[----:B------:R-:W2:Y:S01]  /*11900*/  LDL R127, [R1+0x114] ;  /* 0x00011400017f7983 */ /* 0x000ea20000100800 */
[----:B---3--:R-:W-:-:S03]  /*11910*/  @!P0 IMAD.MOV.U32 R126, RZ, RZ, R177 ;  /* 0x000000ffff7e8224 */ /* 0x008fc600078e00b1 */
[----:B------:R0:W-:Y:S04]  /*11920*/  STS.U8 [R109+UR13+0x9700], R166 ;  /* 0x009700a66d007988 */ /* 0x0001e8000800000d */
[----:B------:R1:W-:Y:S04]  /*11930*/  STS.U8 [R109+UR13+0x9900], R165 ;  /* 0x009900a56d007988 */ /* 0x0003e8000800000d */
[----:B------:R3:W-:Y:S01]  /*11940*/  STS.U8 [R109+UR13+0x9b00], R164 ;  /* 0x009b00a46d007988 */ /* 0x0007e2000800000d */
[----:B0-----:R-:W-:-:S03]  /*11950*/  PRMT R166, RZ, 0x7610, R166 ;  /* 0x00007610ffa67816 */ /* 0x001fc600000000a6 */
[----:B------:R0:W-:Y:S04]  /*11960*/  STS.U8 [R109+UR13+0x9d00], R163 ;  /* 0x009d00a36d007988 */ /* 0x0001e8000800000d */
[----:B------:R0:W-:Y:S04]  /*11970*/  STS.U8 [R109+UR13+0x9f00], R162 ;  /* 0x009f00a26d007988 */ /* 0x0001e8000800000d */
[----:B------:R-:W3:Y:S04]  /*11980*/  LDL R177, [R1+0x1b0] ;  /* 0x0001b00001b17983 */ /* 0x000ee80000100800 */
[----:B--2---:R2:W2:Y:S04]  /*11990*/  @!P0 LDG.E.U8 R166, desc[UR26][R126.64] ;  /* 0x0000001a7ea68981 */ /* 0x0044a8000c1e1100 */
[----:B------:R-:W2:Y:S04]  /*119a0*/  LDL R126, [R1+0x134] ;  /* 0x00013400017e7983 */ /* 0x000ea80000100800 */
[----:B------:R-:W2:Y:S01]  /*119b0*/  LDL R127, [R1+0x138] ;  /* 0x00013800017f7983 */ /* 0x000ea20000100800 */
[----:B-1----:R-:W-:-:S02]  /*119c0*/  PRMT R165, RZ, 0x7610, R165 ;  /* 0x00007610ffa57816 */ /* 0x002fc400000000a5 */
[----:B--2---:R-:W-:-:S04]  /*119d0*/  @!P0 LOP3.LUT R127, R127, R126, RZ, 0x3c, !PT ;  /* 0x0000007e7f7f8212 */ /* 0x004fc800078e3cff */
[----:B------:R-:W-:-:S04]  /*119e0*/  @!P0 LOP3.LUT R126, R127, R126, RZ, 0x3c, !PT ;  /* 0x0000007e7f7e8212 */ /* 0x000fc800078e3cff */
[----:B------:R-:W-:-:S05]  /*119f0*/  @!P0 LOP3.LUT R127, R127, R126, RZ, 0x3c, !PT ;  /* 0x0000007e7f7f8212 */ /* 0x000fca00078e3cff */
[----:B------:R1:W2:Y:S04]  /*11a00*/  @!P0 LDG.E.U8 R165, desc[UR26][R126.64] ;  /* 0x0000001a7ea58981 */ /* 0x0002a8000c1e1100 */
[----:B------:R-:W1:Y:S04]  /*11a10*/  LDL R126, [R1+0x164] ;  /* 0x00016400017e7983 */ /* 0x000e680000100800 */
[----:B------:R-:W1:Y:S01]  /*11a20*/  LDL R127, [R1+0x168] ;  /* 0x00016800017f7983 */ /* 0x000e620000100800 */
[----:B---3--:R-:W-:Y:S02]  /*11a30*/  PRMT R164, RZ, 0x7610, R164 ;  /* 0x00007610ffa47816 */ /* 0x008fe400000000a4 */
[----:B-1----:R-:W-:-:S04]  /*11a40*/  @!P0 LOP3.LUT R127, R127, R126, RZ, 0x3c, !PT ;  /* 0x0000007e7f7f8212 */ /* 0x002fc800078e3cff */
[----:B------:R-:W-:-:S04]  /*11a50*/  @!P0 LOP3.LUT R126, R127, R126, RZ, 0x3c, !PT ;  /* 0x0000007e7f7e8212 */ /* 0x000fc800078e3cff */
[----:B------:R-:W-:-:S05]  /*11a60*/  @!P0 LOP3.LUT R127, R127, R126, RZ, 0x3c, !PT ;  /* 0x0000007e7f7f8212 */ /* 0x000fca00078e3cff */
[----:B------:R1:W3:Y:S04]  /*11a70*/  @!P0 LDG.E.U8 R164, desc[UR26][R126.64] ;  /* 0x0000001a7ea48981 */ /* 0x0002e8000c1e1100 */
[----:B------:R-:W1:Y:S04]  /*11a80*/  LDL R126, [R1+0x17c] ;  /* 0x00017c00017e7983 */ /* 0x000e680000100800 */
[----:B------:R-:W1:Y:S01]  /*11a90*/  LDL R127, [R1+0x180] ;  /* 0x00018000017f7983 */ /* 0x000e620000100800 */
[----:B0-----:R-:W-:Y:S02]  /*11aa0*/  PRMT R163, RZ, 0x7610, R163 ;  /* 0x00007610ffa37816 */ /* 0x001fe400000000a3 */
[----:B-1----:R-:W-:-:S04]  /*11ab0*/  @!P0 LOP3.LUT R127, R127, R126, RZ, 0x3c, !PT ;  /* 0x0000007e7f7f8212 */ /* 0x002fc800078e3cff */
[----:B------:R-:W-:-:S04]  /*11ac0*/  @!P0 LOP3.LUT R126, R127, R126, RZ, 0x3c, !PT ;  /* 0x0000007e7f7e8212 */ /* 0x000fc800078e3cff */
[----:B------:R-:W-:-:S05]  /*11ad0*/  @!P0 LOP3.LUT R127, R127, R126, RZ, 0x3c, !PT ;  /* 0x0000007e7f7f8212 */ /* 0x000fca00078e3cff */
[----:B------:R0:W2:Y:S04]  /*11ae0*/  @!P0 LDG.E.U8 R163, desc[UR26][R126.64] ;  /* 0x0000001a7ea38981 */ /* 0x0000a8000c1e1100 */
[----:B------:R-:W0:Y:S04]  /*11af0*/  LDL R126, [R1+0x194] ;  /* 0x00019400017e7983 */ /* 0x000e280000100800 */
[----:B------:R-:W0:Y:S01]  /*11b00*/  LDL R127, [R1+0x198] ;  /* 0x00019800017f7983 */ /* 0x000e220000100800 */
[----:B------:R-:W-:Y:S02]  /*11b10*/  PRMT R162, RZ, 0x7610, R162 ;  /* 0x00007610ffa27816 */ /* 0x000fe400000000a2 */
[----:B0-----:R-:W-:-:S04]  /*11b20*/  @!P0 LOP3.LUT R127, R127, R126, RZ, 0x3c, !PT ;  /* 0x0000007e7f7f8212 */ /* 0x001fc800078e3cff */
[----:B------:R-:W-:-:S04]  /*11b30*/  @!P0 LOP3.LUT R126, R127, R126, RZ, 0x3c, !PT ;  /* 0x0000007e7f7e8212 */ /* 0x000fc800078e3cff */
[----:B------:R-:W-:-:S05]  /*11b40*/  @!P0 LOP3.LUT R127, R127, R126, RZ, 0x3c, !PT ;  /* 0x0000007e7f7f8212 */ /* 0x000fca00078e3cff */
[----:B------:R0:W2:Y:S04]  /*11b50*/  @!P0 LDG.E.U8 R162, desc[UR26][R126.64] ;  /* 0x0000001a7ea28981 */ /* 0x0000a8000c1e1100 */
[----:B------:R-:W2:Y:S01]  /*11b60*/  LDL R127, [R1+0x1ac] ;  /* 0x0001ac00017f7983 */ /* 0x000ea20000100800 */
[----:B0-----:R-:W-:-:S03]  /*11b70*/  @!P0 IMAD.MOV.U32 R126, RZ, RZ, R177 ;  /* 0x000000ffff7e8224 */ /* 0x001fc600078e00b1 */
[----:B------:R0:W-:Y:S04]  /*11b80*/  STS.U8 [R110+UR13+0x9180], R161 ;  /* 0x009180a16e007988 */ /* 0x0001e8000800000d */
[----:B------:R1:W-:Y:S04]  /*11b90*/  STS.U8 [R110+UR13+0x9380], R160 ;  /* 0x009380a06e007988 */ /* 0x0003e8000800000d */
[----:B------:R3:W-:Y:S01]  /*11ba0*/  STS.U8 [R110+UR13+0x9580], R159 ;  /* 0x0095809f6e007988 */ /* 0x0007e2000800000d */
[----:B0-----:R-:W-:-:S03]  /*11bb0*/  PRMT R161, RZ, 0x7610, R161 ;  /* 0x00007610ffa17816 */ /* 0x001fc600000000a1 */
[----:B------:R0:W-:Y:S01]  /*11bc0*/  STS.U8 [R110+UR13+0x9780], R158 ;  /* 0x0097809e6e007988 */ /* 0x0001e2000800000d */
[----:B-1----:R-:W-:-:S03]  /*11bd0*/  PRMT R160, RZ, 0x7610, R160 ;  /* 0x00007610ffa07816 */ /* 0x002fc600000000a0 */
[----:B------:R1:W-:Y:S01]  /*11be0*/  STS.U8 [R110+UR13+0x9980], R157 ;  /* 0x0099809d6e007988 */ /* 0x0003e2000800000d */
[----:B---3--:R-:W-:-:S03]  /*11bf0*/  PRMT R159, RZ, 0x7610, R159 ;  /* 0x00007610ff9f7816 */ /* 0x008fc6000000009f */
[----:B------:R3:W-:Y:S01]  /*11c00*/  STS.U8 [R110+UR13+0x9b80], R156 ;  /* 0x009b809c6e007988 */ /* 0x0007e2000800000d */
[----:B0-----:R-:W-:-:S03]  /*11c10*/  PRMT R158, RZ, 0x7610, R158 ;  /* 0x00007610ff9e7816 */ /* 0x001fc6000000009e */
[----:B------:R0:W-:Y:S01]  /*11c20*/  STS.U8 [R110+UR13+0x9d80], R155 ;  /* 0x009d809b6e007988 */ /* 0x0001e2000800000d */
[----:B-1----:R-:W-:-:S03]  /*11c30*/  PRMT R157, RZ, 0x7610, R157 ;  /* 0x00007610ff9d7816 */ /* 0x002fc6000000009d */
[----:B------:R1:W-:Y:S01]  /*11c40*/  STS.U8 [R110+UR13+0x9f80], R154 ;  /* 0x009f809a6e007988 */ /* 0x0003e2000800000d */
[----:B---3--:R-:W-:-:S03]  /*11c50*/  PRMT R156, RZ, 0x7610, R156 ;  /* 0x00007610ff9c7816 */ /* 0x008fc6000000009c */
[----:B------:R-:W3:Y:S01]  /*11c60*/  LDL R177, [R1+0x78] ;  /* 0x0000780001b17983 */ /* 0x000ee20000100800 */
[----:B0-----:R-:W-:Y:S02]  /*11c70*/  PRMT R155, RZ, 0x7610, R155 ;  /* 0x00007610ff9b7816 */ /* 0x001fe4000000009b */
[----:B-1----:R-:W-:Y:S01]  /*11c80*/  PRMT R154, RZ, 0x7610, R154 ;  /* 0x00007610ff9a7816 */ /* 0x002fe2000000009a */
[----:B------:R0:W-:Y:S04]  /*11c90*/  STS.U8 [R178+UR13+0x4000], R153 ;  /* 0x00400099b2007988 */ /* 0x0001e8000800000d */
[----:B------:R1:W-:Y:S01]  /*11ca0*/  STS.U8 [R178+UR13+0x4200], R152 ;  /* 0x00420098b2007988 */ /* 0x0003e2000800000d */
[----:B0-----:R-:W-:Y:S02]  /*11cb0*/  PRMT R153, RZ, 0x7610, R153 ;  /* 0x00007610ff997816 */ /* 0x001fe40000000099 */
[----:B-1----:R-:W-:Y:S01]  /*11cc0*/  PRMT R152, RZ, 0x7610, R152 ;  /* 0x00007610ff987816 */ /* 0x002fe20000000098 */
[----:B------:R0:W-:Y:S04]  /*11cd0*/  STS.U8 [R178+UR13+0x4400], R151 ;  /* 0x00440097b2007988 */ /* 0x0001e8000800000d */
[----:B------:R1:W-:Y:S01]  /*11ce0*/  STS.U8 [R178+UR13+0x4600], R150 ;  /* 0x00460096b2007988 */ /* 0x0003e2000800000d */
[----:B0-----:R-:W-:-:S02]  /*11cf0*/  PRMT R151, RZ, 0x7610, R151 ;  /* 0x00007610ff977816 */ /* 0x001fc40000000097 */
        /* <DEDUP_REMOVED lines=13> */
[----:B----4-:R0:W-:Y:S02]  /*11dd0*/  STS.U8 [R178+UR13+0x5400], R143 ;  /* 0x0054008fb2007988 */ /* 0x0101e4000800000d */
[----:B0-----:R-:W-:-:S02]  /*11de0*/  PRMT R143, RZ, 0x7610, R143 ;  /* 0x00007610ff8f7816 */ /* 0x001fc4000000008f */
[----:B--2---:R0:W2:Y:S02]  /*11df0*/  @!P0 LDG.E.U8 R161, desc[UR26][R126.64] ;  /* 0x0000001a7ea18981 */ /* 0x0040a4000c1e1100 */
[----:B0-----:R-:W-:Y:S02]  /*11e00*/  @!P0 IMAD.MOV.U32 R126, RZ, RZ, R16 ;  /* 0x000000ffff7e8224 */ /* 0x001fe400078e0010 */
[----:B------:R-:W-:-:S05]  /*11e10*/  @!P0 IMAD.MOV.U32 R127, RZ, RZ, R18 ;  /* 0x000000ffff7f8224 */ /* 0x000fca00078e0012 */
[----:B------:R0:W4:Y:S02]  /*11e20*/  @!P0 LDG.E.U8 R160, desc[UR26][R126.64] ;  /* 0x0000001a7ea08981 */ /* 0x000124000c1e1100 */
[----:B0-----:R-:W-:Y:S02]  /*11e30*/  @!P0 IMAD.MOV.U32 R126, RZ, RZ, R17 ;  /* 0x000000ffff7e8224 */ /* 0x001fe400078e0011 */
[----:B------:R-:W-:-:S05]  /*11e40*/  @!P0 IMAD.MOV.U32 R127, RZ, RZ, R20 ;  /* 0x000000ffff7f8224 */ /* 0x000fca00078e0014 */
[----:B------:R0:W2:Y:S02]  /*11e50*/  @!P0 LDG.E.U8 R159, desc[UR26][R126.64] ;  /* 0x0000001a7e9f8981 */ /* 0x0000a4000c1e1100 */
        /* <DEDUP_REMOVED lines=75> */
[----:B------:R-:W3:Y:S01]  /*12310*/  LDL R177, [R1+0x120] ;  /* 0x0001200001b17983 */ /* 0x000ee20000100800 */
[----:B0-----:R-:W-:-:S06]  /*12320*/  PRMT R169, RZ, 0x7610, R169 ;  /* 0x00007610ffa97816 */ /* 0x001fcc00000000a9 */
[----:B--2---:R0:W2:Y:S04]  /*12330*/  @!P0 LDG.E.U8 R169, desc[UR26][R126.64] ;  /* 0x0000001a7ea98981 */ /* 0x0040a8000c1e1100 */
        /* <DEDUP_REMOVED lines=74> */
[----:B------:R-:W3:Y:S01]  /*127e0*/  LDL R177, [R1+0x80] ;  /* 0x0000800001b17983 */ /* 0x000ee20000100800 */
        /* <DEDUP_REMOVED lines=14> */
[----:B----4-:R0:W-:Y:S04]  /*128d0*/  STS.U8 [R108+UR13+0x4080], R160 ;  /* 0x004080a06c007988 */ /* 0x0101e8000800000d */
[----:B------:R1:W-:Y:S04]  /*128e0*/  STS.U8 [R108+UR13+0x4280], R159 ;  /* 0x0042809f6c007988 */ /* 0x0003e8000800000d */
[----:B------:R-:W4:Y:S01]  /*128f0*/  LDL R178, [R1+0x7c] ;  /* 0x00007c0001b27983 */ /* 0x000f220000100800 */
        /* <DEDUP_REMOVED lines=18> */
[----:B--2---:R0:W2:Y:S02]  /*12a20*/  @!P0 LDG.E.U8 R168, desc[UR26][R126.64] ;  /* 0x0000001a7ea88981 */ /* 0x0040a4000c1e1100 */
        /* <DEDUP_REMOVED lines=51> */
[----:B------:R-:W0:Y:S04]  /*12d60*/  LDL R127, [R1] ;  /* 0x00000000017f7983 */ /* 0x000e280000100800 */
[----:B------:R1:W-:Y:S02]  /*12d70*/  STS.U8 [R108+UR13+0x5480], R150 ;  /* 0x005480966c007988 */ /* 0x0003e4000800000d */
[----:B-1----:R-:W-:Y:S01]  /*12d80*/  PRMT R150, RZ, 0x7610, R150 ;  /* 0x00007610ff967816 */ /* 0x002fe20000000096 */
[----:B0-----:R-:W-:-:S02]  /*12d90*/  @!P0 IMAD.MOV.U32 R126, RZ, RZ, R127 ;  /* 0x000000ffff7e8224 */ /* 0x001fc400078e007f */
        /* <DEDUP_REMOVED lines=20> */
[----:B------:R1:W-:Y:S04]  /*12ee0*/  STS.U8 [R108+UR13+0x5a80], R147 ;  /* 0x005a80936c007988 */ /* 0x0003e8000800000d */
[----:B------:R3:W-:Y:S01]  /*12ef0*/  STS.U8 [R108+UR13+0x5c80], R146 ;  /* 0x005c80926c007988 */ /* 0x0007e2000800000d */
[----:B-1----:R-:W-:-:S02]  /*12f00*/  PRMT R147, RZ, 0x7610, R147 ;  /* 0x00007610ff937816 */ /* 0x002fc40000000093 */
[----:B---3--:R-:W-:Y:S02]  /*12f10*/  PRMT R146, RZ, 0x7610, R146 ;  /* 0x00007610ff927816 */ /* 0x008fe40000000092 */
[----:B0-----:R-:W-:-:S04]  /*12f20*/  @!P0 LOP3.LUT R127, R127, R126, RZ, 0x3c, !PT ;  /* 0x0000007e7f7f8212 */ /* 0x001fc800078e3cff */
[----:B------:R-:W-:-:S04]  /*12f30*/  @!P0 LOP3.LUT R126, R127, R126, RZ, 0x3c, !PT ;  /* 0x0000007e7f7e8212 */ /* 0x000fc800078e3cff */
[----:B------:R-:W-:-:S05]  /*12f40*/  @!P0 LOP3.LUT R127, R127, R126, RZ, 0x3c, !PT ;  /* 0x0000007e7f7f8212 */ /* 0x000fca00078e3cff */
[----:B------:R0:W3:Y:S02]  /*12f50*/  @!P0 LDG.E.U8 R147, desc[UR26][R126.64] ;  /* 0x0000001a7e938981 */ /* 0x0000e4000c1e1100 */
[----:B0-----:R-:W-:Y:S02]  /*12f60*/  @!P0 IMAD.MOV.U32 R126, RZ, RZ, R177 ;  /* 0x000000ffff7e8224 */ /* 0x001fe400078e00b1 */
[----:B----4-:R-:W-:Y:S01]  /*12f70*/  @!P0 IMAD.MOV.U32 R127, RZ, RZ, R178 ;  /* 0x000000ffff7f8224 */ /* 0x010fe200078e00b2 */
[----:B------:R0:W-:Y:S04]  /*12f80*/  STS.U8 [R108+UR13+0x5e80], R145 ;  /* 0x005e80916c007988 */ /* 0x0001e8000800000d */
[----:B------:R1:W4:Y:S04]  /*12f90*/  @!P0 LDG.E.U8 R146, desc[UR26][R126.64] ;  /* 0x0000001a7e928981 */ /* 0x000328000c1e1100 */
[----:B------:R0:W-:Y:S04]  /*12fa0*/  STS.U8 [R108+UR13+0x6080], R144 ;  /* 0x006080906c007988 */ /* 0x0001e8000800000d */
[----:B------:R1:W-:Y:S04]  /*12fb0*/  STS.U8 [R108+UR13+0x6280], R143 ;  /* 0x0062808f6c007988 */ /* 0x0003e8000800000d */
[----:B------:R-:W1:Y:S04]  /*12fc0*/  LDL R126, [R1+0xa4] ;  /* 0x0000a400017e7983 */ /* 0x000e680000100800 */
[----:B------:R-:W1:Y:S01]  /*12fd0*/  LDL R127, [R1+0xa8] ;  /* 0x0000a800017f7983 */ /* 0x000e620000100800 */
[----:B0-----:R-:W-:-:S03]  /*12fe0*/  PRMT R145, RZ, 0x7610, R145 ;  /* 0x00007610ff917816 */ /* 0x001fc60000000091 */
[----:B------:R-:W2:Y:S04]  /*12ff0*/  LDL R178, [R1+0x124] ;  /* 0x0001240001b27983 */ /* 0x000ea80000100800 */
[----:B------:R-:W2:Y:S01]  /*13000*/  LDL R177, [R1+0x128] ;  /* 0x0001280001b17983 */ /* 0x000ea20000100800 */
        /* <DEDUP_REMOVED lines=28> */
[----:B--2---:R-:W-:Y:S02]  /*131d0*/  @!P0 IMAD.MOV.U32 R126, RZ, RZ, R177 ;  /* 0x000000ffff7e8224 */ /* 0x004fe400078e00b1 */
[----:B------:R-:W-:Y:S01]  /*131e0*/  @!P0 IMAD.MOV.U32 R127, RZ, RZ, R178 ;  /* 0x000000ffff7f8224 */ /* 0x000fe200078e00b2 */
[----:B------:R0:W-:Y:S04]  /*131f0*/  STS.U8 [R108+UR13+0x6880], R140 ;  /* 0x0068808c6c007988 */ /* 0x0001e8000800000d */
[----:B------:R1:W2:Y:S04]  /*13200*/  @!P0 LDG.E.U8 R141, desc[UR26][R126.64] ;  /* 0x0000001a7e8d8981 */ /* 0x0002a8000c1e1100 */
        /* <DEDUP_REMOVED lines=30> */
[----:B---3--:R-:W-:Y:S01]  /*133f0*/  PRMT R174, RZ, 0x7610, R174 ;  /* 0x00007610ffae7816 */ /* 0x008fe200000000ae */
[----:B------:R1:W-:Y:S04]  /*13400*/  STS.U8 [R108+UR13+0x7280], R173 ;  /* 0x007280ad6c007988 */ /* 0x0003e8000800000d */
[----:B------:R3:W-:Y:S01]  /*13410*/  STS.U8 [R108+UR13+0x7480], R172 ;  /* 0x007480ac6c007988 */ /* 0x0007e2000800000d */
[----:B-1----:R-:W-:Y:S02]  /*13420*/  PRMT R173, RZ, 0x7610, R173 ;  /* 0x00007610ffad7816 */ /* 0x002fe400000000ad */
[----:B---3--:R-:W-:Y:S01]  /*13430*/  PRMT R172, RZ, 0x7610, R172 ;  /* 0x00007610ffac7816 */ /* 0x008fe200000000ac */
[----:B------:R1:W-:Y:S04]  /*13440*/  STS.U8 [R108+UR13+0x7680], R171 ;  /* 0x007680ab6c007988 */ /* 0x0003e8000800000d */
[----:B------:R3:W-:Y:S01]  /*13450*/  STS.U8 [R108+UR13+0x7880], R170 ;  /* 0x007880aa6c007988 */ /* 0x0007e2000800000d */
[----:B-1----:R-:W-:-:S02]  /*13460*/  PRMT R171, RZ, 0x7610, R171 ;  /* 0x00007610ffab7816 */ /* 0x002fc400000000ab */
[----:B---3--:R-:W-:Y:S01]  /*13470*/  PRMT R170, RZ, 0x7610, R170 ;  /* 0x00007610ffaa7816 */ /* 0x008fe200000000aa */
[----:B-----5:R1:W-:Y:S04]  /*13480*/  STS.U8 [R108+UR13+0x7a80], R139 ;  /* 0x007a808b6c007988 */ /* 0x0203e8000800000d */
[----:B------:R3:W-:Y:S01]  /*13490*/  STS.U8 [R108+UR13+0x7c80], R138 ;  /* 0x007c808a6c007988 */ /* 0x0007e2000800000d */
[----:B-1----:R-:W-:Y:S02]  /*134a0*/  PRMT R139, RZ, 0x7610, R139 ;  /* 0x00007610ff8b7816 */ /* 0x002fe4000000008b */
[----:B---3--:R-:W-:Y:S01]  /*134b0*/  PRMT R138, RZ, 0x7610, R138 ;  /* 0x00007610ff8a7816 */ /* 0x008fe2000000008a */
        /* <DEDUP_REMOVED lines=20> */
[----:B------:R1:W-:Y:S02]  /*13600*/  STS.U8 [R109+UR13+0x5300], R158 ;  /* 0x0053009e6d007988 */ /* 0x0003e4000800000d */
[----:B-1----:R-:W-:Y:S02]  /*13610*/  PRMT R158, RZ, 0x7610, R158 ;  /* 0x00007610ff9e7816 */ /* 0x002fe4000000009e */
        /* <DEDUP_REMOVED lines=9> */
[----:B------:R0:W-:Y:S01]  /*136b0*/  STS.U8 [R109+UR13+0x5900], R155 ;  /* 0x0059009b6d007988 */ /* 0x0001e2000800000d */
[----:B-1----:R-:W-:-:S02]  /*136c0*/  @!P0 IMAD.MOV.U32 R126, RZ, RZ, R111 ;  /* 0x000000ffff7e8224 */ /* 0x002fc400078e006f */
[----:B------:R-:W-:Y:S01]  /*136d0*/  @!P0 IMAD.MOV.U32 R127, RZ, RZ, R112 ;  /* 0x000000ffff7f8224 */ /* 0x000fe200078e0070 */
[----:B------:R-:W2:Y:S04]  /*136e0*/  LDL R178, [R1+0x84] ;  /* 0x0000840001b27983 */ /* 0x000ea80000100800 */
[----:B------:R1:W2:Y:S04]  /*136f0*/  @!P0 LDG.E.U8 R173, desc[UR26][R126.64] ;  /* 0x0000001a7ead8981 */ /* 0x0002a8000c1e1100 */
[----:B------:R-:W2:Y:S01]  /*13700*/  LDL R177, [R1+0x88] ;  /* 0x0000880001b17983 */ /* 0x000ea20000100800 */
[----:B-1----:R-:W-:-:S02]  /*13710*/  @!P0 IMAD.MOV.U32 R126, RZ, RZ, R113 ;  /* 0x000000ffff7e8224 */ /* 0x002fc400078e0071 */
[----:B------:R-:W-:-:S05]  /*13720*/  @!P0 IMAD.MOV.U32 R127, RZ, RZ, R114 ;  /* 0x000000ffff7f8224 */ /* 0x000fca00078e0072 */
[----:B------:R1:W2:Y:S02]  /*13730*/  @!P0 LDG.E.U8 R172, desc[UR26][R126.64] ;  /* 0x0000001a7eac8981 */ /* 0x0002a4000c1e1100 */
[----:B-1----:R-:W-:Y:S02]  /*13740*/  @!P0 IMAD.MOV.U32 R126, RZ, RZ, R115 ;  /* 0x000000ffff7e8224 */ /* 0x002fe400078e0073 */
        /* <DEDUP_REMOVED lines=43> */
[----:B------:R1:W2:Y:S04]  /*13a00*/  @!P0 LDG.E.U8 R158, desc[UR26][R126.64] ;  /* 0x0000001a7e9e8981 */ /* 0x0002a8000c1e1100 */
        /* <DEDUP_REMOVED lines=9> */
[----:B-----5:R-:W-:Y:S02]  /*13aa0*/  PRMT R156, RZ, 0x7610, R156 ;  /* 0x00007610ff9c7816 */ /* 0x020fe4000000009c */
[----:B0-----:R-:W-:-:S04]  /*13ab0*/  @!P0 LOP3.LUT R127, R127, R126, RZ, 0x3c, !PT ;  /* 0x0000007e7f7f8212 */ /* 0x001fc800078e3cff */
[----:B------:R-:W-:-:S04]  /*13ac0*/  @!P0 LOP3.LUT R126, R127, R126, RZ, 0x3c, !PT ;  /* 0x0000007e7f7e8212 */ /* 0x000fc800078e3cff */
[----:B------:R-:W-:-:S05]  /*13ad0*/  @!P0 LOP3.LUT R127, R127, R126, RZ, 0x3c, !PT ;  /* 0x0000007e7f7f8212 */ /* 0x000fca00078e3cff */
[----:B------:R0:W5:Y:S04]  /*13ae0*/  @!P0 LDG.E.U8 R156, desc[UR26][R126.64] ;  /* 0x0000001a7e9c8981 */ /* 0x000168000c1e1100 */
        /* <DEDUP_REMOVED lines=60> */
[----:B----4-:R4:W-:Y:S04]  /*13eb0*/  STS.U8 [R109+UR13+0x6b00], R146 ;  /* 0x006b00926d007988 */ /* 0x0109e8000800000d */
        /* <DEDUP_REMOVED lines=12> */
[----:B----4-:R-:W-:Y:S02]  /*13f80*/  PRMT R146, RZ, 0x7610, R146 ;  /* 0x00007610ff927816 */ /* 0x010fe40000000092 */
[----:B0-----:R-:W-:-:S04]  /*13f90*/  @!P0 LOP3.LUT R127, R127, R126, RZ, 0x3c, !PT ;  /* 0x0000007e7f7f8212 */ /* 0x001fc800078e3cff */
[----:B------:R-:W-:-:S04]  /*13fa0*/  @!P0 LOP3.LUT R126, R127, R126, RZ, 0x3c, !PT ;  /* 0x0000007e7f7e8212 */ /* 0x000fc800078e3cff */
[----:B------:R-:W-:-:S05]  /*13fb0*/  @!P0 LOP3.LUT R127, R127, R126, RZ, 0x3c, !PT ;  /* 0x0000007e7f7f8212 */ /* 0x000fca00078e3cff */
[----:B------:R0:W4:Y:S04]  /*13fc0*/  @!P0 LDG.E.U8 R146, desc[UR26][R126.64] ;  /* 0x0000001a7e928981 */ /* 0x000128000c1e1100 */
        /* <DEDUP_REMOVED lines=18> */
[----:B------:R-:W-:-:S05]  /*140f0*/  @!P0 IMAD.MOV.U32 R127, RZ, RZ, R178 ;  /* 0x000000ffff7f8224 */ /* 0x000fca00078e00b2 */
[----:B------:R-:W2:Y:S04]  /*14100*/  @!P0 LDG.E.U8 R143, desc[UR26][R126.64] ;  /* 0x0000001a7e8f8981 */ /* 0x000ea8000c1e1100 */
[----:B------:R0:W-:Y:S04]  /*14110*/  STS.U8 [R109+UR13+0x7300], R142 ;  /* 0x0073008e6d007988 */ /* 0x0001e8000800000d */
        /* <DEDUP_REMOVED lines=24> */
[----:B-----5:R0:W-:Y:S04]  /*142a0*/  STS.U8 [R110+UR13+0x6580], R156 ;  /* 0x0065809c6e007988 */ /* 0x0201e8000800000d */
        /* <DEDUP_REMOVED lines=9> */
[----:B----4-:R0:W-:Y:S04]  /*14340*/  STS.U8 [R110+UR13+0x7980], R146 ;  /* 0x007980926e007988 */ /* 0x0101e8000800000d */
[----:B------:R0:W-:Y:S01]  /*14350*/  STS.U8 [R110+UR13+0x7b80], R145 ;  /* 0x007b80916e007988 */ /* 0x0001e2000800000d */
[----:B------:R-:W-:Y:S01]  /*14360*/  ULEA UR15, UR32, UR13, 0x3 ;  /* 0x0000000d200f7291 */ /* 0x000fe2000f8e18ff */
[----:B------:R-:W-:-:S03]  /*14370*/  UMOV UR4, UR5 ;  /* 0x0000000500047c82 */ /* 0x000fc60008000000 */
[----:B------:R-:W-:Y:S01]  /*14380*/  UIADD3 UR15, UPT, UPT, UR15, 0xa000, URZ ;  /* 0x0000a0000f0f7890 */ /* 0x000fe2000fffe0ff */
[----:B---3--:R0:W-:Y:S04]  /*14390*/  STS.U8 [R110+UR13+0x7d80], R144 ;  /* 0x007d80906e007988 */ /* 0x0081e8000800000d */
[----:B--2---:R0:W-:Y:S01]  /*143a0*/  STS.U8 [R110+UR13+0x7f80], R143 ;  /* 0x007f808f6e007988 */ /* 0x0041e2000800000d */
[----:B------:R1:W-:Y:S06]  /*143b0*/  MEMBAR.ALL.CTA ;  /* 0x0000000000007992 */ /* 0x0003ec0000008000 */
[----:B-1----:R-:W1:Y:S02]  /*143c0*/  FENCE.VIEW.ASYNC.S ;  /* 0x00000000000073c6 */ /* 0x002e640000000000 */
[----:B-1----:R-:W-:Y:S06]  /*143d0*/  BAR.SYNC.DEFER_BLOCKING 0x0 ;  /* 0x0000000000007b1d */ /* 0x002fec0000010000 */
[----:B------:R-:W-:Y:S05]  /*143e0*/  BRA.U UP1, `(.L_x_9) ;  /* 0x00000001013c7547 */ /* 0x000fea000b800000 */
[----:B------:R-:W-:Y:S01]  /*143f0*/  UMOV UR20, UR6 ;  /* 0x0000000600147c82 */ /* 0x000fe20008000000 */
[----:B------:R-:W-:Y:S01]  /*14400*/  UMOV UR21, 0x80004020 ;  /* 0x8000402000157882 */ /* 0x000fe20000000000 */
[----:B------:R-:W-:Y:S01]  /*14410*/  UMOV UR22, UR8 ;  /* 0x0000000800167c82 */ /* 0x000fe20008000000 */
[----:B------:R-:W-:Y:S01]  /*14420*/  UMOV UR23, 0x80004020 ;  /* 0x8000402000177882 */ /* 0x000fe20000000000 */
[----:B------:R-:W-:Y:S01]  /*14430*/  UMOV UR24, 0x0 ;  /* 0x0000000000187882 */ /* 0x000fe20000000000 */
[----:B------:R-:W-:Y:S01]  /*14440*/  UMOV UR25, 0x4408490 ;  /* 0x0440849000197882 */ /* 0x000fe20000000000 */
[----:B------:R-:W-:Y:S01]  /*14450*/  UMOV UR10, UR15 ;  /* 0x0000000f000a7c82 */ /* 0x000fe20008000000 */
[----:B------:R-:W-:Y:S01]  /*14460*/  UMOV UR11, URZ ;  /* 0x000000ff000b7c82 */ /* 0x000fe20008000000 */
[----:B------:R-:W-:Y:S01]  /*14470*/  UMOV UR36, 0x0 ;  /* 0x0000000000247882 */ /* 0x000fe20000000000 */
[----:B------:R-:W-:Y:S01]  /*14480*/  UMOV UR37, 0x4408490 ;  /* 0x0440849000257882 */ /* 0x000fe20000000000 */
[----:B------:R1:W-:Y:S01]  /*14490*/  UTCQMMA gdesc[UR20], gdesc[UR22], tmem[UR12], tmem[UR24], idesc[UR25], UPT ;  /* 0x00ff1816140075ea */ /* 0x0003e2000b80030c */
[----:B------:R-:W-:Y:S01]  /*144a0*/  UMOV UR5, UR10 ;  /* 0x0000000a00057c82 */ /* 0x000fe20008000000 */
[----:B------:R1:W-:Y:S01]  /*144b0*/  UTCQMMA gdesc[UR16], gdesc[UR18], tmem[UR12], tmem[UR36], idesc[UR37], UPT ;  /* 0x00ff2412100075ea */ /* 0x0003e2000b80030c */
[----:B------:R1:W-:Y:S01]  /*144c0*/  UTCBAR [UR5], URZ ;  /* 0x000000ff050073e9 */ /* 0x0003e200080000ff */
[----:B------:R-:W-:-:S02]  /*144d0*/  NOP ;  /* 0x0000000000007918 */ /* 0x000fc40000000000 */
.L_x_9:
[----:B------:R-:W-:Y:S01]  /*144e0*/  UIADD3 UR32, UPT, UPT, UR32, 0x1, URZ ;  /* 0x0000000120207890 */ /* 0x000fe2000fffe0ff */
[----:B------:R-:W-:Y:S01]  /*144f0*/  IMAD.U32 R126, RZ, RZ, UR4 ;  /* 0x00000004ff7e7e24 */ /* 0x000fe2000f8e00ff */
[----:B------:R-:W-:Y:S02]  /*14500*/  UIADD3 UR30, UPT, UPT, UR30, -0x1, URZ ;  /* 0xffffffff1e1e7890 */ /* 0x000fe4000fffe0ff */
[----:B------:R-:W-:Y:S02]  /*14510*/  UISETP.GT.AND UP2, UPT, UR32, 0x1, UPT ;  /* 0x000000012000788c */ /* 0x000fe4000bf44270 */
[----:B------:R-:W-:Y:S02]  /*14520*/  UIADD3 UR31, UPT, UPT, UR31, -0x40, URZ ;  /* 0xffffffc01f1f7890 */ /* 0x000fe4000fffe0ff */
[----:B-1----:R-:W-:Y:S02]  /*14530*/  USEL UR5, URZ, 0x1, !UP2 ;  /* 0x00000001ff057887 */ /* 0x002fe4000d000000 */
[----:B------:R-:W-:-:S02]  /*14540*/  USEL UR32, UR32, URZ, !UP2 ;  /* 0x000000ff20207287 */ /* 0x000fc4000d000000 */
[----:B------:R-:W-:Y:S02]  /*14550*/  UISETP.NE.U32.AND UP2, UPT, UR30, URZ, UPT ;  /* 0x000000ff1e00728c */ /* 0x000fe4000bf45070 */
[----:B------:R-:W-:-:S07]  /*14560*/  ULOP3.LUT UR5, UR4, UR5, URZ, 0x3c, !UPT ;  /* 0x0000000504057292 */ /* 0x000fce000f8e3cff */
[----:B------:R-:W-:Y:S05]  /*14570*/  BRA.U UP2, `(.L_x_10) ;  /* 0xffffff99025c7547 */ /* 0x000fea000b83ffff */
.L_x_7:
[----:B0-----:R-:W0:Y:S01]  /*14580*/  S2R R127, SR_TID.X ;  /* 0x00000000007f7919 */ /* 0x001e220000002100 */
[----:B------:R-:W-:Y:S01]  /*14590*/  UISETP.GE.AND UP1, UPT, UR33, 0x40, UPT ;  /* 0x000000402100788c */ /* 0x000fe2000bf26270 */
[C---:B0----5:R-:W-:Y:S02]  /*145a0*/  IMAD.SHL.U32 R2, R127.reuse, 0x10, RZ ;  /* 0x000000107f027824 */ /* 0x061fe400078e00ff */
[C---:B------:R-:W-:Y:S02]  /*145b0*/  IMAD.SHL.U32 R4, R127.reuse, 0x80, RZ ;  /* 0x000000807f047824 */ /* 0x040fe400078e00ff */
[----:B------:R-:W-:Y:S01]  /*145c0*/  IMAD.SHL.U32 R3, R127, 0x8, RZ ;  /* 0x000000087f037824 */ /* 0x000fe200078e00ff */
[----:B------:R-:W-:Y:S02]  /*145d0*/  LOP3.LUT R2, R2, 0xf0, RZ, 0xc0, !PT ;  /* 0x000000f002027812 */ /* 0x000fe400078ec0ff */
[----:B------:R-:W-:Y:S02]  /*145e0*/  LOP3.LUT R5, R4, 0x800, RZ, 0xc0, !PT ;  /* 0x0000080004057812 */ /* 0x000fe400078ec0ff */
[----:B------:R-:W-:-:S02]  /*145f0*/  LOP3.LUT R3, R3, 0x300, RZ, 0xc0, !PT ;  /* 0x0000030003037812 */ /* 0x000fc400078ec0ff */
[----:B------:R-:W-:-:S05]  /*14600*/  IADD3 R2, PT, PT, R2, UR13, R5 ;  /* 0x0000000d02027c10 */ /* 0x000fca000fffe005 */
[----:B------:R-:W-:Y:S01]  /*14610*/  IMAD.IADD R2, R3, 0x1, R2 ;  /* 0x0000000103027824 */ /* 0x000fe200078e0202 */
[----:B------:R-:W-:Y:S06]  /*14620*/  BRA.U !UP1, `(.L_x_11) ;  /* 0x0000000109107547 */ /* 0x000fec000b800000 */
[----:B------:R-:W-:-:S06]  /*14630*/  USHF.L.U32 UR4, UR4, 0x1f, URZ ;  /* 0x0000001f04047899 */ /* 0x000fcc00080006ff */
[----:B------:R-:W-:-:S04]  /*14640*/  IMAD.U32 R3, RZ, RZ, UR4 ;  /* 0x00000004ff037e24 */ /* 0x000fc8000f8e00ff */
[----:B------:R-:W0:Y:S02]  /*14650*/  SYNCS.PHASECHK.TRANS64.TRYWAIT P0, [UR15], R3 ;  /* 0x00000003ff0075a7 */ /* 0x000e24000800110f */
[----:B0-----:R-:W-:Y:S05]  /*14660*/  @!P0 BRA `(.L_x_12) ;  /* 0x0000005800948947 */ /* 0x001fea0003800000 */
.L_x_11:
[----:B------:R-:W2:Y:S01]  /*14670*/  LDL.LU R133, [R1+0x2dc] ;  /* 0x0002dc0001857983 */ /* 0x000ea20000300800 */
[----:B------:R-:W0:Y:S03]  /*14680*/  LDCU.128 UR8, c[0x0][0x390] ;  /* 0x00007200ff0877ac */ /* 0x000e260008000c00 */
[----:B------:R-:W0:Y:S01]  /*14690*/  LDL.LU R132, [R1+0x2a4] ;  /* 0x0002a40001847983 */ /* 0x000e220000300800 */
[----:B------:R-:W2:Y:S01]  /*146a0*/  LDCU UR4, c[0x0][0x39c] ;  /* 0x00007380ff0477ac */ /* 0x000ea20008000800 */
[----:B------:R-:W-:Y:S06]  /*146b0*/  BAR.SYNC.DEFER_BLOCKING 0x0 ;  /* 0x0000000000007b1d */ /* 0x000fec0000010000 */
[----:B------:R-:W1:Y:S01]  /*146c0*/  LDCU UR5, c[0x0][0x39c] ;  /* 0x00007380ff0577ac */ /* 0x000e620008000800 */
[----:B------:R-:W3:Y:S01]  /*146d0*/  LDCU UR6, c[0x0][0x39c] ;  /* 0x00007380ff0677ac */ /* 0x000ee20008000800 */
[----:B------:R-:W4:Y:S01]  /*146e0*/  LDCU UR7, c[0x0][0x39c] ;  /* 0x00007380ff0777ac */ /* 0x000f220008000800 */
[----:B------:R-:W5:Y:S02]  /*146f0*/  @!P3 SYNCS.CCTL.IV [UR13+0xa000] ;  /* 0x00a00000ff00b9b1 */ /* 0x000f64000800000d */
[----:B-----5:R-:W-:Y:S06]  /*14700*/  BAR.SYNC.DEFER_BLOCKING 0x0 ;  /* 0x0000000000007b1d */ /* 0x020fec0000010000 */
[----:B------:R-:W-:Y:S01]  /*14710*/  LDTM.16dp32bit_t0_t15.x128 R4, tmem[UR14] ;  /* 0x0000000e000479ee */ /* 0x000fe20008b80000 */
[----:B------:R-:W5:Y:S01]  /*14720*/  LDTM.16dp32bit_t16_t31.x128 R4, tmem[UR14+0x80] ;  /* 0x0000800e000479ee */ /* 0x000f620008ba0000 */
[----:B------:R-:W0:Y:S01]  /*14730*/  @!P3 SYNCS.CCTL.IV [UR13+0xa008] ;  /* 0x00a00800ff00b9b1 */ /* 0x000e22000800000d */
[----:B------:R-:W-:Y:S01]  /*14740*/  NOP ;  /* 0x0000000000007918 */ /* 0x000fe20000000000 */
[----:B-----5:R-:W-:-:S02]  /*14750*/  F2FP.SATFINITE.E5M2.F32.PACK_AB_MERGE_C R4, R5, R4, RZ ;  /* 0x000000040504723e */ /* 0x020fc400048060ff */
[----:B------:R-:W-:Y:S02]  /*14760*/  F2FP.SATFINITE.E5M2.F32.PACK_AB_MERGE_C R6, R7, R6, RZ ;  /* 0x000000060706723e */ /* 0x000fe400048060ff */
[----:B------:R-:W-:Y:S02]  /*14770*/  F2FP.SATFINITE.E5M2.F32.PACK_AB_MERGE_C R8, R9, R8, RZ ;  /* 0x000000080908723e */ /* 0x000fe400048060ff */
[----:B------:R-:W-:Y:S02]  /*14780*/  F2FP.SATFINITE.E5M2.F32.PACK_AB_MERGE_C R12, R13, R12, RZ ;  /* 0x0000000c0d0c723e */ /* 0x000fe400048060ff */
[----:B------:R-:W-:Y:S02]  /*14790*/  F2FP.SATFINITE.E5M2.F32.PACK_AB_MERGE_C R14, R15, R14, RZ ;  /* 0x0000000e0f0e723e */ /* 0x000fe400048060ff */
[----:B------:R-:W-:Y:S02]  /*147a0*/  F2FP.SATFINITE.E5M2.F32.PACK_AB_MERGE_C R16, R17, R16, RZ ;  /* 0x000000101110723e */ /* 0x000fe400048060ff */
[----:B------:R-:W-:-:S02]  /*147b0*/  LOP3.LUT R4, R4, 0xffff, RZ, 0xc0, !PT ;  /* 0x0000ffff04047812 */ /* 0x000fc400078ec0ff */
[----:B------:R-:W-:Y:S02]  /*147c0*/  LOP3.LUT R3, R6, 0xffff, RZ, 0xc0, !PT ;  /* 0x0000ffff06037812 */ /* 0x000fe400078ec0ff */
[----:B------:R-:W-:Y:S02]  /*147d0*/  LOP3.LUT R8, R8, 0xffff, RZ, 0xc0, !PT ;  /* 0x0000ffff08087812 */ /* 0x000fe400078ec0ff */
[----:B------:R-:W-:Y:S02]  /*147e0*/  LOP3.LUT R16, R16, 0xffff, RZ, 0xc0, !PT ;  /* 0x0000ffff10107812 */ /* 0x000fe400078ec0ff */
[----:B------:R-:W-:Y:S02]  /*147f0*/  LOP3.LUT R12, R12, 0xffff, RZ, 0xc0, !PT ;  /* 0x0000ffff0c0c7812 */ /* 0x000fe400078ec0ff */
[----:B------:R-:W-:Y:S02]  /*14800*/  LOP3.LUT R5, R14, 0xffff, RZ, 0xc0, !PT ;  /* 0x0000ffff0e057812 */ /* 0x000fe400078ec0ff */
[----:B------:R-:W-:-:S02]  /*14810*/  PRMT R7, R8, 0x3340, R1 ;  /* 0x0000334008077816 */ /* 0x000fc40000000001 */
[----:B------:R-:W-:Y:S02]  /*14820*/  PRMT R6, R4, 0x3340, R3 ;  /* 0x0000334004067816 */ /* 0x000fe40000000003 */
[----:B------:R-:W-:Y:S02]  /*14830*/  PRMT R9, R16, 0x3340, R1 ;  /* 0x0000334010097816 */ /* 0x000fe40000000001 */
[----:B------:R-:W-:Y:S02]  /*14840*/  PRMT R14, R12, 0x3340, R5 ;  /* 0x000033400c0e7816 */ /* 0x000fe40000000005 */
[----:B------:R-:W-:Y:S02]  /*14850*/  F2FP.SATFINITE.E5M2.F32.PACK_AB_MERGE_C R28, R29, R28, RZ ;  /* 0x0000001c1d1c723e */ /* 0x000fe400048060ff */
[----:B------:R-:W-:Y:S02]  /*14860*/  F2FP.SATFINITE.E5M2.F32.PACK_AB_MERGE_C R30, R31, R30, RZ ;  /* 0x0000001e1f1e723e */ /* 0x000fe400048060ff */
[----:B------:R-:W-:-:S02]  /*14870*/  F2FP.SATFINITE.E5M2.F32.PACK_AB_MERGE_C R32, R33, R32, RZ ;  /* 0x000000202120723e */ /* 0x000fc400048060ff */
[----:B------:R-:W-:Y:S02]  /*14880*/  PRMT R7, R6, 0x5410, R7 ;  /* 0x0000541006077816 */ /* 0x000fe40000000007 */
[----:B------:R-:W-:Y:S02]  /*14890*/  F2FP.SATFINITE.E5M2.F32.PACK_AB_MERGE_C R20, R21, R20, RZ ;  /* 0x000000141514723e */ /* 0x000fe400048060ff */
[----:B------:R-:W-:Y:S02]  /*148a0*/  F2FP.SATFINITE.E5M2.F32.PACK_AB_MERGE_C R22, R23, R22, RZ ;  /* 0x000000161716723e */ /* 0x000fe400048060ff */
[----:B------:R-:W-:Y:S02]  /*148b0*/  F2FP.SATFINITE.E5M2.F32.PACK_AB_MERGE_C R24, R25, R24, RZ ;  /* 0x000000181918723e */ /* 0x000fe400048060ff */
[----:B------:R-:W-:Y:S02]  /*148c0*/  PRMT R6, R14, 0x5410, R9 ;  /* 0x000054100e067816 */ /* 0x000fe40000000009 */
[----:B------:R-:W-:-:S02]  /*148d0*/  F2FP.SATFINITE.E5M2.F32.PACK_AB_MERGE_C R36, R37, R36, RZ ;  /* 0x000000242524723e */ /* 0x000fc400048060ff */
[----:B------:R-:W-:Y:S02]  /*148e0*/  F2FP.SATFINITE.E5M2.F32.PACK_AB_MERGE_C R38, R39, R38, RZ ;  /* 0x000000262726723e */ /* 0x000fe400048060ff */
[----:B------:R-:W-:Y:S02]  /*148f0*/  F2FP.SATFINITE.E5M2.F32.PACK_AB_MERGE_C R40, R41, R40, RZ ;  /* 0x000000282928723e */ /* 0x000fe400048060ff */
[----:B------:R-:W-:Y:S02]  /*14900*/  LOP3.LUT R14, R28, 0xffff, RZ, 0xc0, !PT ;  /* 0x0000ffff1c0e7812 */ /* 0x000fe400078ec0ff */
[----:B------:R-:W-:Y:S02]  /*14910*/  LOP3.LUT R15, R30, 0xffff, RZ, 0xc0, !PT ;  /* 0x0000ffff1e0f7812 */ /* 0x000fe400078ec0ff */
[----:B------:R-:W-:Y:S02]  /*14920*/  LOP3.LUT R32, R32, 0xffff, RZ, 0xc0, !PT ;  /* 0x0000ffff20207812 */ /* 0x000fe400078ec0ff */
[----:B------:R-:W-:-:S02]  /*14930*/  F2FP.SATFINITE.E5M2.F32.PACK_AB_MERGE_C R44, R45, R44, RZ ;  /* 0x0000002c2d2c723e */ /* 0x000fc400048060ff */
[----:B------:R-:W-:Y:S02]  /*14940*/  F2FP.SATFINITE.E5M2.F32.PACK_AB_MERGE_C R46, R47, R46, RZ ;  /* 0x0000002e2f2e723e */ /* 0x000fe400048060ff */
[----:B------:R-:W-:Y:S02]  /*14950*/  F2FP.SATFINITE.E5M2.F32.PACK_AB_MERGE_C R48, R49, R48, RZ ;  /* 0x000000303130723e */ /* 0x000fe400048060ff */
[----:B------:R-:W-:Y:S02]  /*14960*/  F2FP.SATFINITE.E5M2.F32.PACK_AB_MERGE_C R60, R61, R60, RZ ;  /* 0x0000003c3d3c723e */ /* 0x000fe400048060ff */
[----:B------:R-:W-:Y:S02]  /*14970*/  F2FP.SATFINITE.E5M2.F32.PACK_AB_MERGE_C R62, R63, R62, RZ ;  /* 0x0000003e3f3e723e */ /* 0x000fe400048060ff */
[----:B------:R-:W-:Y:S02]  /*14980*/  F2FP.SATFINITE.E5M2.F32.PACK_AB_MERGE_C R64, R65, R64, RZ ;  /* 0x000000404140723e */ /* 0x000fe400048060ff */
[----:B------:R-:W-:-:S02]  /*14990*/  F2FP.SATFINITE.E5M2.F32.PACK_AB_MERGE_C R18, R19, R18, RZ ;  /* 0x000000121312723e */ /* 0x000fc400048060ff */
[----:B------:R-:W-:Y:S02]  /*149a0*/  LOP3.LUT R9, R20, 0xffff, RZ, 0xc0, !PT ;  /* 0x0000ffff14097812 */ /* 0x000fe400078ec0ff */
[----:B------:R-:W-:Y:S02]  /*149b0*/  LOP3.LUT R22, R22, 0xffff, RZ, 0xc0, !PT ;  /* 0x0000ffff16167812 */ /* 0x000fe400078ec0ff */
[----:B------:R-:W-:Y:S02]  /*149c0*/  LOP3.LUT R24, R24, 0xffff, RZ, 0xc0, !PT ;  /* 0x0000ffff18187812 */ /* 0x000fe400078ec0ff */
[----:B------:R-:W-:Y:S02]  /*149d0*/  F2FP.SATFINITE.E5M2.F32.PACK_AB_MERGE_C R52, R53, R52, RZ ;  /* 0x000000343534723e */ /* 0x000fe400048060ff */
[----:B------:R-:W-:Y:S02]  /*149e0*/  F2FP.SATFINITE.E5M2.F32.PACK_AB_MERGE_C R54, R55, R54, RZ ;  /* 0x000000363736723e */ /* 0x000fe400048060ff */
[----:B------:R-:W-:-:S02]  /*149f0*/  F2FP.SATFINITE.E5M2.F32.PACK_AB_MERGE_C R56, R57, R56, RZ ;  /* 0x000000383938723e */ /* 0x000fc400048060ff */
[----:B------:R-:W-:Y:S02]  /*14a00*/  LOP3.LUT R36, R36, 0xffff, RZ, 0xc0, !PT ;  /* 0x0000ffff24247812 */ /* 0x000fe400078ec0ff */
[----:B------:R-:W-:Y:S02]  /*14a10*/  LOP3.LUT R17, R38, 0xffff, RZ, 0xc0, !PT ;  /* 0x0000ffff26117812 */ /* 0x000fe400078ec0ff */
[----:B------:R-:W-:Y:S02]  /*14a20*/  LOP3.LUT R40, R40, 0xffff, RZ, 0xc0, !PT ;  /* 0x0000ffff28287812 */ /* 0x000fe400078ec0ff */
[----:B------:R-:W-:Y:S02]  /*14a30*/  PRMT R19, R32, 0x3340, R1 ;  /* 0x0000334020137816 */ /* 0x000fe40000000001 */
[----:B------:R-:W-:Y:S02]  /*14a40*/  PRMT R28, R14, 0x3340, R15 ;  /* 0x000033400e1c7816 */ /* 0x000fe4000000000f */
[----:B------:R-:W-:-:S02]  /*14a50*/  F2FP.SATFINITE.E5M2.F32.PACK_AB_MERGE_C R68, R69, R68, RZ ;  /* 0x000000444544723e */ /* 0x000fc400048060ff */
[----:B------:R-:W-:Y:S02]  /*14a60*/  F2FP.SATFINITE.E5M2.F32.PACK_AB_MERGE_C R70, R71, R70, RZ ;  /* 0x000000464746723e */ /* 0x000fe400048060ff */
[----:B------:R-:W-:Y:S02]  /*14a70*/  F2FP.SATFINITE.E5M2.F32.PACK_AB_MERGE_C R72, R73, R72, RZ ;  /* 0x000000484948723e */ /* 0x000fe400048060ff */
[----:B------:R-:W-:Y:S02]  /*14a80*/  LOP3.LUT R44, R44, 0xffff, RZ, 0xc0, !PT ;  /* 0x0000ffff2c2c7812 */ /* 0x000fe400078ec0ff */
[----:B------:R-:W-:Y:S02]  /*14a90*/  LOP3.LUT R33, R46, 0xffff, RZ, 0xc0, !PT ;  /* 0x0000ffff2e217812 */ /* 0x000fe400078ec0ff */
[----:B------:R-:W-:Y:S02]  /*14aa0*/  LOP3.LUT R48, R48, 0xffff, RZ, 0xc0, !PT ;  /* 0x0000ffff30307812 */ /* 0x000fe400078ec0ff */
[----:B------:R-:W-:-:S02]  /*14ab0*/  LOP3.LUT R60, R60, 0xffff, RZ, 0xc0, !PT ;  /* 0x0000ffff3c3c7812 */ /* 0x000fc400078ec0ff */
[----:B------:R-:W-:Y:S02]  /*14ac0*/  LOP3.LUT R39, R62, 0xffff, RZ, 0xc0, !PT ;  /* 0x0000ffff3e277812 */ /* 0x000fe400078ec0ff */
[----:B------:R-:W-:Y:S02]  /*14ad0*/  LOP3.LUT R64, R64, 0xffff, RZ, 0xc0, !PT ;  /* 0x0000ffff40407812 */ /* 0x000fe400078ec0ff */
[----:B------:R-:W-:Y:S02]  /*14ae0*/  F2FP.SATFINITE.E5M2.F32.PACK_AB_MERGE_C R76, R77, R76, RZ ;  /* 0x0000004c4d4c723e */ /* 0x000fe400048060ff */
[----:B------:R-:W-:Y:S02]  /*14af0*/  F2FP.SATFINITE.E5M2.F32.PACK_AB_MERGE_C R78, R79, R78, RZ ;  /* 0x0000004e4f4e723e */ /* 0x000fe400048060ff */
[----:B------:R-:W-:Y:S02]  /*14b00*/  F2FP.SATFINITE.E5M2.F32.PACK_AB_MERGE_C R80, R81, R80, RZ ;  /* 0x000000505150723e */ /* 0x000fe400048060ff */
[----:B------:R-:W-:-:S02]  /*14b10*/  F2FP.SATFINITE.E5M2.F32.PACK_AB_MERGE_C R84, R85, R84, RZ ;  /* 0x000000545554723e */ /* 0x000fc400048060ff */
[----:B------:R-:W-:Y:S02]  /*14b20*/  F2FP.SATFINITE.E5M2.F32.PACK_AB_MERGE_C R86, R87, R86, RZ ;  /* 0x000000565756723e */ /* 0x000fe400048060ff */
[----:B------:R-:W-:Y:S02]  /*14b30*/  F2FP.SATFINITE.E5M2.F32.PACK_AB_MERGE_C R88, R89, R88, RZ ;  /* 0x000000585958723e */ /* 0x000fe400048060ff */
[----:B------:R-:W-:Y:S02]  /*14b40*/  F2FP.SATFINITE.E5M2.F32.PACK_AB_MERGE_C R108, R109, R108, RZ ;  /* 0x0000006c6d6c723e */ /* 0x000fe400048060ff */
[----:B------:R-:W-:Y:S02]  /*14b50*/  F2FP.SATFINITE.E5M2.F32.PACK_AB_MERGE_C R110, R111, R110, RZ ;  /* 0x0000006e6f6e723e */ /* 0x000fe400048060ff */
[----:B------:R-:W-:Y:S02]  /*14b60*/  F2FP.SATFINITE.E5M2.F32.PACK_AB_MERGE_C R112, R113, R112, RZ ;  /* 0x000000707170723e */ /* 0x000fe400048060ff */
[----:B------:R-:W-:-:S02]  /*14b70*/  PRMT R31, R24, 0x3340, R1 ;  /* 0x00003340181f7816 */ /* 0x000fc40000000001 */
[----:B------:R-:W-:Y:S02]  /*14b80*/  PRMT R20, R9, 0x3340, R22 ;  /* 0x0000334009147816 */ /* 0x000fe40000000016 */
[----:B------:R-:W-:Y:S02]  /*14b90*/  F2FP.SATFINITE.E5M2.F32.PACK_AB_MERGE_C R10, R11, R10, RZ ;  /* 0x0000000a0b0a723e */ /* 0x000fe400048060ff */
[----:B------:R-:W-:Y:S02]  /*14ba0*/  PRMT R13, R40, 0x3340, R1 ;  /* 0x00003340280d7816 */ /* 0x000fe40000000001 */
[----:B------:R-:W-:Y:S02]  /*14bb0*/  PRMT R30, R36, 0x3340, R17 ;  /* 0x00003340241e7816 */ /* 0x000fe40000000011 */
[----:B------:R-:W-:Y:S02]  /*14bc0*/  PRMT R19, R28, 0x5410, R19 ;  /* 0x000054101c137816 */ /* 0x000fe40000000013 */
[----:B------:R-:W-:-:S02]  /*14bd0*/  LOP3.LUT R52, R52, 0xffff, RZ, 0xc0, !PT ;  /* 0x0000ffff34347812 */ /* 0x000fc400078ec0ff */
[----:B------:R-:W-:Y:S02]  /*14be0*/  LOP3.LUT R37, R54, 0xffff, RZ, 0xc0, !PT ;  /* 0x0000ffff36257812 */ /* 0x000fe400078ec0ff */
[----:B------:R-:W-:Y:S02]  /*14bf0*/  LOP3.LUT R56, R56, 0xffff, RZ, 0xc0, !PT ;  /* 0x0000ffff38387812 */ /* 0x000fe400078ec0ff */
[----:B------:R-:W-:Y:S02]  /*14c00*/  F2FP.SATFINITE.E5M2.F32.PACK_AB_MERGE_C R42, R43, R42, RZ ;  /* 0x0000002a2b2a723e */ /* 0x000fe400048060ff */
[----:B------:R-:W-:Y:S02]  /*14c10*/  PRMT R11, R48, 0x3340, R1 ;  /* 0x00003340300b7816 */ /* 0x000fe40000000001 */
[----:B------:R-:W-:Y:S02]  /*14c20*/  PRMT R38, R44, 0x3340, R33 ;  /* 0x000033402c267816 */ /* 0x000fe40000000021 */
[----:B------:R-:W-:-:S02]  /*14c30*/  LOP3.LUT R68, R68, 0xffff, RZ, 0xc0, !PT ;  /* 0x0000ffff44447812 */ /* 0x000fc400078ec0ff */
[----:B------:R-:W-:Y:S02]  /*14c40*/  LOP3.LUT R41, R70, 0xffff, RZ, 0xc0, !PT ;  /* 0x0000ffff46297812 */ /* 0x000fe400078ec0ff */
[----:B------:R-:W-:Y:S02]  /*14c50*/  LOP3.LUT R72, R72, 0xffff, RZ, 0xc0, !PT ;  /* 0x0000ffff48487812 */ /* 0x000fe400078ec0ff */
[----:B------:R-:W-:Y:S02]  /*14c60*/  PRMT R25, R64, 0x3340, R1 ;  /* 0x0000334040197816 */ /* 0x000fe40000000001 */
[----:B------:R-:W-:Y:S02]  /*14c70*/  PRMT R28, R60, 0x3340, R39 ;  /* 0x000033403c1c7816 */ /* 0x000fe40000000027 */
[----:B------:R-:W-:Y:S02]  /*14c80*/  F2FP.SATFINITE.E5M2.F32.PACK_AB_MERGE_C R50, R51, R50, RZ ;  /* 0x000000323332723e */ /* 0x000fe400048060ff */
[----:B------:R-:W-:-:S02]  /*14c90*/  LOP3.LUT R76, R76, 0xffff, RZ, 0xc0, !PT ;  /* 0x0000ffff4c4c7812 */ /* 0x000fc400078ec0ff */
[----:B------:R-:W-:Y:S02]  /*14ca0*/  LOP3.LUT R43, R78, 0xffff, RZ, 0xc0, !PT ;  /* 0x0000ffff4e2b7812 */ /* 0x000fe400078ec0ff */
[----:B------:R-:W-:Y:S02]  /*14cb0*/  LOP3.LUT R80, R80, 0xffff, RZ, 0xc0, !PT ;  /* 0x0000ffff50507812 */ /* 0x000fe400078ec0ff */
[----:B------:R-:W-:Y:S02]  /*14cc0*/  LOP3.LUT R84, R84, 0xffff, RZ, 0xc0, !PT ;  /* 0x0000ffff54547812 */ /* 0x000fe400078ec0ff */
[----:B------:R-:W-:Y:S02]  /*14cd0*/  LOP3.LUT R45, R86, 0xffff, RZ, 0xc0, !PT ;  /* 0x0000ffff562d7812 */ /* 0x000fe400078ec0ff */
[----:B------:R-:W-:Y:S02]  /*14ce0*/  LOP3.LUT R88, R88, 0xffff, RZ, 0xc0, !PT ;  /* 0x0000ffff58587812 */ /* 0x000fe400078ec0ff */
[----:B------:R-:W-:-:S02]  /*14cf0*/  F2FP.SATFINITE.E5M2.F32.PACK_AB_MERGE_C R34, R35, R34, RZ ;  /* 0x000000222322723e */ /* 0x000fc400048060ff */
[----:B------:R-:W-:Y:S02]  /*14d00*/  F2FP.SATFINITE.E5M2.F32.PACK_AB_MERGE_C R92, R93, R92, RZ ;  /* 0x0000005c5d5c723e */ /* 0x000fe400048060ff */
[----:B------:R-:W-:Y:S02]  /*14d10*/  F2FP.SATFINITE.E5M2.F32.PACK_AB_MERGE_C R94, R95, R94, RZ ;  /* 0x0000005e5f5e723e */ /* 0x000fe400048060ff */
[----:B------:R-:W-:Y:S02]  /*14d20*/  F2FP.SATFINITE.E5M2.F32.PACK_AB_MERGE_C R96, R97, R96, RZ ;  /* 0x000000606160723e */ /* 0x000fe400048060ff */
[----:B------:R-:W-:Y:S02]  /*14d30*/  PRMT R31, R20, 0x5410, R31 ;  /* 0x00005410141f7816 */ /* 0x000fe4000000001f */
[----:B------:R-:W-:Y:S02]  /*14d40*/  LOP3.LUT R108, R108, 0xffff, RZ, 0xc0, !PT ;  /* 0x0000ffff6c6c7812 */ /* 0x000fe400078ec0ff */
[----:B------:R-:W-:-:S02]  /*14d50*/  LOP3.LUT R51, R110, 0xffff, RZ, 0xc0, !PT ;  /* 0x0000ffff6e337812 */ /* 0x000fc400078ec0ff */
[----:B------:R-:W-:Y:S02]  /*14d60*/  LOP3.LUT R112, R112, 0xffff, RZ, 0xc0, !PT ;  /* 0x0000ffff70707812 */ /* 0x000fe400078ec0ff */
[----:B------:R-:W-:Y:S02]  /*14d70*/  PRMT R13, R30, 0x5410, R13 ;  /* 0x000054101e0d7816 */ /* 0x000fe4000000000d */
[----:B------:R-:W-:Y:S02]  /*14d80*/  PRMT R35, R56, 0x3340, R1 ;  /* 0x0000334038237816 */ /* 0x000fe40000000001 */
[----:B------:R-:W-:Y:S02]  /*14d90*/  PRMT R20, R52, 0x3340, R37 ;  /* 0x0000334034147816 */ /* 0x000fe40000000025 */
[----:B------:R-:W-:Y:S02]  /*14da0*/  F2FP.SATFINITE.E5M2.F32.PACK_AB_MERGE_C R26, R27, R26, RZ ;  /* 0x0000001a1b1a723e */ /* 0x000fe400048060ff */
[----:B------:R-:W-:-:S02]  /*14db0*/  F2FP.SATFINITE.E5M2.F32.PACK_AB_MERGE_C R100, R101, R100, RZ ;  /* 0x000000646564723e */ /* 0x000fc400048060ff */
[----:B------:R-:W-:Y:S02]  /*14dc0*/  F2FP.SATFINITE.E5M2.F32.PACK_AB_MERGE_C R102, R103, R102, RZ ;  /* 0x000000666766723e */ /* 0x000fe400048060ff */
[----:B------:R-:W-:Y:S02]  /*14dd0*/  F2FP.SATFINITE.E5M2.F32.PACK_AB_MERGE_C R104, R105, R104, RZ ;  /* 0x000000686968723e */ /* 0x000fe400048060ff */
[----:B------:R-:W-:Y:S02]  /*14de0*/  PRMT R11, R38, 0x5410, R11 ;  /* 0x00005410260b7816 */ /* 0x000fe4000000000b */
[----:B------:R-:W-:Y:S02]  /*14df0*/  PRMT R21, R72, 0x3340, R1 ;  /* 0x0000334048157816 */ /* 0x000fe40000000001 */
[----:B------:R-:W-:Y:S02]  /*14e00*/  PRMT R30, R68, 0x3340, R41 ;  /* 0x00003340441e7816 */ /* 0x000fe40000000029 */
[----:B------:R-:W-:-:S02]  /*14e10*/  PRMT R25, R28, 0x5410, R25 ;  /* 0x000054101c197816 */ /* 0x000fc40000000019 */
[----:B------:R-:W-:Y:S02]  /*14e20*/  PRMT R23, R80, 0x3340, R1 ;  /* 0x0000334050177816 */ /* 0x000fe40000000001 */
[----:B------:R-:W-:Y:S02]  /*14e30*/  PRMT R38, R76, 0x3340, R43 ;  /* 0x000033404c267816 */ /* 0x000fe4000000002b */
[----:B------:R-:W-:Y:S02]  /*14e40*/  PRMT R27, R88, 0x3340, R1 ;  /* 0x00003340581b7816 */ /* 0x000fe40000000001 */
[----:B------:R-:W-:Y:S02]  /*14e50*/  PRMT R28, R84, 0x3340, R45 ;  /* 0x00003340541c7816 */ /* 0x000fe4000000002d */
[----:B------:R-:W-:Y:S02]  /*14e60*/  LOP3.LUT R92, R92, 0xffff, RZ, 0xc0, !PT ;  /* 0x0000ffff5c5c7812 */ /* 0x000fe400078ec0ff */
[----:B------:R-:W-:-:S02]  /*14e70*/  LOP3.LUT R47, R94, 0xffff, RZ, 0xc0, !PT ;  /* 0x0000ffff5e2f7812 */ /* 0x000fc400078ec0ff */
[----:B------:R-:W-:Y:S02]  /*14e80*/  LOP3.LUT R96, R96, 0xffff, RZ, 0xc0, !PT ;  /* 0x0000ffff60607812 */ /* 0x000fe400078ec0ff */
[----:B------:R-:W-:Y:S02]  /*14e90*/  PRMT R46, R112, 0x3340, R1 ;  /* 0x00003340702e7816 */ /* 0x000fe40000000001 */
[----:B------:R-:W-:Y:S02]  /*14ea0*/  PRMT R53, R108, 0x3340, R51 ;  /* 0x000033406c357816 */ /* 0x000fe40000000033 */
[----:B------:R-:W-:Y:S02]  /*14eb0*/  F2FP.SATFINITE.E5M2.F32.PACK_AB_MERGE_C R116, R117, R116, RZ ;  /* 0x000000747574723e */ /* 0x000fe400048060ff */
[----:B------:R-:W-:Y:S02]  /*14ec0*/  F2FP.SATFINITE.E5M2.F32.PACK_AB_MERGE_C R118, R119, R118, RZ ;  /* 0x000000767776723e */ /* 0x000fe400048060ff */
[----:B------:R-:W-:-:S02]  /*14ed0*/  F2FP.SATFINITE.E5M2.F32.PACK_AB_MERGE_C R120, R121, R120, RZ ;  /* 0x000000787978723e */ /* 0x000fc400048060ff */
[----:B------:R-:W-:Y:S02]  /*14ee0*/  PRMT R35, R20, 0x5410, R35 ;  /* 0x0000541014237816 */ /* 0x000fe40000000023 */
[----:B------:R-:W-:Y:S02]  /*14ef0*/  PRMT R20, R30, 0x5410, R21 ;  /* 0x000054101e147816 */ /* 0x000fe40000000015 */
[----:B------:R-:W-:Y:S02]  /*14f00*/  LOP3.LUT R100, R100, 0xffff, RZ, 0xc0, !PT ;  /* 0x0000ffff64647812 */ /* 0x000fe400078ec0ff */
[----:B------:R-:W-:Y:S02]  /*14f10*/  LOP3.LUT R49, R102, 0xffff, RZ, 0xc0, !PT ;  /* 0x0000ffff66317812 */ /* 0x000fe400078ec0ff */
[----:B------:R-:W-:Y:S02]  /*14f20*/  LOP3.LUT R104, R104, 0xffff, RZ, 0xc0, !PT ;  /* 0x0000ffff68687812 */ /* 0x000fe400078ec0ff */
[----:B------:R-:W-:-:S02]  /*14f30*/  F2FP.SATFINITE.E5M2.F32.PACK_AB_MERGE_C R124, R125, R124, RZ ;  /* 0x0000007c7d7c723e */ /* 0x000fc400048060ff */
[----:B------:R-:W-:Y:S02]  /*14f40*/  F2FP.SATFINITE.E5M2.F32.PACK_AB_MERGE_C R126, R127, R126, RZ ;  /* 0x0000007e7f7e723e */ /* 0x000fe400048060ff */
[----:B------:R-:W-:Y:S02]  /*14f50*/  F2FP.SATFINITE.E5M2.F32.PACK_AB_MERGE_C R128, R129, R128, RZ ;  /* 0x000000808180723e */ /* 0x000fe400048060ff */
[----:B------:R-:W-:Y:S02]  /*14f60*/  PRMT R21, R38, 0x5410, R23 ;  /* 0x0000541026157816 */ /* 0x000fe40000000017 */
[----:B------:R-:W-:Y:S02]  /*14f70*/  PRMT R27, R28, 0x5410, R27 ;  /* 0x000054101c1b7816 */ /* 0x000fe4000000001b */
[----:B------:R-:W-:Y:S02]  /*14f80*/  SHF.R.U32.HI R4, RZ, 0x8, R4 ;  /* 0x00000008ff047819 */ /* 0x000fe40000011604 */
[----:B------:R-:W-:-:S02]  /*14f90*/  PRMT R23, R96, 0x3340, R1 ;  /* 0x0000334060177816 */ /* 0x000fc40000000001 */
[----:B------:R-:W-:Y:S02]  /*14fa0*/  PRMT R30, R92, 0x3340, R47 ;  /* 0x000033405c1e7816 */ /* 0x000fe4000000002f */
[----:B------:R-:W-:Y:S02]  /*14fb0*/  PRMT R28, R53, 0x5410, R46 ;  /* 0x00005410351c7816 */ /* 0x000fe4000000002e */
[----:B------:R-:W-:Y:S02]  /*14fc0*/  SHF.R.U32.HI R3, RZ, 0x8, R3 ;  /* 0x00000008ff037819 */ /* 0x000fe40000011603 */
[----:B------:R-:W-:Y:S02]  /*14fd0*/  LOP3.LUT R116, R116, 0xffff, RZ, 0xc0, !PT ;  /* 0x0000ffff74747812 */ /* 0x000fe400078ec0ff */
[----:B------:R-:W-:Y:S02]  /*14fe0*/  LOP3.LUT R53, R118, 0xffff, RZ, 0xc0, !PT ;  /* 0x0000ffff76357812 */ /* 0x000fe400078ec0ff */
[----:B------:R-:W-:-:S02]  /*14ff0*/  LOP3.LUT R55, R120, 0xffff, RZ, 0xc0, !PT ;  /* 0x0000ffff78377812 */ /* 0x000fc400078ec0ff */
[----:B------:R-:W-:Y:S02]  /*15000*/  F2FP.SATFINITE.E5M2.F32.PACK_AB_MERGE_C R58, R59, R58, RZ ;  /* 0x0000003a3b3a723e */ /* 0x000fe400048060ff */
[----:B------:R-:W-:Y:S02]  /*15010*/  PRMT R29, R104, 0x3340, R1 ;  /* 0x00003340681d7816 */ /* 0x000fe40000000001 */
[----:B------:R-:W-:Y:S02]  /*15020*/  PRMT R38, R100, 0x3340, R49 ;  /* 0x0000334064267816 */ /* 0x000fe40000000031 */
[----:B------:R-:W-:Y:S02]  /*15030*/  LOP3.LUT R124, R124, 0xffff, RZ, 0xc0, !PT ;  /* 0x0000ffff7c7c7812 */ /* 0x000fe400078ec0ff */
[----:B------:R-:W-:Y:S02]  /*15040*/  LOP3.LUT R57, R126, 0xffff, RZ, 0xc0, !PT ;  /* 0x0000ffff7e397812 */ /* 0x000fe400078ec0ff */
[----:B------:R-:W-:-:S02]  /*15050*/  LOP3.LUT R59, R128, 0xffff, RZ, 0xc0, !PT ;  /* 0x0000ffff803b7812 */ /* 0x000fc400078ec0ff */
[----:B------:R-:W-:Y:S02]  /*15060*/  SHF.R.U32.HI R8, RZ, 0x8, R8 ;  /* 0x00000008ff087819 */ /* 0x000fe40000011608 */
[----:B------:R-:W-:Y:S02]  /*15070*/  LOP3.LUT R63, R4, 0xffff, RZ, 0xc0, !PT ;  /* 0x0000ffff043f7812 */ /* 0x000fe400078ec0ff */
[----:B------:R-:W-:Y:S02]  /*15080*/  PRMT R23, R30, 0x5410, R23 ;  /* 0x000054101e177816 */ /* 0x000fe40000000017 */
[----:B------:R-:W-:Y:S02]  /*15090*/  LOP3.LUT R4, R3, 0xffff, RZ, 0xc0, !PT ;  /* 0x0000ffff03047812 */ /* 0x000fe400078ec0ff */
[----:B------:R-:W-:Y:S02]  /*150a0*/  PRMT R30, R55, 0x3340, R0 ;  /* 0x00003340371e7816 */ /* 0x000fe40000000000 */
[----:B------:R-:W-:-:S02]  /*150b0*/  PRMT R65, R116, 0x3340, R53 ;  /* 0x0000334074417816 */ /* 0x000fc40000000035 */
[----:B------:R-:W-:Y:S02]  /*150c0*/  SHF.R.U32.HI R12, RZ, 0x8, R12 ;  /* 0x00000008ff0c7819 */ /* 0x000fe4000001160c */
[----:B------:R-:W-:Y:S02]  /*150d0*/  SHF.R.U32.HI R5, RZ, 0x8, R5 ;  /* 0x00000008ff057819 */ /* 0x000fe40000011605 */
[----:B------:R-:W-:Y:S02]  /*150e0*/  F2FP.SATFINITE.E5M2.F32.PACK_AB_MERGE_C R66, R67, R66, RZ ;  /* 0x000000424342723e */ /* 0x000fe400048060ff */
[----:B------:R-:W-:Y:S02]  /*150f0*/  PRMT R29, R38, 0x5410, R29 ;  /* 0x00005410261d7816 */ /* 0x000fe4000000001d */
[----:B------:R-:W-:Y:S02]  /*15100*/  SHF.R.U32.HI R24, RZ, 0x8, R24 ;  /* 0x00000008ff187819 */ /* 0x000fe40000011618 */
[----:B------:R-:W-:-:S02]  /*15110*/  PRMT R38, R59, 0x3340, R0 ;  /* 0x000033403b267816 */ /* 0x000fc40000000000 */
[----:B------:R-:W-:Y:S02]  /*15120*/  PRMT R67, R124, 0x3340, R57 ;  /* 0x000033407c437816 */ /* 0x000fe40000000039 */
[----:B------:R-:W-:Y:S02]  /*15130*/  LOP3.LUT R61, R8, 0xffff, RZ, 0xc0, !PT ;  /* 0x0000ffff083d7812 */ /* 0x000fe400078ec0ff */
[----:B------:R-:W-:Y:S02]  /*15140*/  PRMT R8, R63, 0x3340, R4 ;  /* 0x000033403f087816 */ /* 0x000fe40000000004 */
[----:B------:R-:W-:Y:S02]  /*15150*/  SHF.R.U32.HI R16, RZ, 0x8, R16 ;  /* 0x00000008ff107819 */ /* 0x000fe40000011610 */
[----:B------:R-:W-:Y:S02]  /*15160*/  SHF.R.U32.HI R9, RZ, 0x8, R9 ;  /* 0x00000008ff097819 */ /* 0x000fe40000011609 */
[----:B------:R-:W-:-:S02]  /*15170*/  PRMT R30, R65, 0x5410, R30 ;  /* 0x00005410411e7816 */ /* 0x000fc4000000001e */
[----:B------:R-:W-:Y:S02]  /*15180*/  LOP3.LUT R63, R12, 0xffff, RZ, 0xc0, !PT ;  /* 0x0000ffff0c3f7812 */ /* 0x000fe400078ec0ff */
[----:B------:R-:W-:Y:S02]  /*15190*/  LOP3.LUT R4, R5, 0xffff, RZ, 0xc0, !PT ;  /* 0x0000ffff05047812 */ /* 0x000fe400078ec0ff */
[----:B------:R-:W-:Y:S02]  /*151a0*/  LOP3.LUT R65, R24, 0xffff, RZ, 0xc0, !PT ;  /* 0x0000ffff18417812 */ /* 0x000fe400078ec0ff */
[----:B------:R-:W-:Y:S02]  /*151b0*/  PRMT R3, R67, 0x5410, R38 ;  /* 0x0000541043037816 */ /* 0x000fe40000000026 */
[----:B------:R-:W-:Y:S02]  /*151c0*/  SHF.R.U32.HI R40, RZ, 0x8, R40 ;  /* 0x00000008ff287819 */ /* 0x000fe40000011628 */
[----:B------:R-:W-:-:S02]  /*151d0*/  LOP3.LUT R5, R16, 0xffff, RZ, 0xc0, !PT ;  /* 0x0000ffff10057812 */ /* 0x000fc400078ec0ff */
[----:B------:R-:W-:Y:S02]  /*151e0*/  LOP3.LUT R67, R9, 0xffff, RZ, 0xc0, !PT ;  /* 0x0000ffff09437812 */ /* 0x000fe400078ec0ff */
[----:B------:R-:W-:Y:S02]  /*151f0*/  PRMT R9, R63, 0x3340, R4 ;  /* 0x000033403f097816 */ /* 0x000fe40000000004 */
[----:B------:R-:W-:Y:S02]  /*15200*/  SHF.R.U32.HI R14, RZ, 0x8, R14 ;  /* 0x00000008ff0e7819 */ /* 0x000fe4000001160e */
[----:B------:R-:W-:Y:S02]  /*15210*/  SHF.R.U32.HI R22, RZ, 0x8, R22 ;  /* 0x00000008ff167819 */ /* 0x000fe40000011616 */
[----:B------:R-:W-:Y:S02]  /*15220*/  PRMT R63, R65, 0x3340, R0 ;  /* 0x00003340413f7816 */ /* 0x000fe40000000000 */
[----:B------:R-:W-:-:S02]  /*15230*/  SHF.R.U32.HI R15, RZ, 0x8, R15 ;  /* 0x00000008ff0f7819 */ /* 0x000fc4000001160f */
[----:B------:R-:W-:Y:S02]  /*15240*/  SHF.R.U32.HI R32, RZ, 0x8, R32 ;  /* 0x00000008ff207819 */ /* 0x000fe40000011620 */
[----:B------:R-:W-:Y:S02]  /*15250*/  LOP3.LUT R65, R40, 0xffff, RZ, 0xc0, !PT ;  /* 0x0000ffff28417812 */ /* 0x000fe400078ec0ff */
[----:B------:R-:W-:Y:S02]  /*15260*/  PRMT R12, R5, 0x3340, R0 ;  /* 0x00003340050c7816 */ /* 0x000fe40000000000 */
[----:B------:R-:W-:Y:S02]  /*15270*/  SHF.R.U32.HI R52, RZ, 0x8, R52 ;  /* 0x00000008ff347819 */ /* 0x000fe40000011634 */
[----:B------:R-:W-:Y:S02]  /*15280*/  SHF.R.U32.HI R37, RZ, 0x8, R37 ;  /* 0x00000008ff257819 */ /* 0x000fe40000011625 */
[----:B------:R-:W-:-:S02]  /*15290*/  LOP3.LUT R5, R14, 0xffff, RZ, 0xc0, !PT ;  /* 0x0000ffff0e057812 */ /* 0x000fc400078ec0ff */
[----:B------:R-:W-:Y:S02]  /*152a0*/  SHF.R.U32.HI R56, RZ, 0x8, R56 ;  /* 0x00000008ff387819 */ /* 0x000fe40000011638 */
[----:B------:R-:W-:Y:S02]  /*152b0*/  LOP3.LUT R16, R22, 0xffff, RZ, 0xc0, !PT ;  /* 0x0000ffff16107812 */ /* 0x000fe400078ec0ff */
[----:B------:R-:W-:Y:S02]  /*152c0*/  LOP3.LUT R14, R15, 0xffff, RZ, 0xc0, !PT ;  /* 0x0000ffff0f0e7812 */ /* 0x000fe400078ec0ff */
[----:B------:R-:W-:Y:S02]  /*152d0*/  LOP3.LUT R15, R32, 0xffff, RZ, 0xc0, !PT ;  /* 0x0000ffff200f7812 */ /* 0x000fe400078ec0ff */
[----:B------:R-:W-:Y:S02]  /*152e0*/  PRMT R22, R65, 0x3340, R0 ;  /* 0x0000334041167816 */ /* 0x000fe40000000000 */
[----:B------:R-:W-:-:S02]  /*152f0*/  LOP3.LUT R65, R52, 0xffff, RZ, 0xc0, !PT ;  /* 0x0000ffff34417812 */ /* 0x000fc400078ec0ff */
[----:B------:R-:W-:Y:S02]  /*15300*/  LOP3.LUT R32, R37, 0xffff, RZ, 0xc0, !PT ;  /* 0x0000ffff25207812 */ /* 0x000fe400078ec0ff */
[----:B------:R-:W-:Y:S02]  /*15310*/  LOP3.LUT R37, R56, 0xffff, RZ, 0xc0, !PT ;  /* 0x0000ffff38257812 */ /* 0x000fe400078ec0ff */
[----:B------:R-:W-:Y:S02]  /*15320*/  PRMT R32, R65, 0x3340, R32 ;  /* 0x0000334041207816 */ /* 0x000fe40000000020 */
[----:B------:R-:W-:Y:S02]  /*15330*/  PRMT R37, R37, 0x3340, R0 ;  /* 0x0000334025257816 */ /* 0x000fe40000000000 */
[----:B------:R-:W-:Y:S02]  /*15340*/  SHF.R.U32.HI R36, RZ, 0x8, R36 ;  /* 0x00000008ff247819 */ /* 0x000fe40000011624 */
[----:B------:R-:W-:-:S02]  /*15350*/  PRMT R37, R32, 0x5410, R37 ;  /* 0x0000541020257816 */ /* 0x000fc40000000025 */
[----:B------:R-:W5:Y:S01]  /*15360*/  LDL.LU R32, [R1+0x2a8] ;  /* 0x0002a80001207983 */ /* 0x000f620000300800 */
[----:B------:R-:W-:Y:S02]  /*15370*/  SHF.R.U32.HI R17, RZ, 0x8, R17 ;  /* 0x00000008ff117819 */ /* 0x000fe40000011611 */
[----:B------:R-:W-:Y:S02]  /*15380*/  SHF.R.U32.HI R44, RZ, 0x8, R44 ;  /* 0x00000008ff2c7819 */ /* 0x000fe4000001162c */
[----:B------:R-:W-:Y:S02]  /*15390*/  SHF.R.U32.HI R33, RZ, 0x8, R33 ;  /* 0x00000008ff217819 */ /* 0x000fe40000011621 */
[----:B------:R-:W-:Y:S02]  /*153a0*/  PRMT R14, R5, 0x3340, R14 ;  /* 0x00003340050e7816 */ /* 0x000fe4000000000e */
[----:B------:R-:W-:Y:S02]  /*153b0*/  LOP3.LUT R36, R36, 0xffff, RZ, 0xc0, !PT ;  /* 0x0000ffff24247812 */ /* 0x000fe400078ec0ff */
[----:B------:R-:W-:-:S02]  /*153c0*/  LOP3.LUT R17, R17, 0xffff, RZ, 0xc0, !PT ;  /* 0x0000ffff11117812 */ /* 0x000fc400078ec0ff */
[----:B------:R-:W-:Y:S02]  /*153d0*/  LOP3.LUT R5, R44, 0xffff, RZ, 0xc0, !PT ;  /* 0x0000ffff2c057812 */ /* 0x000fe400078ec0ff */
[----:B------:R-:W-:Y:S02]  /*153e0*/  LOP3.LUT R24, R33, 0xffff, RZ, 0xc0, !PT ;  /* 0x0000ffff21187812 */ /* 0x000fe400078ec0ff */
[----:B------:R-:W-:Y:S02]  /*153f0*/  SHF.R.U32.HI R60, RZ, 0x8, R60 ;  /* 0x00000008ff3c7819 */ /* 0x000fe4000001163c */
[----:B------:R-:W-:Y:S02]  /*15400*/  SHF.R.U32.HI R39, RZ, 0x8, R39 ;  /* 0x00000008ff277819 */ /* 0x000fe40000011627 */
[----:B------:R-:W-:Y:S02]  /*15410*/  PRMT R17, R36, 0x3340, R17 ;  /* 0x0000334024117816 */ /* 0x000fe40000000011 */
[----:B------:R-:W-:-:S02]  /*15420*/  PRMT R24, R5, 0x3340, R24 ;  /* 0x0000334005187816 */ /* 0x000fc40000000018 */
[----:B------:R-:W-:Y:S02]  /*15430*/  LOP3.LUT R5, R60, 0xffff, RZ, 0xc0, !PT ;  /* 0x0000ffff3c057812 */ /* 0x000fe400078ec0ff */
[----:B------:R-:W-:Y:S02]  /*15440*/  LOP3.LUT R36, R39, 0xffff, RZ, 0xc0, !PT ;  /* 0x0000ffff27247812 */ /* 0x000fe400078ec0ff */
[----:B------:R-:W-:Y:S02]  /*15450*/  SHF.R.U32.HI R76, RZ, 0x8, R76 ;  /* 0x00000008ff4c7819 */ /* 0x000fe4000001164c */
[----:B------:R-:W-:Y:S02]  /*15460*/  SHF.R.U32.HI R43, RZ, 0x8, R43 ;  /* 0x00000008ff2b7819 */ /* 0x000fe4000001162b */
[----:B------:R-:W-:Y:S02]  /*15470*/  PRMT R36, R5, 0x3340, R36 ;  /* 0x0000334005247816 */ /* 0x000fe40000000024 */
[----:B------:R-:W-:-:S02]  /*15480*/  LOP3.LUT R5, R76, 0xffff, RZ, 0xc0, !PT ;  /* 0x0000ffff4c057812 */ /* 0x000fc400078ec0ff */
[----:B------:R-:W-:Y:S02]  /*15490*/  LOP3.LUT R40, R43, 0xffff, RZ, 0xc0, !PT ;  /* 0x0000ffff2b287812 */ /* 0x000fe400078ec0ff */
[----:B------:R-:W-:Y:S02]  /*154a0*/  SHF.R.U32.HI R96, RZ, 0x8, R96 ;  /* 0x00000008ff607819 */ /* 0x000fe40000011660 */
[----:B------:R-:W-:Y:S02]  /*154b0*/  SHF.R.U32.HI R92, RZ, 0x8, R92 ;  /* 0x00000008ff5c7819 */ /* 0x000fe4000001165c */
[----:B------:R-:W-:Y:S02]  /*154c0*/  SHF.R.U32.HI R47, RZ, 0x8, R47 ;  /* 0x00000008ff2f7819 */ /* 0x000fe4000001162f */
[----:B------:R-:W-:Y:S02]  /*154d0*/  PRMT R40, R5, 0x3340, R40 ;  /* 0x0000334005287816 */ /* 0x000fe40000000028 */
[----:B------:R-:W-:-:S02]  /*154e0*/  SHF.R.U32.HI R49, RZ, 0x8, R49 ;  /* 0x00000008ff317819 */ /* 0x000fc40000011631 */
[----:B------:R-:W-:Y:S02]  /*154f0*/  LOP3.LUT R5, R96, 0xffff, RZ, 0xc0, !PT ;  /* 0x0000ffff60057812 */ /* 0x000fe400078ec0ff */
[----:B------:R-:W-:Y:S02]  /*15500*/  SHF.R.U32.HI R108, RZ, 0x8, R108 ;  /* 0x00000008ff6c7819 */ /* 0x000fe4000001166c */
[----:B------:R-:W-:Y:S02]  /*15510*/  SHF.R.U32.HI R51, RZ, 0x8, R51 ;  /* 0x00000008ff337819 */ /* 0x000fe40000011633 */
[----:B0-----:R-:W-:Y:S02]  /*15520*/  ISETP.GE.AND P0, PT, R132, UR10, PT ;  /* 0x0000000a84007c0c */ /* 0x001fe4000bf06270 */
[----:B------:R-:W-:Y:S02]  /*15530*/  SHF.R.U32.HI R100, RZ, 0x8, R100 ;  /* 0x00000008ff647819 */ /* 0x000fe40000011664 */
[----:B------:R-:W-:-:S02]  /*15540*/  LOP3.LUT R92, R92, 0xffff, RZ, 0xc0, !PT ;  /* 0x0000ffff5c5c7812 */ /* 0x000fc400078ec0ff */
[----:B------:R-:W-:Y:S02]  /*15550*/  LOP3.LUT R47, R47, 0xffff, RZ, 0xc0, !PT ;  /* 0x0000ffff2f2f7812 */ /* 0x000fe400078ec0ff */
[----:B------:R-:W-:Y:S02]  /*15560*/  SHF.R.U32.HI R112, RZ, 0x8, R112 ;  /* 0x00000008ff707819 */ /* 0x000fe40000011670 */
[----:B------:R-:W-:Y:S02]  /*15570*/  PRMT R16, R67, 0x3340, R16 ;  /* 0x0000334043107816 */ /* 0x000fe40000000010 */
[----:B------:R-:W-:Y:S02]  /*15580*/  SHF.R.U32.HI R48, RZ, 0x8, R48 ;  /* 0x00000008ff307819 */ /* 0x000fe40000011630 */
[----:B------:R-:W-:Y:S02]  /*15590*/  LOP3.LUT R4, R49, 0xffff, RZ, 0xc0, !PT ;  /* 0x0000ffff31047812 */ /* 0x000fe400078ec0ff */
[----:B------:R-:W-:-:S02]  /*155a0*/  PRMT R46, R5, 0x3340, R0 ;  /* 0x00003340052e7816 */ /* 0x000fc40000000000 */
[----:B------:R-:W-:Y:S02]  /*155b0*/  LOP3.LUT R108, R108, 0xffff, RZ, 0xc0, !PT ;  /* 0x0000ffff6c6c7812 */ /* 0x000fe400078ec0ff */
[----:B------:R-:W-:Y:S02]  /*155c0*/  LOP3.LUT R51, R51, 0xffff, RZ, 0xc0, !PT ;  /* 0x0000ffff33337812 */ /* 0x000fe400078ec0ff */
[----:B--2---:R-:W-:Y:S01]  /*155d0*/  ISETP.LT.AND P2, PT, R133, UR4, !P0 ;  /* 0x0000000485007c0c */ /* 0x004fe2000c741270 */
[----:B------:R-:W0:Y:S01]  /*155e0*/  LDCU UR4, c[0x0][0x3b4] ;  /* 0x00007680ff0477ac */ /* 0x000e220008000800 */
[----:B------:R-:W-:Y:S01]  /*155f0*/  LOP3.LUT R67, R100, 0xffff, RZ, 0xc0, !PT ;  /* 0x0000ffff64437812 */ /* 0x000fe200078ec0ff */
[----:B------:R-:W2:Y:S01]  /*15600*/  S2R R133, SR_TID.X ;  /* 0x0000000000857919 */ /* 0x000ea20000002100 */
[----:B------:R-:W-:Y:S02]  /*15610*/  PRMT R49, R92, 0x3340, R47 ;  /* 0x000033405c317816 */ /* 0x000fe4000000002f */
[----:B------:R-:W-:-:S02]  /*15620*/  LOP3.LUT R5, R112, 0xffff, RZ, 0xc0, !PT ;  /* 0x0000ffff70057812 */ /* 0x000fc400078ec0ff */
[----:B------:R-:W-:Y:S02]  /*15630*/  LOP3.LUT R10, R10, 0xffff, RZ, 0xc0, !PT ;  /* 0x0000ffff0a0a7812 */ /* 0x000fe400078ec0ff */
[----:B------:R-:W-:Y:S02]  /*15640*/  LOP3.LUT R47, R18, 0xffff, RZ, 0xc0, !PT ;  /* 0x0000ffff122f7812 */ /* 0x000fe400078ec0ff */
[----:B------:R-:W-:Y:S02]  /*15650*/  LOP3.LUT R26, R26, 0xffff, RZ, 0xc0, !PT ;  /* 0x0000ffff1a1a7812 */ /* 0x000fe400078ec0ff */
[----:B------:R-:W-:Y:S02]  /*15660*/  LOP3.LUT R34, R34, 0xffff, RZ, 0xc0, !PT ;  /* 0x0000ffff22227812 */ /* 0x000fe400078ec0ff */
[----:B------:R-:W-:Y:S02]  /*15670*/  LOP3.LUT R33, R48, 0xffff, RZ, 0xc0, !PT ;  /* 0x0000ffff30217812 */ /* 0x000fe400078ec0ff */
[----:B------:R-:W-:-:S02]  /*15680*/  PRMT R108, R108, 0x3340, R51 ;  /* 0x000033406c6c7816 */ /* 0x000fc40000000033 */
[--C-:B------:R-:W-:Y:S02]  /*15690*/  PRMT R61, R61, 0x3340, R0.reuse ;  /* 0x000033403d3d7816 */ /* 0x100fe40000000000 */
[----:B------:R-:W-:Y:S02]  /*156a0*/  PRMT R15, R15, 0x3340, R0 ;  /* 0x000033400f0f7816 */ /* 0x000fe40000000000 */
[----:B------:R-:W-:Y:S02]  /*156b0*/  PRMT R48, R67, 0x3340, R4 ;  /* 0x0000334043307816 */ /* 0x000fe40000000004 */
[----:B------:R-:W-:Y:S02]  /*156c0*/  PRMT R51, R5, 0x3340, R0 ;  /* 0x0000334005337816 */ /* 0x000fe40000000000 */
[----:B------:R-:W-:Y:S02]  /*156d0*/  PRMT R4, R7, 0x4210, R10 ;  /* 0x0000421007047816 */ /* 0x000fe4000000000a */
[----:B------:R-:W-:-:S02]  /*156e0*/  PRMT R5, R6, 0x4210, R47 ;  /* 0x0000421006057816 */ /* 0x000fc4000000002f */
[----:B------:R-:W-:Y:S02]  /*156f0*/  PRMT R6, R31, 0x4210, R26 ;  /* 0x000042101f067816 */ /* 0x000fe4000000001a */
[----:B------:R-:W-:Y:S02]  /*15700*/  PRMT R7, R19, 0x4210, R34 ;  /* 0x0000421013077816 */ /* 0x000fe40000000022 */
[----:B------:R-:W-:Y:S02]  /*15710*/  PRMT R61, R8, 0x5410, R61 ;  /* 0x00005410083d7816 */ /* 0x000fe4000000003d */
[----:B------:R-:W-:Y:S01]  /*15720*/  PRMT R12, R9, 0x5410, R12 ;  /* 0x00005410090c7816 */ /* 0x000fe2000000000c */
[----:B------:R0:W-:Y:S01]  /*15730*/  STS.128 [R2], R4 ;  /* 0x0000000402007388 */ /* 0x0001e20000000c00 */
[----:B------:R-:W-:Y:S02]  /*15740*/  PRMT R63, R16, 0x5410, R63 ;  /* 0x00005410103f7816 */ /* 0x000fe4000000003f */
[----:B------:R-:W-:-:S02]  /*15750*/  PRMT R15, R14, 0x5410, R15 ;  /* 0x000054100e0f7816 */ /* 0x000fc4000000000f */
[----:B------:R-:W-:Y:S02]  /*15760*/  SHF.R.U32.HI R41, RZ, 0x8, R41 ;  /* 0x00000008ff297819 */ /* 0x000fe40000011629 */
[----:B------:R-:W-:Y:S02]  /*15770*/  SHF.R.U32.HI R68, RZ, 0x8, R68 ;  /* 0x00000008ff447819 */ /* 0x000fe40000011644 */
[----:B------:R-:W-:Y:S02]  /*15780*/  SHF.R.U32.HI R72, RZ, 0x8, R72 ;  /* 0x00000008ff487819 */ /* 0x000fe40000011648 */
[----:B------:R-:W-:Y:S02]  /*15790*/  LOP3.LUT R38, R41, 0xffff, RZ, 0xc0, !PT ;  /* 0x0000ffff29267812 */ /* 0x000fe400078ec0ff */
[----:B------:R-:W-:Y:S02]  /*157a0*/  LOP3.LUT R65, R68, 0xffff, RZ, 0xc0, !PT ;  /* 0x0000ffff44417812 */ /* 0x000fe400078ec0ff */
[----:B------:R-:W-:-:S02]  /*157b0*/  LOP3.LUT R41, R72, 0xffff, RZ, 0xc0, !PT ;  /* 0x0000ffff48297812 */ /* 0x000fc400078ec0ff */
[----:B0-----:R-:W-:Y:S02]  /*157c0*/  PRMT R4, R61, 0x5210, R10 ;  /* 0x000052103d047816 */ /* 0x001fe4000000000a */
[----:B------:R-:W-:Y:S02]  /*157d0*/  PRMT R5, R12, 0x5210, R47 ;  /* 0x000052100c057816 */ /* 0x000fe4000000002f */
[----:B------:R-:W-:Y:S02]  /*157e0*/  PRMT R6, R63, 0x5210, R26 ;  /* 0x000052103f067816 */ /* 0x000fe4000000001a */
[----:B------:R-:W-:Y:S02]  /*157f0*/  PRMT R7, R15, 0x5210, R34 ;  /* 0x000052100f077816 */ /* 0x000fe40000000022 */
[----:B------:R-:W-:Y:S02]  /*15800*/  PRMT R33, R33, 0x3340, R0 ;  /* 0x0000334021217816 */ /* 0x000fe40000000000 */
[----:B------:R-:W-:Y:S01]  /*15810*/  PRMT R38, R65, 0x3340, R38 ;  /* 0x0000334041267816 */ /* 0x000fe20000000026 */
[----:B------:R0:W-:Y:S01]  /*15820*/  STS.128 [R2+0x400], R4 ;  /* 0x0004000402007388 */ /* 0x0001e20000000c00 */
[----:B------:R-:W-:-:S02]  /*15830*/  PRMT R41, R41, 0x3340, R0 ;  /* 0x0000334029297816 */ /* 0x000fc40000000000 */
[----:B--2---:R-:W-:Y:S02]  /*15840*/  LOP3.LUT R133, R133, 0x7f, RZ, 0xc0, !PT ;  /* 0x0000007f85857812 */ /* 0x004fe400078ec0ff */
[----:B------:R-:W-:Y:S02]  /*15850*/  PRMT R33, R24, 0x5410, R33 ;  /* 0x0000541018217816 */ /* 0x000fe40000000021 */
[----:B------:R-:W-:Y:S02]  /*15860*/  PRMT R17, R17, 0x5410, R22 ;  /* 0x0000541011117816 */ /* 0x000fe40000000016 */
[----:B------:R-:W-:Y:S02]  /*15870*/  PRMT R24, R38, 0x5410, R41 ;  /* 0x0000541026187816 */ /* 0x000fe40000000029 */
[----:B------:R-:W-:Y:S01]  /*15880*/  LOP3.LUT R42, R42, 0xffff, RZ, 0xc0, !PT ;  /* 0x0000ffff2a2a7812 */ /* 0x000fe200078ec0ff */
[----:B------:R-:W2:Y:S01]  /*15890*/  LDL.LU R41, [R1+0x2c8] ;  /* 0x0002c80001297983 */ /* 0x000ea20000300800 */
[----:B------:R-:W-:-:S02]  /*158a0*/  LOP3.LUT R50, R50, 0xffff, RZ, 0xc0, !PT ;  /* 0x0000ffff32327812 */ /* 0x000fc400078ec0ff */
[----:B------:R-:W-:Y:S01]  /*158b0*/  LEA R38, R133, UR13, 0x4 ;  /* 0x0000000d85267c11 */ /* 0x000fe2000f8e20ff */
[----:B------:R-:W3:Y:S01]  /*158c0*/  LDL.LU R47, [R1+0x224] ;  /* 0x00022400012f7983 */ /* 0x000ee20000300800 */
[----:B------:R-:W-:Y:S02]  /*158d0*/  PRMT R12, R17, 0x5210, R42 ;  /* 0x00005210110c7816 */ /* 0x000fe4000000002a */
[----:B0-----:R-:W-:Y:S01]  /*158e0*/  PRMT R5, R11, 0x4210, R50 ;  /* 0x000042100b057816 */ /* 0x001fe20000000032 */
[----:B------:R-:W-:Y:S01]  /*158f0*/  BAR.SYNC.DEFER_BLOCKING 0x0 ;  /* 0x0000000000007b1d */ /* 0x000fe20000010000 */
[----:B------:R-:W-:Y:S02]  /*15900*/  SHF.R.U32.HI R64, RZ, 0x8, R64 ;  /* 0x00000008ff407819 */ /* 0x000fe40000011640 */
[----:B------:R-:W-:Y:S02]  /*15910*/  LOP3.LUT R58, R58, 0xffff, RZ, 0xc0, !PT ;  /* 0x0000ffff3a3a7812 */ /* 0x000fe400078ec0ff */
[----:B------:R-:W-:-:S02]  /*15920*/  LOP3.LUT R39, R64, 0xffff, RZ, 0xc0, !PT ;  /* 0x0000ffff40277812 */ /* 0x000fc400078ec0ff */
[----:B------:R-:W-:Y:S02]  /*15930*/  LOP3.LUT R66, R66, 0xffff, RZ, 0xc0, !PT ;  /* 0x0000ffff42427812 */ /* 0x000fe400078ec0ff */
[----:B------:R-:W-:Y:S02]  /*15940*/  PRMT R39, R39, 0x3340, R0 ;  /* 0x0000334027277816 */ /* 0x000fe40000000000 */
[----:B------:R-:W-:Y:S02]  /*15950*/  PRMT R4, R13, 0x4210, R42 ;  /* 0x000042100d047816 */ /* 0x000fe4000000002a */
[----:B------:R-:W-:Y:S02]  /*15960*/  PRMT R39, R36, 0x5410, R39 ;  /* 0x0000541024277816 */ /* 0x000fe40000000027 */
[----:B------:R-:W-:Y:S02]  /*15970*/  PRMT R13, R33, 0x5210, R50 ;  /* 0x00005210210d7816 */ /* 0x000fe40000000032 */
[----:B------:R-:W-:-:S02]  /*15980*/  PRMT R6, R35, 0x4210, R58 ;  /* 0x0000421023067816 */ /* 0x000fc4000000003a */
[----:B------:R-:W-:Y:S02]  /*15990*/  PRMT R14, R37, 0x5210, R58 ;  /* 0x00005210250e7816 */ /* 0x000fe4000000003a */
[----:B------:R-:W-:Y:S02]  /*159a0*/  SHF.R.U32.HI R45, RZ, 0x8, R45 ;  /* 0x00000008ff2d7819 */ /* 0x000fe4000001162d */
[----:B------:R-:W-:Y:S01]  /*159b0*/  SHF.R.U32.HI R80, RZ, 0x8, R80 ;  /* 0x00000008ff507819 */ /* 0x000fe20000011650 */
[----:B------:R-:W0:Y:S01]  /*159c0*/  LDS.128 R16, [R38] ;  /* 0x0000000026107984 */ /* 0x000e220000000c00 */
[----:B------:R-:W-:Y:S02]  /*159d0*/  SHF.R.U32.HI R84, RZ, 0x8, R84 ;  /* 0x00000008ff547819 */ /* 0x000fe40000011654 */
[----:B------:R-:W-:Y:S01]  /*159e0*/  SHF.R.U32.HI R88, RZ, 0x8, R88 ;  /* 0x00000008ff587819 */ /* 0x000fe20000011658 */
[----:B------:R-:W-:Y:S01]  /*159f0*/  LDS.128 R8, [R38+0x800] ;  /* 0x0008000026087984 */ /* 0x000fe20000000c00 */
[----:B------:R-:W-:-:S02]  /*15a00*/  PRMT R7, R25, 0x4210, R66 ;  /* 0x0000421019077816 */ /* 0x000fc40000000042 */
[----:B------:R-:W-:Y:S01]  /*15a10*/  PRMT R15, R39, 0x5210, R66 ;  /* 0x00005210270f7816 */ /* 0x000fe20000000042 */
[----:B------:R-:W-:Y:S01]  /*15a20*/  BAR.SYNC.DEFER_BLOCKING 0x0 ;  /* 0x0000000000007b1d */ /* 0x000fe20000010000 */
[----:B------:R-:W-:Y:S02]  /*15a30*/  LOP3.LUT R44, R45, 0xffff, RZ, 0xc0, !PT ;  /* 0x0000ffff2d2c7812 */ /* 0x000fe400078ec0ff */
[----:B------:R-:W-:Y:S02]  /*15a40*/  LOP3.LUT R43, R80, 0xffff, RZ, 0xc0, !PT ;  /* 0x0000ffff502b7812 */ /* 0x000fe400078ec0ff */
[----:B------:R-:W-:-:S03]  /*15a50*/  LOP3.LUT R65, R84, 0xffff, RZ, 0xc0, !PT ;  /* 0x0000ffff54417812 */ /* 0x000fc600078ec0ff */
[----:B------:R-:W0:Y:S01]  /*15a60*/  LDC R39, c[0x0][0x3b8] ;  /* 0x0000ee00ff277b82 */ /* 0x000e220000000800 */
[----:B------:R-:W-:Y:S02]  /*15a70*/  LOP3.LUT R45, R88, 0xffff, RZ, 0xc0, !PT ;  /* 0x0000ffff582d7812 */ /* 0x000fe400078ec0ff */
[----:B------:R-:W-:Y:S02]  /*15a80*/  F2FP.SATFINITE.E5M2.F32.PACK_AB_MERGE_C R74, R75, R74, RZ ;  /* 0x0000004a4b4a723e */ /* 0x000fe400048060ff */
[----:B------:R-:W-:Y:S02]  /*15a90*/  F2FP.SATFINITE.E5M2.F32.PACK_AB_MERGE_C R90, R91, R90, RZ ;  /* 0x0000005a5b5a723e */ /* 0x000fe400048060ff */
[----:B------:R-:W-:Y:S02]  /*15aa0*/  F2FP.SATFINITE.E5M2.F32.PACK_AB_MERGE_C R82, R83, R82, RZ ;  /* 0x000000525352723e */ /* 0x000fe400048060ff */
[----:B------:R-:W-:Y:S02]  /*15ab0*/  F2FP.SATFINITE.E5M2.F32.PACK_AB_MERGE_C R98, R99, R98, RZ ;  /* 0x000000626362723e */ /* 0x000fe400048060ff */
[----:B------:R-:W-:-:S02]  /*15ac0*/  PRMT R43, R43, 0x3340, R0 ;  /* 0x000033402b2b7816 */ /* 0x000fc40000000000 */
[----:B------:R-:W-:Y:S02]  /*15ad0*/  PRMT R44, R65, 0x3340, R44 ;  /* 0x00003340412c7816 */ /* 0x000fe4000000002c */
[----:B------:R-:W-:Y:S02]  /*15ae0*/  PRMT R45, R45, 0x3340, R0 ;  /* 0x000033402d2d7816 */ /* 0x000fe40000000000 */
[----:B------:R-:W-:Y:S01]  /*15af0*/  PRMT R49, R49, 0x5410, R46 ;  /* 0x0000541031317816 */ /* 0x000fe2000000002e */
[----:B------:R-:W-:Y:S01]  /*15b00*/  STS.128 [R2], R4 ;  /* 0x0000000402007388 */ /* 0x000fe20000000c00 */
[----:B------:R-:W-:Y:S02]  /*15b10*/  SHF.R.U32.HI R116, RZ, 0x8, R116 ;  /* 0x00000008ff747819 */ /* 0x000fe40000011674 */
[----:B------:R-:W-:Y:S01]  /*15b20*/  SHF.R.U32.HI R53, RZ, 0x8, R53 ;  /* 0x00000008ff357819 */ /* 0x000fe20000011635 */
[----:B------:R-:W-:Y:S01]  /*15b30*/  STS.128 [R2+0x400], R12 ;  /* 0x0004000c02007388 */ /* 0x000fe20000000c00 */
[----:B------:R-:W-:-:S02]  /*15b40*/  LOP3.LUT R25, R74, 0xffff, RZ, 0xc0, !PT ;  /* 0x0000ffff4a197812 */ /* 0x000fc400078ec0ff */
[----:B------:R-:W-:Y:S01]  /*15b50*/  LOP3.LUT R90, R90, 0xffff, RZ, 0xc0, !PT ;  /* 0x0000ffff5a5a7812 */ /* 0x000fe200078ec0ff */
[----:B------:R-:W-:Y:S01]  /*15b60*/  BAR.SYNC.DEFER_BLOCKING 0x0 ;  /* 0x0000000000007b1d */ /* 0x000fe20000010000 */
[----:B------:R-:W-:Y:S02]  /*15b70*/  PRMT R43, R40, 0x5410, R43 ;  /* 0x00005410282b7816 */ /* 0x000fe4000000002b */
[----:B------:R-:W-:Y:S02]  /*15b80*/  PRMT R45, R44, 0x5410, R45 ;  /* 0x000054102c2d7816 */ /* 0x000fe4000000002d */
[----:B------:R-:W-:Y:S02]  /*15b90*/  LOP3.LUT R82, R82, 0xffff, RZ, 0xc0, !PT ;  /* 0x0000ffff52527812 */ /* 0x000fe400078ec0ff */
[----:B------:R-:W-:Y:S01]  /*15ba0*/  LOP3.LUT R98, R98, 0xffff, RZ, 0xc0, !PT ;  /* 0x0000ffff62627812 */ /* 0x000fe200078ec0ff */
[----:B------:R-:W4:Y:S01]  /*15bb0*/  LDL.LU R46, [R1+0x2c4] ;  /* 0x0002c400012e7983 */ /* 0x000f220000300800 */
[----:B------:R-:W-:-:S02]  /*15bc0*/  SHF.R.U32.HI R55, RZ, 0x8, R55 ;  /* 0x00000008ff377819 */ /* 0x000fc40000011637 */
[----:B------:R-:W-:Y:S01]  /*15bd0*/  F2FP.SATFINITE.E5M2.F32.PACK_AB_MERGE_C R106, R107, R106, RZ ;  /* 0x0000006a6b6a723e */ /* 0x000fe200048060ff */
[----:B------:R-:W4:Y:S01]  /*15be0*/  LDL.LU R42, [R1+0x2c0] ;  /* 0x0002c000012a7983 */ /* 0x000f220000300800 */
[----:B------:R-:W-:Y:S02]  /*15bf0*/  LOP3.LUT R116, R116, 0xffff, RZ, 0xc0, !PT ;  /* 0x0000ffff74747812 */ /* 0x000fe400078ec0ff */
[----:B------:R-:W-:Y:S02]  /*15c00*/  LOP3.LUT R53, R53, 0xffff, RZ, 0xc0, !PT ;  /* 0x0000ffff35357812 */ /* 0x000fe400078ec0ff */
[----:B------:R-:W-:Y:S02]  /*15c10*/  F2FP.SATFINITE.E5M2.F32.PACK_AB_MERGE_C R114, R115, R114, RZ ;  /* 0x000000727372723e */ /* 0x000fe400048060ff */
[----:B------:R-:W-:Y:S02]  /*15c20*/  F2FP.SATFINITE.E5M2.F32.PACK_AB_MERGE_C R122, R123, R122, RZ ;  /* 0x0000007a7b7a723e */ /* 0x000fe400048060ff */
[----:B------:R-:W-:-:S02]  /*15c30*/  F2FP.SATFINITE.E5M2.F32.PACK_AB_MERGE_C R130, R131, R130, RZ ;  /* 0x000000828382723e */ /* 0x000fc400048060ff */
[----:B------:R-:W-:Y:S01]  /*15c40*/  PRMT R108, R108, 0x5410, R51 ;  /* 0x000054106c6c7816 */ /* 0x000fe20000000033 */
[----:B------:R-:W0:Y:S01]  /*15c50*/  LDS.128 R12, [R38] ;  /* 0x00000000260c7984 */ /* 0x000e220000000c00 */
[----:B------:R-:W-:Y:S02]  /*15c60*/  SHF.R.U32.HI R104, RZ, 0x8, R104 ;  /* 0x00000008ff687819 */ /* 0x000fe40000011668 */
[----:B------:R-:W-:Y:S01]  /*15c70*/  SHF.R.U32.HI R124, RZ, 0x8, R124 ;  /* 0x00000008ff7c7819 */ /* 0x000fe2000001167c */
[----:B------:R-:W-:Y:S01]  /*15c80*/  LDS.128 R4, [R38+0x800] ;  /* 0x0008000026047984 */ /* 0x000fe20000000c00 */
[--C-:B------:R-:W-:Y:S02]  /*15c90*/  PRMT R20, R20, 0x4210, R25.reuse ;  /* 0x0000421014147816 */ /* 0x100fe40000000019 */
[----:B------:R-:W-:Y:S02]  /*15ca0*/  PRMT R24, R24, 0x5210, R25 ;  /* 0x0000521018187816 */ /* 0x000fe40000000019 */
[----:B------:R-:W-:-:S02]  /*15cb0*/  PRMT R22, R27, 0x4210, R90 ;  /* 0x000042101b167816 */ /* 0x000fc4000000005a */
[--C-:B------:R-:W-:Y:S02]  /*15cc0*/  PRMT R21, R21, 0x4210, R82.reuse ;  /* 0x0000421015157816 */ /* 0x100fe40000000052 */
[----:B------:R-:W-:Y:S02]  /*15cd0*/  PRMT R25, R43, 0x5210, R82 ;  /* 0x000052102b197816 */ /* 0x000fe40000000052 */
[----:B------:R-:W-:Y:S02]  /*15ce0*/  PRMT R26, R45, 0x5210, R90 ;  /* 0x000052102d1a7816 */ /* 0x000fe4000000005a */
[--C-:B------:R-:W-:Y:S01]  /*15cf0*/  PRMT R23, R23, 0x4210, R98.reuse ;  /* 0x0000421017177816 */ /* 0x100fe20000000062 */
[----:B------:R-:W-:Y:S01]  /*15d00*/  BAR.SYNC.DEFER_BLOCKING 0x0 ;  /* 0x0000000000007b1d */ /* 0x000fe20000010000 */
[----:B------:R-:W-:Y:S02]  /*15d10*/  PRMT R27, R49, 0x5210, R98 ;  /* 0x00005210311b7816 */ /* 0x000fe40000000062 */
[----:B------:R-:W-:-:S02]  /*15d20*/  LOP3.LUT R55, R55, 0xffff, RZ, 0xc0, !PT ;  /* 0x0000ffff37377812 */ /* 0x000fc400078ec0ff */
[----:B------:R-:W-:Y:S02]  /*15d30*/  LOP3.LUT R106, R106, 0xffff, RZ, 0xc0, !PT ;  /* 0x0000ffff6a6a7812 */ /* 0x000fe400078ec0ff */
[----:B------:R-:W-:Y:S02]  /*15d40*/  PRMT R116, R116, 0x3340, R53 ;  /* 0x0000334074747816 */ /* 0x000fe40000000035 */
[----:B------:R-:W-:Y:S02]  /*15d50*/  PRMT R55, R55, 0x3340, R0 ;  /* 0x0000334037377816 */ /* 0x000fe40000000000 */
[----:B------:R-:W-:Y:S02]  /*15d60*/  LOP3.LUT R31, R114, 0xffff, RZ, 0xc0, !PT ;  /* 0x0000ffff721f7812 */ /* 0x000fe400078ec0ff */
[----:B------:R-:W-:Y:S02]  /*15d70*/  LOP3.LUT R130, R130, 0xffff, RZ, 0xc0, !PT ;  /* 0x0000ffff82827812 */ /* 0x000fe400078ec0ff */
[----:B------:R-:W-:-:S02]  /*15d80*/  PRMT R116, R116, 0x5410, R55 ;  /* 0x0000541074747816 */ /* 0x000fc40000000037 */
[----:B------:R-:W-:Y:S02]  /*15d90*/  SHF.R.U32.HI R57, RZ, 0x8, R57 ;  /* 0x00000008ff397819 */ /* 0x000fe40000011639 */
[----:B------:R-:W-:Y:S02]  /*15da0*/  SHF.R.U32.HI R59, RZ, 0x8, R59 ;  /* 0x00000008ff3b7819 */ /* 0x000fe4000001163b */
[----:B------:R-:W-:Y:S02]  /*15db0*/  LOP3.LUT R65, R104, 0xffff, RZ, 0xc0, !PT ;  /* 0x0000ffff68417812 */ /* 0x000fe400078ec0ff */
[----:B------:R-:W-:Y:S01]  /*15dc0*/  LOP3.LUT R124, R124, 0xffff, RZ, 0xc0, !PT ;  /* 0x0000ffff7c7c7812 */ /* 0x000fe200078ec0ff */
[----:B------:R0:W-:Y:S01]  /*15dd0*/  STS.128 [R2], R20 ;  /* 0x0000001402007388 */ /* 0x0001e20000000c00 */
[----:B------:R-:W-:Y:S02]  /*15de0*/  LOP3.LUT R57, R57, 0xffff, RZ, 0xc0, !PT ;  /* 0x0000ffff39397812 */ /* 0x000fe400078ec0ff */
[----:B------:R-:W-:Y:S01]  /*15df0*/  LOP3.LUT R59, R59, 0xffff, RZ, 0xc0, !PT ;  /* 0x0000ffff3b3b7812 */ /* 0x000fe200078ec0ff */
[----:B------:R1:W-:Y:S01]  /*15e00*/  STS.128 [R2+0x400], R24 ;  /* 0x0004001802007388 */ /* 0x0003e20000000c00 */
[----:B------:R-:W-:-:S02]  /*15e10*/  PRMT R65, R65, 0x3340, R0 ;  /* 0x0000334041417816 */ /* 0x000fc40000000000 */
[----:B-----5:R-:W-:Y:S02]  /*15e20*/  ISETP.LT.AND P3, PT, R32, UR11, !P0 ;  /* 0x0000000b20007c0c */ /* 0x020fe4000c761270 */
[----:B------:R-:W-:Y:S02]  /*15e30*/  PRMT R124, R124, 0x3340, R57 ;  /* 0x000033407c7c7816 */ /* 0x000fe40000000039 */
[----:B------:R-:W-:Y:S02]  /*15e40*/  PRMT R59, R59, 0x3340, R0 ;  /* 0x000033403b3b7816 */ /* 0x000fe40000000000 */
[----:B------:R-:W-:Y:S02]  /*15e50*/  PRMT R65, R48, 0x5410, R65 ;  /* 0x0000541030417816 */ /* 0x000fe40000000041 */
[----:B------:R-:W-:Y:S02]  /*15e60*/  PRMT R59, R124, 0x5410, R59 ;  /* 0x000054107c3b7816 */ /* 0x000fe4000000003b */
[----:B0-----:R-:W-:-:S02]  /*15e70*/  PRMT R20, R29, 0x4210, R106 ;  /* 0x000042101d147816 */ /* 0x001fc4000000006a */
[----:B------:R-:W-:Y:S02]  /*15e80*/  LOP3.LUT R29, R122, 0xffff, RZ, 0xc0, !PT ;  /* 0x0000ffff7a1d7812 */ /* 0x000fe400078ec0ff */
[----:B------:R-:W-:Y:S01]  /*15e90*/  PRMT R23, R3, 0x4210, R130 ;  /* 0x0000421003177816 */ /* 0x000fe20000000082 */
[----:B------:R-:W-:Y:S01]  /*15ea0*/  IMAD R3, R32, R39, RZ ;  /* 0x0000002720037224 */ /* 0x000fe200078e02ff */
[----:B------:R-:W-:Y:S01]  /*15eb0*/  BAR.SYNC.DEFER_BLOCKING 0x0 ;  /* 0x0000000000007b1d */ /* 0x000fe20000010000 */
[--C-:B------:R-:W-:Y:S02]  /*15ec0*/  PRMT R21, R28, 0x4210, R31.reuse ;  /* 0x000042101c157816 */ /* 0x100fe4000000001f */
[----:B-1----:R-:W-:Y:S02]  /*15ed0*/  PRMT R25, R108, 0x5210, R31 ;  /* 0x000052106c197816 */ /* 0x002fe4000000001f */
[--C-:B------:R-:W-:Y:S02]  /*15ee0*/  PRMT R22, R30, 0x4210, R29.reuse ;  /* 0x000042101e167816 */ /* 0x100fe4000000001d */
[----:B------:R-:W-:-:S02]  /*15ef0*/  PRMT R26, R116, 0x5210, R29 ;  /* 0x00005210741a7816 */ /* 0x000fc4000000001d */
[----:B------:R-:W0:Y:S04]  /*15f00*/  LDS.128 R28, [R38] ;  /* 0x00000000261c7984 */ /* 0x000e280000000c00 */
[----:B------:R-:W-:Y:S01]  /*15f10*/  LDS.128 R32, [R38+0x800] ;  /* 0x0008000026207984 */ /* 0x000fe20000000c00 */
[----:B------:R-:W-:Y:S01]  /*15f20*/  BAR.SYNC.DEFER_BLOCKING 0x0 ;  /* 0x0000000000007b1d */ /* 0x000fe20000010000 */
[----:B------:R-:W-:Y:S02]  /*15f30*/  PRMT R24, R65, 0x5210, R106 ;  /* 0x0000521041187816 */ /* 0x000fe4000000006a */
[----:B------:R-:W-:-:S05]  /*15f40*/  PRMT R27, R59, 0x5210, R130 ;  /* 0x000052103b1b7816 */ /* 0x000fca0000000082 */
[----:B------:R1:W-:Y:S04]  /*15f50*/  STS.128 [R2+0x400], R24 ;  /* 0x0004001802007388 */ /* 0x0003e80000000c00 */
[----:B------:R5:W-:Y:S04]  /*15f60*/  STS.128 [R2], R20 ;  /* 0x0000001402007388 */ /* 0x000be80000000c00 */
[----:B-1----:R-:W4:Y:S04]  /*15f70*/  LDL.LU R24, [R1+0x2bc] ;  /* 0x0002bc0001187983 */ /* 0x002f280000300800 */
[----:B------:R-:W4:Y:S04]  /*15f80*/  LDL.LU R44, [R1+0x220] ;  /* 0x00022000012c7983 */ /* 0x000f280000300800 */
[----:B-----5:R-:W5:Y:S01]  /*15f90*/  LDL.LU R22, [R1+0x2b8] ;  /* 0x0002b80001167983 */ /* 0x020f620000300800 */
[----:B------:R-:W-:Y:S01]  /*15fa0*/  IMAD R40, R132, UR4, RZ ;  /* 0x0000000484287c24 */ /* 0x000fe2000f8e02ff */
[C---:B------:R-:W-:Y:S01]  /*15fb0*/  ISETP.LT.AND P4, PT, R0.reuse, UR11, !P0 ;  /* 0x0000000b00007c0c */ /* 0x040fe2000c781270 */
[----:B------:R-:W-:Y:S01]  /*15fc0*/  IMAD R37, R0, R39, RZ ;  /* 0x0000002700257224 */ /* 0x000fe200078e02ff */
[----:B------:R-:W-:Y:S01]  /*15fd0*/  PRMT R45, R16, 0x7770, RZ ;  /* 0x00007770102d7816 */ /* 0x000fe200000000ff */
[----:B------:R-:W5:Y:S01]  /*15fe0*/  LDL.LU R26, [R1+0x2b4] ;  /* 0x0002b400011a7983 */ /* 0x000f620000300800 */
[----:B------:R-:W-:Y:S01]  /*15ff0*/  BAR.SYNC.DEFER_BLOCKING 0x0 ;  /* 0x0000000000007b1d */ /* 0x000fe20000010000 */
[----:B------:R-:W-:-:S04]  /*16000*/  IADD3 R0, P1, PT, R40, UR8, RZ ;  /* 0x0000000828007c10 */ /* 0x000fc8000ff3e0ff */
[----:B------:R-:W-:Y:S01]  /*16010*/  LEA.HI.X.SX32 R40, R40, UR9, 0x1, P1 ;  /* 0x0000000928287c11 */ /* 0x000fe200088f0eff */
[----:B------:R-:W1:Y:S01]  /*16020*/  LDCU UR4, c[0x0][0x39c] ;  /* 0x00007380ff0477ac */ /* 0x000e620008000800 */
[-C--:B------:R-:W-:Y:S02]  /*16030*/  IADD3 R36, P1, PT, R37, R0.reuse, RZ ;  /* 0x0000000025247210 */ /* 0x080fe40007f3e0ff */
[----:B------:R-:W-:Y:S01]  /*16040*/  IADD3 R2, P5, PT, R3, R0, RZ ;  /* 0x0000000003027210 */ /* 0x000fe20007fbe0ff */
[----:B------:R-:W0:Y:S01]  /*16050*/  LDCU UR8, c[0x0][0x39c] ;  /* 0x00007380ff0877ac */ /* 0x000e220008000800 */
[-C--:B------:R-:W-:Y:S02]  /*16060*/  LEA.HI.X.SX32 R37, R37, R40.reuse, 0x1, P1 ;  /* 0x0000002825257211 */ /* 0x080fe400008f0eff */
[----:B------:R-:W-:Y:S02]  /*16070*/  LEA.HI.X.SX32 R3, R3, R40, 0x1, P5 ;  /* 0x0000002803037211 */ /* 0x000fe400028f0eff */
[----:B------:R-:W-:Y:S01]  /*16080*/  PRMT R43, R16, 0x7771, RZ ;  /* 0x00007771102b7816 */ /* 0x000fe200000000ff */
[----:B------:R-:W-:Y:S04]  /*16090*/  @P4 STG.E.U8 desc[UR26][R36.64], R45 ;  /* 0x0000002d24004986 */ /* 0x000fe8000c10111a */
[----:B------:R0:W-:Y:S01]  /*160a0*/  @P3 STG.E.U8 desc[UR26][R2.64], R43 ;  /* 0x0000002b02003986 */ /* 0x0001e2000c10111a */
[----:B------:R-:W-:-:S02]  /*160b0*/  PRMT R27, R17, 0x7770, RZ ;  /* 0x00007770111b7816 */ /* 0x000fc400000000ff */
[C---:B--2---:R-:W-:Y:S01]  /*160c0*/  ISETP.LT.AND P1, PT, R41.reuse, UR11, !P0 ;  /* 0x0000000b29007c0c */ /* 0x044fe2000c721270 */
[-C--:B------:R-:W-:Y:S02]  /*160d0*/  IMAD R41, R41, R39.reuse, RZ ;  /* 0x0000002729297224 */ /* 0x080fe400078e02ff */
[----:B---3--:R-:W-:-:S03]  /*160e0*/  IMAD R23, R47, R39, RZ ;  /* 0x000000272f177224 */ /* 0x008fc600078e02ff */
[----:B------:R-:W-:Y:S02]  /*160f0*/  IADD3 R20, P4, PT, R41, R0, RZ ;  /* 0x0000000029147210 */ /* 0x000fe40007f9e0ff */
[----:B------:R-:W-:Y:S02]  /*16100*/  ISETP.LT.AND P3, PT, R47, UR11, !P0 ;  /* 0x0000000b2f007c0c */ /* 0x000fe4000c761270 */
[----:B------:R-:W-:Y:S02]  /*16110*/  LEA.HI.X.SX32 R21, R41, R40, 0x1, P4 ;  /* 0x0000002829157211 */ /* 0x000fe400020f0eff */
[C---:B------:R-:W-:Y:S02]  /*16120*/  PRMT R41, R16.reuse, 0x7772, RZ ;  /* 0x0000777210297816 */ /* 0x040fe400000000ff */
[C---:B0-----:R-:W-:Y:S02]  /*16130*/  IADD3 R2, P5, PT, R23.reuse, R0, RZ ;  /* 0x0000000017027210 */ /* 0x041fe40007fbe0ff */
[----:B------:R-:W-:Y:S01]  /*16140*/  PRMT R37, R16, 0x7773, RZ ;  /* 0x0000777310257816 */ /* 0x000fe200000000ff */
[----:B------:R0:W-:Y:S01]  /*16150*/  @P1 STG.E.U8 desc[UR26][R20.64], R41 ;  /* 0x0000002914001986 */ /* 0x0001e2000c10111a */
[----:B------:R-:W-:-:S05]  /*16160*/  LEA.HI.X.SX32 R3, R23, R40, 0x1, P5 ;  /* 0x0000002817037211 */ /* 0x000fca00028f0eff */
[----:B------:R2:W-:Y:S01]  /*16170*/  @P3 STG.E.U8 desc[UR26][R2.64], R37 ;  /* 0x0000002502003986 */ /* 0x0005e2000c10111a */
[----:B0-----:R-:W-:Y:S01]  /*16180*/  PRMT R41, R17, 0x7771, RZ ;  /* 0x0000777111297816 */ /* 0x001fe200000000ff */
[CC--:B----4-:R-:W-:Y:S01]  /*16190*/  IMAD R25, R46.reuse, R39.reuse, RZ ;  /* 0x000000272e197224 */ /* 0x0d0fe200078e02ff */
[----:B------:R-:W-:Y:S01]  /*161a0*/  ISETP.LT.AND P4, PT, R46, UR11, !P0 ;  /* 0x0000000b2e007c0c */ /* 0x000fe2000c781270 */
[----:B------:R-:W-:-:S03]  /*161b0*/  IMAD R23, R42, R39, RZ ;  /* 0x000000272a177224 */ /* 0x000fc600078e02ff */
[C---:B------:R-:W-:Y:S02]  /*161c0*/  IADD3 R20, P6, PT, R25.reuse, R0, RZ ;  /* 0x0000000019147210 */ /* 0x040fe40007fde0ff */
[----:B------:R-:W-:Y:S02]  /*161d0*/  ISETP.LT.AND P1, PT, R42, UR11, !P0 ;  /* 0x0000000b2a007c0c */ /* 0x000fe4000c721270 */
[----:B------:R-:W-:Y:S01]  /*161e0*/  LEA.HI.X.SX32 R21, R25, R40, 0x1, P6 ;  /* 0x0000002819157211 */ /* 0x000fe200030f0eff */
[----:B------:R-:W3:Y:S01]  /*161f0*/  LDL.LU R42, [R1+0x2b0] ;  /* 0x0002b000012a7983 */ /* 0x000ee20000300800 */
[----:B--2---:R-:W-:-:S03]  /*16200*/  IADD3 R2, P5, PT, R23, R0, RZ ;  /* 0x0000000017027210 */ /* 0x004fc60007fbe0ff */
[----:B------:R0:W-:Y:S01]  /*16210*/  @P4 STG.E.U8 desc[UR26][R20.64], R27 ;  /* 0x0000001b14004986 */ /* 0x0001e2000c10111a */
[----:B------:R-:W-:-:S05]  /*16220*/  LEA.HI.X.SX32 R3, R23, R40, 0x1, P5 ;  /* 0x0000002817037211 */ /* 0x000fca00028f0eff */
[----:B------:R2:W-:Y:S01]  /*16230*/  @P1 STG.E.U8 desc[UR26][R2.64], R41 ;  /* 0x0000002902001986 */ /* 0x0005e2000c10111a */
[CC--:B------:R-:W-:Y:S01]  /*16240*/  IMAD R25, R24.reuse, R39.reuse, RZ ;  /* 0x0000002718197224 */ /* 0x0c0fe200078e02ff */
[----:B------:R-:W-:Y:S02]  /*16250*/  ISETP.LT.AND P3, PT, R24, UR11, !P0 ;  /* 0x0000000b18007c0c */ /* 0x000fe4000c761270 */
[----:B------:R-:W4:Y:S02]  /*16260*/  LDL.LU R24, [R1+0x218] ;  /* 0x0002180001187983 */ /* 0x000f240000300800 */
[C---:B0-----:R-:W-:Y:S02]  /*16270*/  IADD3 R20, P5, PT, R25.reuse, R0, RZ ;  /* 0x0000000019147210 */ /* 0x041fe40007fbe0ff */
[----:B------:R-:W4:Y:S01]  /*16280*/  LDL.LU R43, [R1+0x2ac] ;  /* 0x0002ac00012b7983 */ /* 0x000f220000300800 */
[C---:B-----5:R-:W-:Y:S02]  /*16290*/  ISETP.LT.AND P1, PT, R22.reuse, UR11, !P0 ;  /* 0x0000000b16007c0c */ /* 0x060fe4000c721270 */
[----:B------:R-:W-:Y:S01]  /*162a0*/  LEA.HI.X.SX32 R21, R25, R40, 0x1, P5 ;  /* 0x0000002819157211 */ /* 0x000fe200028f0eff */
[----:B------:R-:W-:-:S02]  /*162b0*/  IMAD R25, R22, R39, RZ ;  /* 0x0000002716197224 */ /* 0x000fc400078e02ff */
[----:B------:R-:W5:Y:S01]  /*162c0*/  LDL.LU R22, [R1+0x2a0] ;  /* 0x0002a00001167983 */ /* 0x000f620000300800 */
[CC--:B------:R-:W-:Y:S01]  /*162d0*/  IMAD R23, R44.reuse, R39.reuse, RZ ;  /* 0x000000272c177224 */ /* 0x0c0fe200078e02ff */
[----:B------:R-:W-:Y:S02]  /*162e0*/  ISETP.LT.AND P4, PT, R44, UR11, !P0 ;  /* 0x0000000b2c007c0c */ /* 0x000fe4000c781270 */
[----:B------:R-:W-:Y:S01]  /*162f0*/  PRMT R37, R17, 0x7772, RZ ;  /* 0x0000777211257816 */ /* 0x000fe200000000ff */
[----:B------:R-:W1:Y:S01]  /*16300*/  LDL.LU R36, [R1+0x374] ;  /* 0x0003740001247983 */ /* 0x000e620000300800 */
[----:B--2---:R-:W-:Y:S02]  /*16310*/  IADD3 R2, P6, PT, R23, R0, RZ ;  /* 0x0000000017027210 */ /* 0x004fe40007fde0ff */
[----:B------:R-:W-:Y:S01]  /*16320*/  PRMT R27, R17, 0x7773, RZ ;  /* 0x00007773111b7816 */ /* 0x000fe200000000ff */
[----:B------:R-:W-:Y:S01]  /*16330*/  @P3 STG.E.U8 desc[UR26][R20.64], R37 ;  /* 0x0000002514003986 */ /* 0x000fe2000c10111a */
[----:B------:R-:W-:Y:S01]  /*16340*/  LEA.HI.X.SX32 R3, R23, R40, 0x1, P6 ;  /* 0x0000002817037211 */ /* 0x000fe200030f0eff */
[C---:B------:R-:W-:Y:S01]  /*16350*/  IMAD R23, R26.reuse, R39, RZ ;  /* 0x000000271a177224 */ /* 0x040fe200078e02ff */
[----:B------:R-:W-:-:S02]  /*16360*/  ISETP.LT.AND P3, PT, R26, UR11, !P0 ;  /* 0x0000000b1a007c0c */ /* 0x000fc4000c761270 */
[C---:B------:R-:W-:Y:S01]  /*16370*/  IADD3 R16, P5, PT, R25.reuse, R0, RZ ;  /* 0x0000000019107210 */ /* 0x040fe20007fbe0ff */
[----:B------:R-:W2:Y:S01]  /*16380*/  LDL.LU R26, [R1+0x29c] ;  /* 0x00029c00011a7983 */ /* 0x000ea20000300800 */
[----:B------:R-:W-:Y:S02]  /*16390*/  PRMT R41, R18, 0x7770, RZ ;  /* 0x0000777012297816 */ /* 0x000fe400000000ff */
[----:B------:R-:W-:Y:S01]  /*163a0*/  LEA.HI.X.SX32 R17, R25, R40, 0x1, P5 ;  /* 0x0000002819117211 */ /* 0x000fe200028f0eff */
[----:B------:R0:W-:Y:S04]  /*163b0*/  @P4 STG.E.U8 desc[UR26][R2.64], R27 ;  /* 0x0000001b02004986 */ /* 0x0001e8000c10111a */
[----:B------:R3:W-:Y:S01]  /*163c0*/  @P1 STG.E.U8 desc[UR26][R16.64], R41 ;  /* 0x0000002910001986 */ /* 0x0007e2000c10111a */
[----:B0-----:R-:W-:-:S04]  /*163d0*/  IADD3 R2, P1, PT, R23, R0, RZ ;  /* 0x0000000017027210 */ /* 0x001fc80007f3e0ff */
[----:B------:R-:W-:Y:S02]  /*163e0*/  LEA.HI.X.SX32 R3, R23, R40, 0x1, P1 ;  /* 0x0000002817037211 */ /* 0x000fe400008f0eff */
[C---:B---3--:R-:W-:Y:S01]  /*163f0*/  ISETP.LT.AND P4, PT, R42.reuse, UR11, !P0 ;  /* 0x0000000b2a007c0c */ /* 0x048fe2000c781270 */
[----:B------:R-:W-:Y:S02]  /*16400*/  IMAD R25, R42, R39, RZ ;  /* 0x000000272a197224 */ /* 0x000fe400078e02ff */
[----:B------:R-:W3:Y:S03]  /*16410*/  LDL.LU R42, [R1+0x214] ;  /* 0x00021400012a7983 */ /* 0x000ee60000300800 */
[----:B------:R-:W-:-:S04]  /*16420*/  IADD3 R16, P5, PT, R25, R0, RZ ;  /* 0x0000000019107210 */ /* 0x000fc80007fbe0ff */
[----:B------:R-:W-:Y:S02]  /*16430*/  LEA.HI.X.SX32 R17, R25, R40, 0x1, P5 ;  /* 0x0000002819117211 */ /* 0x000fe400028f0eff */
[C---:B----4-:R-:W-:Y:S01]  /*16440*/  ISETP.LT.AND P6, PT, R24.reuse, UR11, !P0 ;  /* 0x0000000b18007c0c */ /* 0x050fe2000c7c1270 */
[-C--:B------:R-:W-:Y:S02]  /*16450*/  IMAD R21, R24, R39.reuse, RZ ;  /* 0x0000002718157224 */ /* 0x080fe400078e02ff */
[----:B------:R-:W4:Y:S01]  /*16460*/  LDL.LU R24, [R1+0x298] ;  /* 0x0002980001187983 */ /* 0x000f220000300800 */
[C---:B-----5:R-:W-:Y:S01]  /*16470*/  ISETP.LT.AND P1, PT, R22.reuse, UR11, !P0 ;  /* 0x0000000b16007c0c */ /* 0x060fe2000c721270 */
[----:B------:R-:W-:Y:S02]  /*16480*/  IMAD R25, R22, R39, RZ ;  /* 0x0000002716197224 */ /* 0x000fe400078e02ff */
[----:B------:R-:W5:Y:S01]  /*16490*/  LDL.LU R22, [R1+0x294] ;  /* 0x0002940001167983 */ /* 0x000f620000300800 */
[----:B------:R-:W-:-:S02]  /*164a0*/  PRMT R37, R18, 0x7771, RZ ;  /* 0x0000777112257816 */ /* 0x000fc400000000ff */
[C---:B------:R-:W-:Y:S01]  /*164b0*/  PRMT R27, R18.reuse, 0x7772, RZ ;  /* 0x00007772121b7816 */ /* 0x040fe200000000ff */
[C---:B------:R-:W-:Y:S02]  /*164c0*/  IMAD R23, R43.reuse, R39, RZ ;  /* 0x000000272b177224 */ /* 0x040fe400078e02ff */
[----:B------:R0:W-:Y:S04]  /*164d0*/  @P3 STG.E.U8 desc[UR26][R2.64], R37 ;  /* 0x0000002502003986 */ /* 0x0001e8000c10111a */
[----:B------:R1:W-:Y:S01]  /*164e0*/  @P4 STG.E.U8 desc[UR26][R16.64], R27 ;  /* 0x0000001b10004986 */ /* 0x0003e2000c10111a */
[----:B------:R-:W-:Y:S02]  /*164f0*/  ISETP.LT.AND P3, PT, R43, UR11, !P0 ;  /* 0x0000000b2b007c0c */ /* 0x000fe4000c761270 */
[----:B------:R-:W-:-:S02]  /*16500*/  PRMT R43, R18, 0x7773, RZ ;  /* 0x00007773122b7816 */ /* 0x000fc400000000ff */
[----:B0-----:R-:W-:-:S04]  /*16510*/  IADD3 R2, P4, PT, R21, R0, RZ ;  /* 0x0000000015027210 */ /* 0x001fc80007f9e0ff */
[----:B------:R-:W-:Y:S02]  /*16520*/  LEA.HI.X.SX32 R3, R21, R40, 0x1, P4 ;  /* 0x0000002815037211 */ /* 0x000fe400020f0eff */
[C---:B------:R-:W-:Y:S02]  /*16530*/  IADD3 R20, P4, PT, R23.reuse, R0, RZ ;  /* 0x0000000017147210 */ /* 0x040fe40007f9e0ff */
[----:B-1----:R-:W-:Y:S01]  /*16540*/  ISETP.LT.AND P5, PT, R36, UR4, !P0 ;  /* 0x0000000424007c0c */ /* 0x002fe2000c7a1270 */
[----:B------:R0:W-:Y:S01]  /*16550*/  @P6 STG.E.U8 desc[UR26][R2.64], R43 ;  /* 0x0000002b02006986 */ /* 0x0001e2000c10111a */
[----:B------:R-:W-:Y:S01]  /*16560*/  LEA.HI.X.SX32 R21, R23, R40, 0x1, P4 ;  /* 0x0000002817157211 */ /* 0x000fe200020f0eff */
[C---:B--2---:R-:W-:Y:S01]  /*16570*/  IMAD R23, R26.reuse, R39, RZ ;  /* 0x000000271a177224 */ /* 0x044fe200078e02ff */
[C---:B------:R-:W-:Y:S01]  /*16580*/  IADD3 R16, P6, PT, R25.reuse, R0, RZ ;  /* 0x0000000019107210 */ /* 0x040fe20007fde0ff */
[----:B------:R-:W2:Y:S01]  /*16590*/  LDL.LU R36, [R1+0x290] ;  /* 0x0002900001247983 */ /* 0x000ea20000300800 */
[----:B------:R-:W-:Y:S01]  /*165a0*/  ISETP.LT.AND P4, PT, R26, UR11, !P0 ;  /* 0x0000000b1a007c0c */ /* 0x000fe2000c781270 */
[----:B------:R-:W1:Y:S02]  /*165b0*/  LDCU UR4, c[0x0][0x39c] ;  /* 0x00007380ff0477ac */ /* 0x000e640008000800 */
[----:B------:R-:W2:Y:S01]  /*165c0*/  LDL.LU R26, [R1+0x20c] ;  /* 0x00020c00011a7983 */ /* 0x000ea20000300800 */
[----:B------:R-:W-:-:S02]  /*165d0*/  LEA.HI.X.SX32 R17, R25, R40, 0x1, P6 ;  /* 0x0000002819117211 */ /* 0x000fc400030f0eff */
[C---:B------:R-:W-:Y:S02]  /*165e0*/  PRMT R41, R19.reuse, 0x7770, RZ ;  /* 0x0000777013297816 */ /* 0x040fe400000000ff */
[C---:B------:R-:W-:Y:S02]  /*165f0*/  PRMT R27, R19.reuse, 0x7773, RZ ;  /* 0x00007773131b7816 */ /* 0x040fe400000000ff */
[C---:B------:R-:W-:Y:S02]  /*16600*/  PRMT R25, R19.reuse, 0x7772, RZ ;  /* 0x0000777213197816 */ /* 0x040fe400000000ff */
[----:B------:R-:W-:Y:S02]  /*16610*/  PRMT R37, R19, 0x7771, RZ ;  /* 0x0000777113257816 */ /* 0x000fe400000000ff */
[C---:B0-----:R-:W-:Y:S01]  /*16620*/  IADD3 R2, P6, PT, R23.reuse, R0, RZ ;  /* 0x0000000017027210 */ /* 0x041fe20007fde0ff */
[----:B------:R-:W-:Y:S03]  /*16630*/  @P3 STG.E.U8 desc[UR26][R20.64], R41 ;  /* 0x0000002914003986 */ /* 0x000fe6000c10111a */
[----:B------:R-:W-:Y:S01]  /*16640*/  LEA.HI.X.SX32 R3, R23, R40, 0x1, P6 ;  /* 0x0000002817037211 */ /* 0x000fe200030f0eff */
[----:B------:R0:W-:Y:S01]  /*16650*/  @P1 STG.E.U8 desc[UR26][R16.64], R37 ;  /* 0x0000002510001986 */ /* 0x0001e2000c10111a */
[----:B---3--:R-:W-:-:S05]  /*16660*/  IMAD R19, R42, R39, RZ ;  /* 0x000000272a137224 */ /* 0x008fca00078e02ff */
[----:B------:R-:W-:-:S04]  /*16670*/  IADD3 R18, P6, PT, R19, R0, RZ ;  /* 0x0000000013127210 */ /* 0x000fc80007fde0ff */
[----:B------:R-:W-:Y:S02]  /*16680*/  LEA.HI.X.SX32 R19, R19, R40, 0x1, P6 ;  /* 0x0000002813137211 */ /* 0x000fe400030f0eff */
[C---:B----4-:R-:W-:Y:S01]  /*16690*/  ISETP.LT.AND P1, PT, R24.reuse, UR11, !P0 ;  /* 0x0000000b18007c0c */ /* 0x050fe2000c721270 */
[-C--:B------:R-:W-:Y:S02]  /*166a0*/  IMAD R23, R24, R39.reuse, RZ ;  /* 0x0000002718177224 */ /* 0x080fe400078e02ff */
[----:B------:R-:W3:Y:S01]  /*166b0*/  LDL.LU R24, [R1+0x288] ;  /* 0x0002880001187983 */ /* 0x000ee20000300800 */
[C---:B-----5:R-:W-:Y:S01]  /*166c0*/  ISETP.LT.AND P6, PT, R22.reuse, UR11, !P0 ;  /* 0x0000000b16007c0c */ /* 0x060fe2000c7c1270 */
[----:B0-----:R-:W-:Y:S02]  /*166d0*/  IMAD R17, R22, R39, RZ ;  /* 0x0000002716117224 */ /* 0x001fe400078e02ff */
[----:B------:R-:W4:Y:S01]  /*166e0*/  LDL.LU R22, [R1+0x284] ;  /* 0x0002840001167983 */ /* 0x000f220000300800 */
[----:B------:R-:W-:-:S03]  /*166f0*/  ISETP.LT.AND P3, PT, R42, UR11, !P0 ;  /* 0x0000000b2a007c0c */ /* 0x000fc6000c761270 */
[----:B------:R0:W-:Y:S01]  /*16700*/  @P4 STG.E.U8 desc[UR26][R2.64], R25 ;  /* 0x0000001902004986 */ /* 0x0001e2000c10111a */
[C---:B------:R-:W-:Y:S02]  /*16710*/  IADD3 R20, P4, PT, R23.reuse, R0, RZ ;  /* 0x0000000017147210 */ /* 0x040fe40007f9e0ff */
[----:B------:R-:W-:Y:S01]  /*16720*/  PRMT R37, R12, 0x7770, RZ ;  /* 0x000077700c257816 */ /* 0x000fe200000000ff */
[----:B------:R-:W5:Y:S01]  /*16730*/  LDL.LU R42, [R1+0x280] ;  /* 0x00028000012a7983 */ /* 0x000f620000300800 */
[----:B------:R-:W-:-:S05]  /*16740*/  LEA.HI.X.SX32 R21, R23, R40, 0x1, P4 ;  /* 0x0000002817157211 */ /* 0x000fca00020f0eff */
[----:B------:R1:W-:Y:S01]  /*16750*/  @P3 STG.E.U8 desc[UR26][R18.64], R27 ;  /* 0x0000001b12003986 */ /* 0x0003e2000c10111a */
[C---:B0-----:R-:W-:Y:S02]  /*16760*/  IADD3 R2, P3, PT, R17.reuse, R0, RZ ;  /* 0x0000000011027210 */ /* 0x041fe40007f7e0ff */
[----:B------:R-:W-:Y:S01]  /*16770*/  PRMT R41, R12, 0x7771, RZ ;  /* 0x000077710c297816 */ /* 0x000fe200000000ff */
[----:B------:R0:W-:Y:S01]  /*16780*/  @P1 STG.E.U8 desc[UR26][R20.64], R37 ;  /* 0x0000002514001986 */ /* 0x0001e2000c10111a */
[----:B------:R-:W-:Y:S01]  /*16790*/  LEA.HI.X.SX32 R3, R17, R40, 0x1, P3 ;  /* 0x0000002811037211 */ /* 0x000fe200018f0eff */
[CC--:B--2---:R-:W-:Y:S01]  /*167a0*/  IMAD R23, R36.reuse, R39.reuse, RZ ;  /* 0x0000002724177224 */ /* 0x0c4fe200078e02ff */
[----:B-1----:R-:W-:Y:S01]  /*167b0*/  ISETP.LT.AND P1, PT, R36, UR4, !P0 ;  /* 0x0000000424007c0c */ /* 0x002fe2000c721270 */
[C---:B------:R-:W-:Y:S01]  /*167c0*/  IMAD R25, R26.reuse, R39, RZ ;  /* 0x000000271a197224 */ /* 0x040fe200078e02ff */
[----:B------:R-:W-:Y:S01]  /*167d0*/  ISETP.LT.AND P3, PT, R26, UR5, !P0 ;  /* 0x000000051a007c0c */ /* 0x000fe2000c761270 */
[----:B------:R4:W-:Y:S01]  /*167e0*/  @P6 STG.E.U8 desc[UR26][R2.64], R41 ;  /* 0x0000002902006986 */ /* 0x0009e2000c10111a */
[-C--:B------:R-:W-:Y:S01]  /*167f0*/  IADD3 R16, P4, PT, R23, R0.reuse, RZ ;  /* 0x0000000017107210 */ /* 0x080fe20007f9e0ff */
[----:B------:R-:W1:Y:S01]  /*16800*/  LDCU UR4, c[0x0][0x39c] ;  /* 0x00007380ff0477ac */ /* 0x000e620008000800 */
[----:B------:R-:W-:Y:S01]  /*16810*/  IADD3 R18, P6, PT, R25, R0, RZ ;  /* 0x0000000019127210 */ /* 0x000fe20007fde0ff */
[----:B------:R-:W1:Y:S01]  /*16820*/  LDL.LU R26, [R1+0x208] ;  /* 0x00020800011a7983 */ /* 0x000e620000300800 */
[----:B------:R-:W-:Y:S01]  /*16830*/  LEA.HI.X.SX32 R17, R23, R40, 0x1, P4 ;  /* 0x0000002817117211 */ /* 0x000fe200020f0eff */
[----:B------:R-:W2:Y:S02]  /*16840*/  LDCU UR5, c[0x0][0x39c] ;  /* 0x00007380ff0577ac */ /* 0x000ea40008000800 */
[----:B------:R-:W2:Y:S01]  /*16850*/  LDL.LU R36, [R1+0x27c] ;  /* 0x00027c0001247983 */ /* 0x000ea20000300800 */
[----:B0-----:R-:W-:-:S02]  /*16860*/  PRMT R37, R12, 0x7772, RZ ;  /* 0x000077720c257816 */ /* 0x001fc400000000ff */
[----:B------:R-:W-:Y:S02]  /*16870*/  LEA.HI.X.SX32 R19, R25, R40, 0x1, P6 ;  /* 0x0000002819137211 */ /* 0x000fe400030f0eff */
[----:B------:R-:W-:Y:S01]  /*16880*/  PRMT R25, R12, 0x7773, RZ ;  /* 0x000077730c197816 */ /* 0x000fe200000000ff */
[----:B------:R0:W-:Y:S04]  /*16890*/  @P1 STG.E.U8 desc[UR26][R16.64], R37 ;  /* 0x0000002510001986 */ /* 0x0001e8000c10111a */
[----:B------:R0:W-:Y:S01]  /*168a0*/  @P3 STG.E.U8 desc[UR26][R18.64], R25 ;  /* 0x0000001912003986 */ /* 0x0001e2000c10111a */
[C---:B---3--:R-:W-:Y:S01]  /*168b0*/  ISETP.LT.AND P4, PT, R24.reuse, UR6, !P0 ;  /* 0x0000000618007c0c */ /* 0x048fe2000c781270 */
[-C--:B------:R-:W-:Y:S02]  /*168c0*/  IMAD R21, R24, R39.reuse, RZ ;  /* 0x0000002718157224 */ /* 0x080fe400078e02ff */
[CC--:B----4-:R-:W-:Y:S01]  /*168d0*/  IMAD R3, R22.reuse, R39.reuse, RZ ;  /* 0x0000002716037224 */ /* 0x0d0fe200078e02ff */
[----:B------:R-:W3:Y:S01]  /*168e0*/  LDL.LU R24, [R1+0x2d8] ;  /* 0x0002d80001187983 */ /* 0x000ee20000300800 */
[----:B------:R-:W-:Y:S01]  /*168f0*/  ISETP.LT.AND P3, PT, R22, UR7, !P0 ;  /* 0x0000000716007c0c */ /* 0x000fe2000c761270 */
[----:B------:R-:W4:Y:S02]  /*16900*/  LDCU UR7, c[0x0][0x39c] ;  /* 0x00007380ff0777ac */ /* 0x000f240008000800 */
[----:B------:R-:W4:Y:S01]  /*16910*/  LDL.LU R22, [R1+0x278] ;  /* 0x0002780001167983 */ /* 0x000f220000300800 */
[----:B------:R-:W-:Y:S01]  /*16920*/  IADD3 R20, P1, PT, R21, R0, RZ ;  /* 0x0000000015147210 */ /* 0x000fe20007f3e0ff */
[----:B------:R-:W1:Y:S01]  /*16930*/  LDCU UR6, c[0x0][0x39c] ;  /* 0x00007380ff0677ac */ /* 0x000e620008000800 */
[----:B------:R-:W-:Y:S01]  /*16940*/  PRMT R27, R13, 0x7770, RZ ;  /* 0x000077700d1b7816 */ /* 0x000fe200000000ff */
[----:B-----5:R-:W-:Y:S01]  /*16950*/  IMAD R23, R42, R39, RZ ;  /* 0x000000272a177224 */ /* 0x020fe200078e02ff */
[----:B------:R-:W-:-:S02]  /*16960*/  LEA.HI.X.SX32 R21, R21, R40, 0x1, P1 ;  /* 0x0000002815157211 */ /* 0x000fc400008f0eff */
[C---:B------:R-:W-:Y:S02]  /*16970*/  IADD3 R2, P6, PT, R3.reuse, R0, RZ ;  /* 0x0000000003027210 */ /* 0x040fe40007fde0ff */
[----:B------:R-:W-:Y:S01]  /*16980*/  ISETP.LT.AND P1, PT, R42, UR8, !P0 ;  /* 0x000000082a007c0c */ /* 0x000fe2000c721270 */
[----:B------:R5:W-:Y:S01]  /*16990*/  @P4 STG.E.U8 desc[UR26][R20.64], R27 ;  /* 0x0000001b14004986 */ /* 0x000be2000c10111a */
[----:B------:R-:W-:Y:S02]  /*169a0*/  LEA.HI.X.SX32 R3, R3, R40, 0x1, P6 ;  /* 0x0000002803037211 */ /* 0x000fe400030f0eff */
[----:B0-----:R-:W-:Y:S02]  /*169b0*/  IADD3 R16, P4, PT, R23, R0, RZ ;  /* 0x0000000017107210 */ /* 0x001fe40007f9e0ff */
[----:B------:R-:W-:Y:S02]  /*169c0*/  PRMT R37, R13, 0x7771, RZ ;  /* 0x000077710d257816 */ /* 0x000fe400000000ff */
[----:B------:R-:W-:-:S02]  /*169d0*/  LEA.HI.X.SX32 R17, R23, R40, 0x1, P4 ;  /* 0x0000002817117211 */ /* 0x000fc400020f0eff */
[C---:B------:R-:W-:Y:S01]  /*169e0*/  PRMT R25, R13.reuse, 0x7772, RZ ;  /* 0x000077720d197816 */ /* 0x040fe200000000ff */
[----:B------:R-:W-:Y:S01]  /*169f0*/  @P3 STG.E.U8 desc[UR26][R2.64], R37 ;  /* 0x0000002502003986 */ /* 0x000fe2000c10111a */
[----:B-----5:R-:W-:Y:S02]  /*16a00*/  PRMT R27, R13, 0x7773, RZ ;  /* 0x000077730d1b7816 */ /* 0x020fe400000000ff */
[C---:B-1----:R-:W-:Y:S01]  /*16a10*/  ISETP.LT.AND P6, PT, R26.reuse, UR4, !P0 ;  /* 0x000000041a007c0c */ /* 0x042fe2000c7c1270 */
[-C--:B------:R-:W-:Y:S02]  /*16a20*/  IMAD R19, R26, R39.reuse, RZ ;  /* 0x000000271a137224 */ /* 0x080fe400078e02ff */
[C---:B--2---:R-:W-:Y:S01]  /*16a30*/  IMAD R21, R36.reuse, R39, RZ ;  /* 0x0000002724157224 */ /* 0x044fe200078e02ff */
[----:B------:R-:W2:Y:S01]  /*16a40*/  LDL.LU R26, [R1+0x204] ;  /* 0x00020400011a7983 */ /* 0x000ea20000300800 */
[----:B------:R-:W-:Y:S01]  /*16a50*/  ISETP.LT.AND P3, PT, R36, UR5, !P0 ;  /* 0x0000000524007c0c */ /* 0x000fe2000c761270 */
[----:B------:R-:W0:Y:S02]  /*16a60*/  LDCU UR5, c[0x0][0x39c] ;  /* 0x00007380ff0577ac */ /* 0x000e240008000800 */
[----:B------:R-:W5:Y:S01]  /*16a70*/  LDL.LU R20, [R1+0x274] ;  /* 0x0002740001147983 */ /* 0x000f620000300800 */
[C---:B------:R-:W-:Y:S01]  /*16a80*/  IADD3 R12, P4, PT, R21.reuse, R0, RZ ;  /* 0x00000000150c7210 */ /* 0x040fe20007f9e0ff */
[----:B------:R-:W1:Y:S02]  /*16a90*/  LDCU UR4, c[0x0][0x39c] ;  /* 0x00007380ff0477ac */ /* 0x000e640008000800 */
[----:B------:R0:W-:Y:S01]  /*16aa0*/  @P1 STG.E.U8 desc[UR26][R16.64], R25 ;  /* 0x0000001910001986 */ /* 0x0001e2000c10111a */
[----:B------:R-:W-:-:S02]  /*16ab0*/  LEA.HI.X.SX32 R13, R21, R40, 0x1, P4 ;  /* 0x00000028150d7211 */ /* 0x000fc400020f0eff */
[C---:B----4-:R-:W-:Y:S01]  /*16ac0*/  ISETP.LT.AND P4, PT, R22.reuse, UR7, !P0 ;  /* 0x0000000716007c0c */ /* 0x050fe2000c781270 */
[-C--:B0-----:R-:W-:Y:S01]  /*16ad0*/  IMAD R17, R22, R39.reuse, RZ ;  /* 0x0000002716117224 */ /* 0x081fe200078e02ff */
[C---:B------:R-:W-:Y:S01]  /*16ae0*/  IADD3 R18, P1, PT, R19.reuse, R0, RZ ;  /* 0x0000000013127210 */ /* 0x040fe20007f3e0ff */
[----:B------:R-:W4:Y:S01]  /*16af0*/  LDL.LU R22, [R1+0x2d4] ;  /* 0x0002d40001167983 */ /* 0x000f220000300800 */
[----:B---3--:R-:W-:Y:S01]  /*16b00*/  IMAD R23, R24, R39, RZ ;  /* 0x0000002718177224 */ /* 0x008fe200078e02ff */
[----:B------:R-:W-:Y:S01]  /*16b10*/  PRMT R25, R14, 0x7770, RZ ;  /* 0x000077700e197816 */ /* 0x000fe200000000ff */
[----:B------:R-:W0:Y:S01]  /*16b20*/  LDCU UR7, c[0x0][0x39c] ;  /* 0x00007380ff0777ac */ /* 0x000e220008000800 */
[----:B------:R-:W3:Y:S01]  /*16b30*/  LDL.LU R36, [R1+0x270] ;  /* 0x0002700001247983 */ /* 0x000ee20000300800 */
[----:B------:R-:W-:Y:S02]  /*16b40*/  LEA.HI.X.SX32 R19, R19, R40, 0x1, P1 ;  /* 0x0000002813137211 */ /* 0x000fe400008f0eff */
[----:B------:R-:W-:Y:S01]  /*16b50*/  ISETP.LT.AND P1, PT, R24, UR6, !P0 ;  /* 0x0000000618007c0c */ /* 0x000fe2000c721270 */
[----:B------:R-:W4:Y:S01]  /*16b60*/  LDCU UR6, c[0x0][0x39c] ;  /* 0x00007380ff0677ac */ /* 0x000f220008000800 */
[----:B------:R-:W3:Y:S04]  /*16b70*/  LDL.LU R24, [R1+0x1fc] ;  /* 0x0001fc0001187983 */ /* 0x000ee80000300800 */
[----:B------:R0:W-:Y:S01]  /*16b80*/  @P6 STG.E.U8 desc[UR26][R18.64], R27 ;  /* 0x0000001b12006986 */ /* 0x0001e2000c10111a */
[----:B------:R-:W-:-:S03]  /*16b90*/  IADD3 R2, P6, PT, R23, R0, RZ ;  /* 0x0000000017027210 */ /* 0x000fc60007fde0ff */
[----:B0-----:R-:W3:Y:S01]  /*16ba0*/  LDL.LU R18, [R1+0x26c] ;  /* 0x00026c0001127983 */ /* 0x001ee20000300800 */
[----:B------:R-:W-:Y:S02]  /*16bb0*/  LEA.HI.X.SX32 R3, R23, R40, 0x1, P6 ;  /* 0x0000002817037211 */ /* 0x000fe400030f0eff */
[----:B------:R-:W-:Y:S01]  /*16bc0*/  PRMT R23, R14, 0x7771, RZ ;  /* 0x000077710e177816 */ /* 0x000fe200000000ff */
[----:B------:R-:W-:Y:S01]  /*16bd0*/  @P3 STG.E.U8 desc[UR26][R12.64], R25 ;  /* 0x000000190c003986 */ /* 0x000fe2000c10111a */
[----:B------:R-:W-:-:S03]  /*16be0*/  IADD3 R16, P3, PT, R17, R0, RZ ;  /* 0x0000000011107210 */ /* 0x000fc60007f7e0ff */
[----:B------:R0:W-:Y:S01]  /*16bf0*/  @P1 STG.E.U8 desc[UR26][R2.64], R23 ;  /* 0x0000001702001986 */ /* 0x0001e2000c10111a */
[-C--:B-----5:R-:W-:Y:S01]  /*16c00*/  IMAD R21, R20, R39.reuse, RZ ;  /* 0x0000002714157224 */ /* 0x0a0fe200078e02ff */
[----:B------:R-:W-:Y:S01]  /*16c10*/  LEA.HI.X.SX32 R17, R17, R40, 0x1, P3 ;  /* 0x0000002811117211 */ /* 0x000fe200018f0eff */
[----:B--2---:R-:W-:Y:S01]  /*16c20*/  IMAD R19, R26, R39, RZ ;  /* 0x000000271a137224 */ /* 0x004fe200078e02ff */
[----:B------:R-:W-:Y:S01]  /*16c30*/  ISETP.LT.AND P3, PT, R20, UR5, !P0 ;  /* 0x0000000514007c0c */ /* 0x000fe2000c761270 */
[----:B------:R-:W2:Y:S01]  /*16c40*/  LDCU UR5, c[0x0][0x39c] ;  /* 0x00007380ff0577ac */ /* 0x000ea20008000800 */
[----:B-1----:R-:W-:Y:S01]  /*16c50*/  ISETP.LT.AND P1, PT, R26, UR4, !P0 ;  /* 0x000000041a007c0c */ /* 0x002fe2000c721270 */
[----:B------:R-:W5:Y:S01]  /*16c60*/  LDL.LU R20, [R1+0x244] ;  /* 0x0002440001147983 */ /* 0x000f620000300800 */
[----:B0-----:R-:W-:Y:S01]  /*16c70*/  IADD3 R2, P6, PT, R21, R0, RZ ;  /* 0x0000000015027210 */ /* 0x001fe20007fde0ff */
[----:B------:R-:W0:Y:S01]  /*16c80*/  LDCU UR4, c[0x0][0x39c] ;  /* 0x00007380ff0477ac */ /* 0x000e220008000800 */
[C---:B------:R-:W-:Y:S01]  /*16c90*/  PRMT R23, R15.reuse, 0x7773, RZ ;  /* 0x000077730f177816 */ /* 0x040fe200000000ff */
[----:B------:R-:W5:Y:S01]  /*16ca0*/  LDL.LU R26, [R1+0x370] ;  /* 0x00037000011a7983 */ /* 0x000f620000300800 */
[----:B------:R-:W-:-:S02]  /*16cb0*/  PRMT R25, R15, 0x7772, RZ ;  /* 0x000077720f197816 */ /* 0x000fc400000000ff */
[C---:B------:R-:W-:Y:S02]  /*16cc0*/  PRMT R27, R15.reuse, 0x7771, RZ ;  /* 0x000077710f1b7816 */ /* 0x040fe400000000ff */
[----:B------:R-:W-:Y:S02]  /*16cd0*/  PRMT R37, R15, 0x7770, RZ ;  /* 0x000077700f257816 */ /* 0x000fe400000000ff */
[----:B------:R-:W-:Y:S02]  /*16ce0*/  LEA.HI.X.SX32 R3, R21, R40, 0x1, P6 ;  /* 0x0000002815037211 */ /* 0x000fe400030f0eff */
[C---:B----4-:R-:W-:Y:S01]  /*16cf0*/  ISETP.LT.AND P6, PT, R22.reuse, UR6, !P0 ;  /* 0x0000000616007c0c */ /* 0x050fe2000c7c1270 */
[----:B------:R-:W-:Y:S01]  /*16d00*/  IMAD R15, R22, R39, RZ ;  /* 0x00000027160f7224 */ /* 0x000fe200078e02ff */
[C---:B------:R-:W-:Y:S01]  /*16d10*/  PRMT R43, R14.reuse, 0x7772, RZ ;  /* 0x000077720e2b7816 */ /* 0x040fe200000000ff */
[----:B------:R-:W4:Y:S01]  /*16d20*/  LDL.LU R22, [R1+0x36c] ;  /* 0x00036c0001167983 */ /* 0x000f220000300800 */
[----:B------:R-:W-:Y:S01]  /*16d30*/  PRMT R41, R14, 0x7773, RZ ;  /* 0x000077730e297816 */ /* 0x000fe200000000ff */
[----:B------:R-:W5:Y:S02]  /*16d40*/  LDCU UR6, c[0x0][0x39c] ;  /* 0x00007380ff0677ac */ /* 0x000f640008000800 */
[----:B------:R3:W-:Y:S01]  /*16d50*/  @P4 STG.E.U8 desc[UR26][R16.64], R43 ;  /* 0x0000002b10004986 */ /* 0x0007e2000c10111a */
[----:B------:R-:W-:-:S04]  /*16d60*/  IADD3 R12, P4, PT, R19, R0, RZ ;  /* 0x00000000130c7210 */ /* 0x000fc80007f9e0ff */
[----:B------:R-:W-:-:S05]  /*16d70*/  LEA.HI.X.SX32 R13, R19, R40, 0x1, P4 ;  /* 0x00000028130d7211 */ /* 0x000fca00020f0eff */
[----:B------:R-:W-:Y:S01]  /*16d80*/  @P1 STG.E.U8 desc[UR26][R12.64], R41 ;  /* 0x000000290c001986 */ /* 0x000fe2000c10111a */
[----:B---3--:R-:W-:-:S03]  /*16d90*/  IMAD R17, R36, R39, RZ ;  /* 0x0000002724117224 */ /* 0x008fc600078e02ff */
[----:B------:R1:W-:Y:S01]  /*16da0*/  @P3 STG.E.U8 desc[UR26][R2.64], R37 ;  /* 0x0000002502003986 */ /* 0x0003e2000c10111a */
[-C--:B------:R-:W-:Y:S02]  /*16db0*/  IADD3 R14, P3, PT, R15, R0.reuse, RZ ;  /* 0x000000000f0e7210 */ /* 0x080fe40007f7e0ff */
[----:B------:R-:W-:Y:S01]  /*16dc0*/  IADD3 R16, P4, PT, R17, R0, RZ ;  /* 0x0000000011107210 */ /* 0x000fe20007f9e0ff */
[-C--:B------:R-:W-:Y:S01]  /*16dd0*/  IMAD R19, R24, R39.reuse, RZ ;  /* 0x0000002718137224 */ /* 0x080fe200078e02ff */
[-C--:B------:R-:W-:Y:S01]  /*16de0*/  LEA.HI.X.SX32 R15, R15, R40.reuse, 0x1, P3 ;  /* 0x000000280f0f7211 */ /* 0x080fe200018f0eff */
[----:B------:R-:W-:Y:S01]  /*16df0*/  IMAD R21, R18, R39, RZ ;  /* 0x0000002712157224 */ /* 0x000fe200078e02ff */
[----:B0-----:R-:W-:Y:S01]  /*16e00*/  ISETP.LT.AND P3, PT, R24, UR4, !P0 ;  /* 0x0000000418007c0c */ /* 0x001fe2000c761270 */
[----:B------:R-:W0:Y:S01]  /*16e10*/  LDCU UR4, c[0x0][0x39c] ;  /* 0x00007380ff0477ac */ /* 0x000e220008000800 */
[----:B------:R-:W-:Y:S01]  /*16e20*/  LEA.HI.X.SX32 R17, R17, R40, 0x1, P4 ;  /* 0x0000002811117211 */ /* 0x000fe200020f0eff */
[----:B------:R-:W3:Y:S01]  /*16e30*/  LDL.LU R24, [R1+0x368] ;  /* 0x0003680001187983 */ /* 0x000ee20000300800 */
[----:B--2---:R-:W-:Y:S01]  /*16e40*/  ISETP.LT.AND P4, PT, R18, UR5, !P0 ;  /* 0x0000000512007c0c */ /* 0x004fe2000c781270 */
[----:B------:R-:W4:Y:S02]  /*16e50*/  LDCU UR5, c[0x0][0x39c] ;  /* 0x00007380ff0577ac */ /* 0x000f240008000800 */
[----:B------:R-:W2:Y:S01]  /*16e60*/  LDL.LU R18, [R1+0x364] ;  /* 0x0003640001127983 */ /* 0x000ea20000300800 */
[----:B------:R-:W-:Y:S01]  /*16e70*/  ISETP.LT.AND P1, PT, R36, UR7, !P0 ;  /* 0x0000000724007c0c */ /* 0x000fe2000c721270 */
[----:B------:R-:W0:Y:S02]  /*16e80*/  LDCU UR7, c[0x0][0x39c] ;  /* 0x00007380ff0777ac */ /* 0x000e240008000800 */
[----:B------:R5:W-:Y:S01]  /*16e90*/  @P6 STG.E.U8 desc[UR26][R14.64], R27 ;  /* 0x0000001b0e006986 */ /* 0x000be2000c10111a */
[----:B-1----:R-:W-:-:S04]  /*16ea0*/  IADD3 R2, P6, PT, R19, R0, RZ ;  /* 0x0000000013027210 */ /* 0x002fc80007fde0ff */
[----:B------:R-:W-:Y:S02]  /*16eb0*/  LEA.HI.X.SX32 R3, R19, R40, 0x1, P6 ;  /* 0x0000002813037211 */ /* 0x000fe400030f0eff */
[----:B------:R-:W-:-:S04]  /*16ec0*/  IADD3 R12, P6, PT, R21, R0, RZ ;  /* 0x00000000150c7210 */ /* 0x000fc80007fde0ff */
[----:B------:R-:W-:Y:S02]  /*16ed0*/  LEA.HI.X.SX32 R13, R21, R40, 0x1, P6 ;  /* 0x00000028150d7211 */ /* 0x000fe400030f0eff */
[----:B-----5:R-:W-:Y:S01]  /*16ee0*/  PRMT R27, R28, 0x7770, RZ ;  /* 0x000077701c1b7816 */ /* 0x020fe200000000ff */
[----:B------:R1:W-:Y:S01]  /*16ef0*/  @P1 STG.E.U8 desc[UR26][R16.64], R25 ;  /* 0x0000001910001986 */ /* 0x0003e2000c10111a */
[----:B------:R-:W-:Y:S01]  /*16f00*/  ISETP.LT.AND P1, PT, R20, UR6, !P0 ;  /* 0x0000000614007c0c */ /* 0x000fe2000c721270 */
[C---:B------:R-:W-:Y:S01]  /*16f10*/  IMAD R21, R39.reuse, 0x2, R21 ;  /* 0x0000000227157824 */ /* 0x040fe200078e0215 */
[----:B------:R-:W3:Y:S01]  /*16f20*/  LDCU UR6, c[0x0][0x39c] ;  /* 0x00007380ff0677ac */ /* 0x000ee20008000800 */
[----:B------:R5:W-:Y:S04]  /*16f30*/  @P3 STG.E.U8 desc[UR26][R2.64], R23 ;  /* 0x0000001702003986 */ /* 0x000be8000c10111a */
[----:B------:R-:W3:Y:S04]  /*16f40*/  LDL.LU R20, [R1+0x360] ;  /* 0x0003600001147983 */ /* 0x000ee80000300800 */
[----:B------:R-:W-:Y:S01]  /*16f50*/  @P4 STG.E.U8 desc[UR26][R12.64], R27 ;  /* 0x0000001b0c004986 */ /* 0x000fe2000c10111a */
[----:B----4-:R-:W-:Y:S01]  /*16f60*/  ISETP.LT.AND P4, PT, R22, UR5, !P0 ;  /* 0x0000000516007c0c */ /* 0x010fe2000c781270 */
[----:B-1----:R-:W-:-:S02]  /*16f70*/  IMAD R17, R39, 0x2, R21 ;  /* 0x0000000227117824 */ /* 0x002fc400078e0215 */
[----:B------:R-:W4:Y:S01]  /*16f80*/  LDL.LU R22, [R1+0x1f8] ;  /* 0x0001f80001167983 */ /* 0x000f220000300800 */
[----:B0-----:R-:W-:Y:S01]  /*16f90*/  ISETP.LT.AND P3, PT, R26, UR4, !P0 ;  /* 0x000000041a007c0c */ /* 0x001fe2000c761270 */
[----:B------:R-:W2:Y:S01]  /*16fa0*/  LDCU UR4, c[0x0][0x39c] ;  /* 0x00007380ff0477ac */ /* 0x000ea20008000800 */
[C---:B------:R-:W-:Y:S02]  /*16fb0*/  IADD3 R14, P6, PT, R21.reuse, R0, RZ ;  /* 0x00000000150e7210 */ /* 0x040fe40007fde0ff */
[C---:B------:R-:W-:Y:S01]  /*16fc0*/  PRMT R25, R28.reuse, 0x7771, RZ ;  /* 0x000077711c197816 */ /* 0x040fe200000000ff */
[----:B------:R-:W3:Y:S01]  /*16fd0*/  LDCU UR5, c[0x0][0x39c] ;  /* 0x00007380ff0577ac */ /* 0x000ee20008000800 */
[----:B------:R-:W-:Y:S02]  /*16fe0*/  LEA.HI.X.SX32 R15, R21, R40, 0x1, P6 ;  /* 0x00000028150f7211 */ /* 0x000fe400030f0eff */
[C---:B-----5:R-:W-:Y:S02]  /*16ff0*/  IADD3 R2, P6, PT, R17.reuse, R0, RZ ;  /* 0x0000000011027210 */ /* 0x060fe40007fde0ff */
[----:B------:R-:W-:Y:S01]  /*17000*/  PRMT R23, R28, 0x7772, RZ ;  /* 0x000077721c177816 */ /* 0x000fe200000000ff */
[----:B------:R0:W-:Y:S01]  /*17010*/  @P2 STG.E.U8 desc[UR26][R14.64], R25 ;  /* 0x000000190e002986 */ /* 0x0001e2000c10111a */
[----:B------:R-:W-:Y:S01]  /*17020*/  LEA.HI.X.SX32 R3, R17, R40, 0x1, P6 ;  /* 0x0000002811037211 */ /* 0x000fe200030f0eff */
[----:B------:R-:W-:-:S04]  /*17030*/  IMAD R19, R39, 0x2, R17 ;  /* 0x0000000227137824 */ /* 0x000fc800078e0211 */
[----:B------:R1:W-:Y:S04]  /*17040*/  @P5 STG.E.U8 desc[UR26][R2.64], R23 ;  /* 0x0000001702005986 */ /* 0x0003e8000c10111a */
[----:B0-----:R-:W5:Y:S01]  /*17050*/  LDL.LU R14, [R1+0x358] ;  /* 0x00035800010e7983 */ /* 0x001f620000300800 */
[C---:B------:R-:W-:Y:S02]  /*17060*/  IADD3 R12, P6, PT, R19.reuse, R0, RZ ;  /* 0x00000000130c7210 */ /* 0x040fe40007fde0ff */
[----:B--2---:R-:W-:Y:S01]  /*17070*/  ISETP.LT.AND P5, PT, R18, UR4, !P0 ;  /* 0x0000000412007c0c */ /* 0x004fe2000c7a1270 */
[----:B------:R-:W4:Y:S01]  /*17080*/  LDCU UR4, c[0x0][0x39c] ;  /* 0x00007380ff0477ac */ /* 0x000f220008000800 */
[----:B------:R-:W2:Y:S01]  /*17090*/  LDL.LU R18, [R1+0x240] ;  /* 0x0002400001127983 */ /* 0x000ea20000300800 */
[----:B------:R-:W-:Y:S01]  /*170a0*/  LEA.HI.X.SX32 R13, R19, R40, 0x1, P6 ;  /* 0x00000028130d7211 */ /* 0x000fe200030f0eff */
[----:B------:R-:W-:Y:S01]  /*170b0*/  IMAD R19, R39, 0x2, R19 ;  /* 0x0000000227137824 */ /* 0x000fe200078e0213 */
[----:B------:R-:W-:-:S03]  /*170c0*/  PRMT R21, R28, 0x7773, RZ ;  /* 0x000077731c157816 */ /* 0x000fc600000000ff */
[----:B------:R-:W-:Y:S01]  /*170d0*/  IMAD R15, R39, 0x2, R19 ;  /* 0x00000002270f7824 */ /* 0x000fe200078e0213 */
[C---:B------:R-:W-:Y:S01]  /*170e0*/  IADD3 R16, P6, PT, R19.reuse, R0, RZ ;  /* 0x0000000013107210 */ /* 0x040fe20007fde0ff */
[----:B------:R0:W-:Y:S03]  /*170f0*/  @P1 STG.E.U8 desc[UR26][R12.64], R21 ;  /* 0x000000150c001986 */ /* 0x0001e6000c10111a */
[----:B------:R-:W-:Y:S02]  /*17100*/  LEA.HI.X.SX32 R17, R19, R40, 0x1, P6 ;  /* 0x0000002813117211 */ /* 0x000fe400030f0eff */
[----:B-1----:R-:W-:Y:S01]  /*17110*/  IADD3 R2, P6, PT, R15, R0, RZ ;  /* 0x000000000f027210 */ /* 0x002fe20007fde0ff */
[----:B------:R-:W-:-:S03]  /*17120*/  IMAD R19, R39, 0x2, R15 ;  /* 0x0000000227137824 */ /* 0x000fc600078e020f */
[----:B------:R-:W-:Y:S02]  /*17130*/  LEA.HI.X.SX32 R3, R15, R40, 0x1, P6 ;  /* 0x000000280f037211 */ /* 0x000fe400030f0eff */
[----:B---3--:R-:W-:Y:S01]  /*17140*/  ISETP.LT.AND P1, PT, R20, UR5, !P0 ;  /* 0x0000000514007c0c */ /* 0x008fe2000c721270 */
[----:B------:R-:W2:Y:S01]  /*17150*/  LDCU UR5, c[0x0][0x39c] ;  /* 0x00007380ff0577ac */ /* 0x000ea20008000800 */
[----:B------:R-:W3:Y:S04]  /*17160*/  LDL.LU R20, [R1+0x354] ;  /* 0x0003540001147983 */ /* 0x000ee80000300800 */
[----:B------:R-:W3:Y:S01]  /*17170*/  LDL.LU R26, [R1+0x350] ;  /* 0x00035000011a7983 */ /* 0x000ee20000300800 */
[C---:B----4-:R-:W-:Y:S01]  /*17180*/  ISETP.LT.AND P6, PT, R22.reuse, UR4, !P0 ;  /* 0x0000000416007c0c */ /* 0x050fe2000c7c1270 */
[----:B------:R-:W-:Y:S01]  /*17190*/  IMAD R15, R22, R39, RZ ;  /* 0x00000027160f7224 */ /* 0x000fe200078e02ff */
[----:B------:R-:W-:Y:S01]  /*171a0*/  ISETP.LT.AND P2, PT, R24, UR6, !P0 ;  /* 0x0000000618007c0c */ /* 0x000fe2000c741270 */
[----:B------:R-:W4:Y:S01]  /*171b0*/  LDL.LU R22, [R1+0x34c] ;  /* 0x00034c0001167983 */ /* 0x000f220000300800 */
[----:B------:R-:W5:Y:S01]  /*171c0*/  LDCU UR6, c[0x0][0x39c] ;  /* 0x00007380ff0677ac */ /* 0x000f620008000800 */
[----:B------:R-:W-:-:S02]  /*171d0*/  PRMT R25, R29, 0x7770, RZ ;  /* 0x000077701d197816 */ /* 0x000fc400000000ff */
[----:B0-----:R-:W-:Y:S01]  /*171e0*/  PRMT R21, R29, 0x7771, RZ ;  /* 0x000077711d157816 */ /* 0x001fe200000000ff */
[----:B------:R-:W3:Y:S02]  /*171f0*/  LDCU UR4, c[0x0][0x39c] ;  /* 0x00007380ff0477ac */ /* 0x000ee40008000800 */
[----:B------:R0:W-:Y:S01]  /*17200*/  @P3 STG.E.U8 desc[UR26][R16.64], R25 ;  /* 0x0000001910003986 */ /* 0x0001e2000c10111a */
[----:B------:R-:W-:-:S03]  /*17210*/  IADD3 R12, P3, PT, R19, R0, RZ ;  /* 0x00000000130c7210 */ /* 0x000fc60007f7e0ff */
[----:B------:R1:W-:Y:S01]  /*17220*/  @P4 STG.E.U8 desc[UR26][R2.64], R21 ;  /* 0x0000001502004986 */ /* 0x0003e2000c10111a */
[----:B------:R-:W-:Y:S01]  /*17230*/  LEA.HI.X.SX32 R13, R19, R40, 0x1, P3 ;  /* 0x00000028130d7211 */ /* 0x000fe200018f0eff */
[----:B------:R-:W-:Y:S01]  /*17240*/  IMAD R19, R39, 0x4, R19 ;  /* 0x0000000427137824 */ /* 0x000fe200078e0213 */
[----:B-----5:R-:W-:Y:S02]  /*17250*/  ISETP.LT.AND P4, PT, R14, UR6, !P0 ;  /* 0x000000060e007c0c */ /* 0x020fe4000c781270 */
[----:B------:R-:W-:Y:S01]  /*17260*/  PRMT R23, R29, 0x7772, RZ ;  /* 0x000077721d177816 */ /* 0x000fe200000000ff */
[----:B0-----:R-:W-:Y:S01]  /*17270*/  IMAD R17, R39, 0x2, R19 ;  /* 0x0000000227117824 */ /* 0x001fe200078e0213 */
[C---:B------:R-:W-:Y:S01]  /*17280*/  IADD3 R14, P3, PT, R15.reuse, R0, RZ ;  /* 0x000000000f0e7210 */ /* 0x040fe20007f7e0ff */
[----:B------:R-:W0:Y:S03]  /*17290*/  LDCU UR6, c[0x0][0x39c] ;  /* 0x00007380ff0677ac */ /* 0x000e260008000800 */
[----:B------:R-:W-:-:S02]  /*172a0*/  LEA.HI.X.SX32 R15, R15, R40, 0x1, P3 ;  /* 0x000000280f0f7211 */ /* 0x000fc400018f0eff */
[----:B--2---:R-:W-:Y:S01]  /*172b0*/  ISETP.LT.AND P3, PT, R18, UR5, !P0 ;  /* 0x0000000512007c0c */ /* 0x004fe2000c761270 */
[----:B------:R-:W4:Y:S01]  /*172c0*/  LDCU UR5, c[0x0][0x39c] ;  /* 0x00007380ff0577ac */ /* 0x000f220008000800 */
[----:B------:R-:W2:Y:S01]  /*172d0*/  LDL.LU R18, [R1+0x348] ;  /* 0x0003480001127983 */ /* 0x000ea20000300800 */
[----:B------:R-:W-:-:S03]  /*172e0*/  PRMT R29, R29, 0x7773, RZ ;  /* 0x000077731d1d7816 */ /* 0x000fc600000000ff */
[----:B------:R5:W-:Y:S01]  /*172f0*/  @P2 STG.E.U8 desc[UR26][R12.64], R23 ;  /* 0x000000170c002986 */ /* 0x000be2000c10111a */
[----:B-1----:R-:W-:-:S03]  /*17300*/  IADD3 R2, P2, PT, R19, R0, RZ ;  /* 0x0000000013027210 */ /* 0x002fc60007f5e0ff */
[----:B------:R1:W-:Y:S01]  /*17310*/  @P6 STG.E.U8 desc[UR26][R14.64], R29 ;  /* 0x0000001d0e006986 */ /* 0x0003e2000c10111a */
[----:B------:R-:W-:-:S03]  /*17320*/  LEA.HI.X.SX32 R3, R19, R40, 0x1, P2 ;  /* 0x0000002813037211 */ /* 0x000fc600010f0eff */
[----:B------:R-:W2:Y:S01]  /*17330*/  LDL.LU R24, [R1+0x3d0] ;  /* 0x0003d00001187983 */ /* 0x000ea20000300800 */
[C---:B------:R-:W-:Y:S02]  /*17340*/  PRMT R21, R30.reuse, 0x7770, RZ ;  /* 0x000077701e157816 */ /* 0x040fe400000000ff */
[C---:B-----5:R-:W-:Y:S02]  /*17350*/  IADD3 R12, P6, PT, R17.reuse, R0, RZ ;  /* 0x00000000110c7210 */ /* 0x060fe40007fde0ff */
[----:B------:R-:W-:Y:S02]  /*17360*/  PRMT R19, R30, 0x7771, RZ ;  /* 0x000077711e137816 */ /* 0x000fe400000000ff */
[----:B------:R-:W-:Y:S01]  /*17370*/  LEA.HI.X.SX32 R13, R17, R40, 0x1, P6 ;  /* 0x00000028110d7211 */ /* 0x000fe200030f0eff */
[----:B------:R5:W-:Y:S01]  /*17380*/  @P5 STG.E.U8 desc[UR26][R2.64], R21 ;  /* 0x0000001502005986 */ /* 0x000be2000c10111a */
[----:B---3--:R-:W-:Y:S01]  /*17390*/  ISETP.LT.AND P2, PT, R20, UR4, !P0 ;  /* 0x0000000414007c0c */ /* 0x008fe2000c741270 */
[----:B------:R-:W-:Y:S01]  /*173a0*/  IMAD R17, R39, 0x2, R17 ;  /* 0x0000000227117824 */ /* 0x000fe200078e0211 */
[----:B------:R-:W-:Y:S01]  /*173b0*/  PRMT R23, R30, 0x7772, RZ ;  /* 0x000077721e177816 */ /* 0x000fe200000000ff */
[----:B------:R3:W-:Y:S01]  /*173c0*/  @P1 STG.E.U8 desc[UR26][R12.64], R19 ;  /* 0x000000130c001986 */ /* 0x0007e2000c10111a */
[----:B0-----:R-:W-:-:S03]  /*173d0*/  ISETP.LT.AND P6, PT, R26, UR6, !P0 ;  /* 0x000000061a007c0c */ /* 0x001fc6000c7c1270 */
[----:B------:R-:W2:Y:S01]  /*173e0*/  LDL.LU R20, [R1+0x1f0] ;  /* 0x0001f00001147983 */ /* 0x000ea20000300800 */
[----:B------:R-:W-:Y:S01]  /*173f0*/  IADD3 R16, P5, PT, R17, R0, RZ ;  /* 0x0000000011107210 */ /* 0x000fe20007fbe0ff */
[----:B-1----:R-:W-:Y:S01]  /*17400*/  IMAD R15, R39, 0x2, R17 ;  /* 0x00000002270f7824 */ /* 0x002fe200078e0211 */
[----:B------:R-:W0:Y:S01]  /*17410*/  LDCU UR4, c[0x0][0x39c] ;  /* 0x00007380ff0477ac */ /* 0x000e220008000800 */
[----:B----4-:R-:W-:Y:S01]  /*17420*/  ISETP.LT.AND P1, PT, R22, UR5, !P0 ;  /* 0x0000000516007c0c */ /* 0x010fe2000c721270 */
[----:B------:R-:W1:Y:S01]  /*17430*/  LDCU UR5, c[0x0][0x39c] ;  /* 0x00007380ff0577ac */ /* 0x000e620008000800 */
[----:B------:R-:W4:Y:S01]  /*17440*/  LDL.LU R22, [R1+0x3b8] ;  /* 0x0003b80001167983 */ /* 0x000f220000300800 */
[----:B------:R-:W-:Y:S01]  /*17450*/  LEA.HI.X.SX32 R17, R17, R40, 0x1, P5 ;  /* 0x0000002811117211 */ /* 0x000fe200028f0eff */
[----:B-----5:R-:W-:Y:S01]  /*17460*/  IMAD R21, R39, 0x2, R15 ;  /* 0x0000000227157824 */ /* 0x020fe200078e020f */
[C---:B------:R-:W-:Y:S01]  /*17470*/  IADD3 R2, P5, PT, R15.reuse, R0, RZ ;  /* 0x000000000f027210 */ /* 0x040fe20007fbe0ff */
[----:B------:R-:W5:Y:S01]  /*17480*/  LDL.LU R28, [R1+0x23c] ;  /* 0x00023c00011c7983 */ /* 0x000f620000300800 */
[----:B------:R-:W4:Y:S02]  /*17490*/  LDCU UR6, c[0x0][0x39c] ;  /* 0x00007380ff0677ac */ /* 0x000f240008000800 */
[----:B------:R-:W-:Y:S01]  /*174a0*/  LEA.HI.X.SX32 R3, R15, R40, 0x1, P5 ;  /* 0x000000280f037211 */ /* 0x000fe200028f0eff */
[----:B------:R0:W-:Y:S01]  /*174b0*/  @P4 STG.E.U8 desc[UR26][R16.64], R23 ;  /* 0x0000001710004986 */ /* 0x0001e2000c10111a */
[----:B------:R-:W-:-:S03]  /*174c0*/  PRMT R27, R30, 0x7773, RZ ;  /* 0x000077731e1b7816 */ /* 0x000fc600000000ff */
[----:B------:R-:W5:Y:S04]  /*174d0*/  LDL.LU R26, [R1+0x3cc] ;  /* 0x0003cc00011a7983 */ /* 0x000f680000300800 */
[----:B------:R0:W-:Y:S01]  /*174e0*/  @P3 STG.E.U8 desc[UR26][R2.64], R27 ;  /* 0x0000001b02003986 */ /* 0x0001e2000c10111a */
[----:B------:R-:W-:-:S03]  /*174f0*/  PRMT R25, R31, 0x7770, RZ ;  /* 0x000077701f197816 */ /* 0x000fc600000000ff */
[----:B------:R-:W2:Y:S02]  /*17500*/  LDS.128 R12, [R38] ;  /* 0x00000000260c7984 */ /* 0x000ea40000000c00 */
[----:B--2---:R-:W-:Y:S01]  /*17510*/  ISETP.LT.AND P5, PT, R18, UR7, !P0 ;  /* 0x0000000712007c0c */ /* 0x004fe2000c7a1270 */
[----:B------:R-:W2:Y:S01]  /*17520*/  LDCU UR7, c[0x0][0x39c] ;  /* 0x00007380ff0777ac */ /* 0x000ea20008000800 */
[----:B------:R-:W-:-:S04]  /*17530*/  IADD3 R18, P4, PT, R21, R0, RZ ;  /* 0x0000000015127210 */ /* 0x000fc80007f9e0ff */
[----:B---3--:R-:W-:Y:S01]  /*17540*/  LEA.HI.X.SX32 R19, R21, R40, 0x1, P4 ;  /* 0x0000002815137211 */ /* 0x008fe200020f0eff */
[----:B------:R-:W-:-:S04]  /*17550*/  IMAD R21, R39, 0x2, R21 ;  /* 0x0000000227157824 */ /* 0x000fc800078e0215 */
[----:B0-----:R-:W-:Y:S01]  /*17560*/  IMAD R23, R39, 0x2, R21 ;  /* 0x0000000227177824 */ /* 0x001fe200078e0215 */
[----:B-1----:R-:W-:Y:S01]  /*17570*/  ISETP.LT.AND P4, PT, R24, UR5, !P0 ;  /* 0x0000000518007c0c */ /* 0x002fe2000c781270 */
[----:B------:R0:W-:Y:S01]  /*17580*/  @P2 STG.E.U8 desc[UR26][R18.64], R25 ;  /* 0x0000001912002986 */ /* 0x0001e2000c10111a */
[C---:B------:R-:W-:Y:S01]  /*17590*/  IADD3 R16, P3, PT, R21.reuse, R0, RZ ;  /* 0x0000000015107210 */ /* 0x040fe20007f7e0ff */
[----:B------:R-:W5:Y:S02]  /*175a0*/  LDCU UR5, c[0x0][0x39c] ;  /* 0x00007380ff0577ac */ /* 0x000f640008000800 */
[----:B------:R-:W3:Y:S01]  /*175b0*/  LDL.LU R24, [R1+0x3c8] ;  /* 0x0003c80001187983 */ /* 0x000ee20000300800 */
[----:B------:R-:W-:Y:S02]  /*175c0*/  LEA.HI.X.SX32 R17, R21, R40, 0x1, P3 ;  /* 0x0000002815117211 */ /* 0x000fe400018f0eff */
[----:B------:R-:W-:-:S04]  /*175d0*/  IADD3 R2, P3, PT, R23, R0, RZ ;  /* 0x0000000017027210 */ /* 0x000fc80007f7e0ff */
[----:B------:R-:W-:Y:S02]  /*175e0*/  LEA.HI.X.SX32 R3, R23, R40, 0x1, P3 ;  /* 0x0000002817037211 */ /* 0x000fe400018f0eff */
[C---:B------:R-:W-:Y:S01]  /*175f0*/  ISETP.LT.AND P2, PT, R20.reuse, UR4, !P0 ;  /* 0x0000000414007c0c */ /* 0x040fe2000c741270 */
[----:B------:R-:W-:Y:S01]  /*17600*/  IMAD R21, R20, R39, RZ ;  /* 0x0000002714157224 */ /* 0x000fe200078e02ff */
[----:B------:R-:W1:Y:S01]  /*17610*/  LDCU UR4, c[0x0][0x39c] ;  /* 0x00007380ff0477ac */ /* 0x000e620008000800 */
[----:B------:R-:W2:Y:S01]  /*17620*/  LDL.LU R20, [R1+0x3b4] ;  /* 0x0003b40001147983 */ /* 0x000ea20000300800 */
[----:B----4-:R-:W-:Y:S01]  /*17630*/  ISETP.LT.AND P3, PT, R22, UR6, !P0 ;  /* 0x0000000616007c0c */ /* 0x010fe2000c761270 */
[----:B------:R-:W3:Y:S02]  /*17640*/  LDCU UR6, c[0x0][0x39c] ;  /* 0x00007380ff0677ac */ /* 0x000ee40008000800 */
[----:B------:R-:W2:Y:S01]  /*17650*/  LDL.LU R22, [R1+0x3c4] ;  /* 0x0003c40001167983 */ /* 0x000ea20000300800 */
[----:B------:R-:W-:Y:S01]  /*17660*/  PRMT R27, R31, 0x7771, RZ ;  /* 0x000077711f1b7816 */ /* 0x000fe200000000ff */
[----:B------:R-:W-:-:S04]  /*17670*/  IMAD R23, R39, 0x4, R23 ;  /* 0x0000000427177824 */ /* 0x000fc800078e0217 */
[----:B------:R4:W-:Y:S01]  /*17680*/  @P6 STG.E.U8 desc[UR26][R16.64], R27 ;  /* 0x0000001b10006986 */ /* 0x0009e2000c10111a */
[----:B0-----:R-:W-:Y:S02]  /*17690*/  IADD3 R18, P6, PT, R21, R0, RZ ;  /* 0x0000000015127210 */ /* 0x001fe40007fde0ff */
[C---:B------:R-:W-:Y:S02]  /*176a0*/  PRMT R25, R31.reuse, 0x7772, RZ ;  /* 0x000077721f197816 */ /* 0x040fe400000000ff */
[----:B------:R-:W-:Y:S02]  /*176b0*/  PRMT R31, R31, 0x7773, RZ ;  /* 0x000077731f1f7816 */ /* 0x000fe400000000ff */
[----:B------:R-:W-:Y:S01]  /*176c0*/  LEA.HI.X.SX32 R19, R21, R40, 0x1, P6 ;  /* 0x0000002815137211 */ /* 0x000fe200030f0eff */
[----:B------:R0:W-:Y:S01]  /*176d0*/  @P1 STG.E.U8 desc[UR26][R2.64], R25 ;  /* 0x0000001902001986 */ /* 0x0001e2000c10111a */
[----:B------:R-:W-:Y:S01]  /*176e0*/  IMAD R21, R39, 0x2, R23 ;  /* 0x0000000227157824 */ /* 0x000fe200078e0217 */
[----:B-----5:R-:W-:Y:S01]  /*176f0*/  ISETP.LT.AND P1, PT, R28, UR5, !P0 ;  /* 0x000000051c007c0c */ /* 0x020fe2000c721270 */
[----:B------:R-:W5:Y:S01]  /*17700*/  LDCU UR5, c[0x0][0x39c] ;  /* 0x00007380ff0577ac */ /* 0x000f620008000800 */
[C---:B----4-:R-:W-:Y:S01]  /*17710*/  IADD3 R16, P6, PT, R23.reuse, R0, RZ ;  /* 0x0000000017107210 */ /* 0x050fe20007fde0ff */
[----:B------:R4:W-:Y:S01]  /*17720*/  @P2 STG.E.U8 desc[UR26][R18.64], R31 ;  /* 0x0000001f12002986 */ /* 0x0009e2000c10111a */
[----:B-1----:R-:W-:Y:S01]  /*17730*/  ISETP.LT.AND P2, PT, R26, UR4, !P0 ;  /* 0x000000041a007c0c */ /* 0x002fe2000c741270 */
[----:B------:R-:W1:Y:S02]  /*17740*/  LDCU UR4, c[0x0][0x39c] ;  /* 0x00007380ff0477ac */ /* 0x000e640008000800 */
[----:B------:R-:W5:Y:S01]  /*17750*/  LDL.LU R28, [R1+0x3c0] ;  /* 0x0003c000011c7983 */ /* 0x000f620000300800 */
[----:B------:R-:W-:Y:S01]  /*17760*/  LEA.HI.X.SX32 R17, R23, R40, 0x1, P6 ;  /* 0x0000002817117211 */ /* 0x000fe200030f0eff */
[----:B------:R-:W-:Y:S01]  /*17770*/  IMAD R23, R39, 0x2, R21 ;  /* 0x0000000227177824 */ /* 0x000fe200078e0215 */
[----:B------:R-:W-:Y:S01]  /*17780*/  PRMT R29, R12, 0x7770, RZ ;  /* 0x000077700c1d7816 */ /* 0x000fe200000000ff */
[----:B------:R-:W1:Y:S01]  /*17790*/  LDL.LU R26, [R1+0x1ec] ;  /* 0x0001ec00011a7983 */ /* 0x000e620000300800 */
[----:B0-----:R-:W-:-:S03]  /*177a0*/  IADD3 R2, P6, PT, R21, R0, RZ ;  /* 0x0000000015027210 */ /* 0x001fc60007fde0ff */
[----:B------:R0:W-:Y:S01]  /*177b0*/  @P5 STG.E.U8 desc[UR26][R16.64], R29 ;  /* 0x0000001d10005986 */ /* 0x0001e2000c10111a */
[----:B------:R-:W-:Y:S02]  /*177c0*/  LEA.HI.X.SX32 R3, R21, R40, 0x1, P6 ;  /* 0x0000002815037211 */ /* 0x000fe400030f0eff */
[C---:B----4-:R-:W-:Y:S02]  /*177d0*/  IADD3 R18, P5, PT, R23.reuse, R0, RZ ;  /* 0x0000000017127210 */ /* 0x050fe40007fbe0ff */
[C---:B------:R-:W-:Y:S02]  /*177e0*/  PRMT R27, R12.reuse, 0x7771, RZ ;  /* 0x000077710c1b7816 */ /* 0x040fe400000000ff */
[----:B------:R-:W-:Y:S02]  /*177f0*/  LEA.HI.X.SX32 R19, R23, R40, 0x1, P5 ;  /* 0x0000002817137211 */ /* 0x000fe400028f0eff */
[----:B------:R-:W-:Y:S02]  /*17800*/  PRMT R25, R12, 0x7772, RZ ;  /* 0x000077720c197816 */ /* 0x000fe400000000ff */
[----:B---3--:R-:W-:Y:S01]  /*17810*/  ISETP.LT.AND P6, PT, R24, UR6, !P0 ;  /* 0x0000000618007c0c */ /* 0x008fe2000c7c1270 */
[----:B------:R3:W-:Y:S01]  /*17820*/  @P4 STG.E.U8 desc[UR26][R2.64], R27 ;  /* 0x0000001b02004986 */ /* 0x0007e2000c10111a */
[C---:B------:R-:W-:Y:S01]  /*17830*/  IMAD R23, R39.reuse, 0x2, R23 ;  /* 0x0000000227177824 */ /* 0x040fe200078e0217 */
[----:B------:R-:W4:Y:S02]  /*17840*/  LDCU UR6, c[0x0][0x39c] ;  /* 0x00007380ff0677ac */ /* 0x000f240008000800 */
[----:B------:R-:W4:Y:S04]  /*17850*/  LDL.LU R24, [R1+0x3b0] ;  /* 0x0003b00001187983 */ /* 0x000f280000300800 */
[----:B------:R0:W-:Y:S01]  /*17860*/  @P3 STG.E.U8 desc[UR26][R18.64], R25 ;  /* 0x0000001912003986 */ /* 0x0001e2000c10111a */
[----:B--2---:R-:W-:Y:S01]  /*17870*/  ISETP.LT.AND P3, PT, R22, UR7, !P0 ;  /* 0x0000000716007c0c */ /* 0x004fe2000c761270 */
[----:B0-----:R-:W-:-:S02]  /*17880*/  IMAD R17, R39, 0x2, R23 ;  /* 0x0000000227117824 */ /* 0x001fc400078e0217 */
[----:B------:R-:W2:Y:S01]  /*17890*/  LDL.LU R22, [R1+0x238] ;  /* 0x0002380001167983 */ /* 0x000ea20000300800 */
[----:B-----5:R-:W-:Y:S01]  /*178a0*/  ISETP.LT.AND P4, PT, R20, UR5, !P0 ;  /* 0x0000000514007c0c */ /* 0x020fe2000c781270 */
[----:B------:R-:W0:Y:S01]  /*178b0*/  LDCU UR5, c[0x0][0x39c] ;  /* 0x00007380ff0577ac */ /* 0x000e220008000800 */
[C---:B------:R-:W-:Y:S02]  /*178c0*/  IADD3 R20, P5, PT, R23.reuse, R0, RZ ;  /* 0x0000000017147210 */ /* 0x040fe40007fbe0ff */
[----:B------:R-:W-:Y:S01]  /*178d0*/  PRMT R29, R12, 0x7773, RZ ;  /* 0x000077730c1d7816 */ /* 0x000fe200000000ff */
[----:B------:R-:W5:Y:S01]  /*178e0*/  LDCU UR7, c[0x0][0x39c] ;  /* 0x00007380ff0777ac */ /* 0x000f620008000800 */
[----:B------:R-:W-:Y:S01]  /*178f0*/  LEA.HI.X.SX32 R21, R23, R40, 0x1, P5 ;  /* 0x0000002817157211 */ /* 0x000fe200028f0eff */
[----:B------:R-:W5:Y:S01]  /*17900*/  LDL.LU R12, [R1+0x3bc] ;  /* 0x0003bc00010c7983 */ /* 0x000f620000300800 */
[----:B---3--:R-:W-:Y:S01]  /*17910*/  IADD3 R2, P5, PT, R17, R0, RZ ;  /* 0x0000000011027210 */ /* 0x008fe20007fbe0ff */
[----:B------:R-:W-:Y:S01]  /*17920*/  IMAD R23, R39, 0x2, R17 ;  /* 0x0000000227177824 */ /* 0x000fe200078e0211 */
[----:B------:R-:W-:-:S02]  /*17930*/  PRMT R27, R13, 0x7770, RZ ;  /* 0x000077700d1b7816 */ /* 0x000fc400000000ff */
[----:B------:R-:W-:Y:S02]  /*17940*/  LEA.HI.X.SX32 R3, R17, R40, 0x1, P5 ;  /* 0x0000002811037211 */ /* 0x000fe400028f0eff */
[----:B------:R-:W-:Y:S01]  /*17950*/  IADD3 R16, P5, PT, R23, R0, RZ ;  /* 0x0000000017107210 */ /* 0x000fe20007fbe0ff */
[----:B------:R3:W-:Y:S01]  /*17960*/  @P1 STG.E.U8 desc[UR26][R20.64], R29 ;  /* 0x0000001d14001986 */ /* 0x0007e2000c10111a */
[----:B------:R-:W-:Y:S02]  /*17970*/  IMAD R25, R39, 0x2, R23 ;  /* 0x0000000227197824 */ /* 0x000fe400078e0217 */
[----:B------:R-:W-:Y:S01]  /*17980*/  LEA.HI.X.SX32 R17, R23, R40, 0x1, P5 ;  /* 0x0000002817117211 */ /* 0x000fe200028f0eff */
[----:B------:R0:W-:Y:S01]  /*17990*/  @P2 STG.E.U8 desc[UR26][R2.64], R27 ;  /* 0x0000001b02002986 */ /* 0x0001e2000c10111a */
[----:B----4-:R-:W-:Y:S01]  /*179a0*/  ISETP.LT.AND P1, PT, R28, UR6, !P0 ;  /* 0x000000061c007c0c */ /* 0x010fe2000c721270 */
[----:B------:R-:W2:Y:S02]  /*179b0*/  LDCU UR6, c[0x0][0x39c] ;  /* 0x00007380ff0677ac */ /* 0x000ea40008000800 */
[----:B------:R-:W4:Y:S01]  /*179c0*/  LDL.LU R28, [R1+0x3ac] ;  /* 0x0003ac00011c7983 */ /* 0x000f220000300800 */
[C---:B-1----:R-:W-:Y:S01]  /*179d0*/  ISETP.LT.AND P2, PT, R26.reuse, UR4, !P0 ;  /* 0x000000041a007c0c */ /* 0x042fe2000c741270 */
[----:B------:R-:W-:Y:S01]  /*179e0*/  IMAD R23, R26, R39, RZ ;  /* 0x000000271a177224 */ /* 0x000fe200078e02ff */
[----:B------:R-:W-:Y:S01]  /*179f0*/  IADD3 R18, P5, PT, R25, R0, RZ ;  /* 0x0000000019127210 */ /* 0x000fe20007fbe0ff */
[----:B------:R-:W4:Y:S01]  /*17a00*/  LDL.LU R26, [R1+0x3a8] ;  /* 0x0003a800011a7983 */ /* 0x000f220000300800 */
[----:B------:R-:W-:Y:S01]  /*17a10*/  PRMT R31, R13, 0x7771, RZ ;  /* 0x000077710d1f7816 */ /* 0x000fe200000000ff */
[----:B------:R-:W5:Y:S01]  /*17a20*/  LDCU UR4, c[0x0][0x39c] ;  /* 0x00007380ff0477ac */ /* 0x000f620008000800 */
[----:B------:R-:W-:-:S02]  /*17a30*/  LEA.HI.X.SX32 R19, R25, R40, 0x1, P5 ;  /* 0x0000002819137211 */ /* 0x000fc400028f0eff */
[----:B---3--:R-:W-:Y:S01]  /*17a40*/  PRMT R29, R13, 0x7772, RZ ;  /* 0x000077720d1d7816 */ /* 0x008fe200000000ff */
[----:B------:R-:W-:Y:S01]  /*17a50*/  @P6 STG.E.U8 desc[UR26][R16.64], R31 ;  /* 0x0000001f10006986 */ /* 0x000fe2000c10111a */
[----:B------:R-:W-:-:S03]  /*17a60*/  IADD3 R20, P6, PT, R23, R0, RZ ;  /* 0x0000000017147210 */ /* 0x000fc60007fde0ff */
[----:B------:R-:W-:Y:S01]  /*17a70*/  @P4 STG.E.U8 desc[UR26][R18.64], R29 ;  /* 0x0000001d12004986 */ /* 0x000fe2000c10111a */
[----:B0-----:R-:W-:Y:S02]  /*17a80*/  ISETP.LT.AND P5, PT, R24, UR5, !P0 ;  /* 0x0000000518007c0c */ /* 0x001fe4000c7a1270 */
[----:B------:R-:W-:Y:S01]  /*17a90*/  PRMT R27, R13, 0x7773, RZ ;  /* 0x000077730d1b7816 */ /* 0x000fe200000000ff */
[----:B------:R-:W3:Y:S01]  /*17aa0*/  LDL.LU R24, [R1+0x3a4] ;  /* 0x0003a40001187983 */ /* 0x000ee20000300800 */
[----:B------:R-:W-:Y:S01]  /*17ab0*/  LEA.HI.X.SX32 R21, R23, R40, 0x1, P6 ;  /* 0x0000002817157211 */ /* 0x000fe200030f0eff */
[----:B------:R-:W-:Y:S01]  /*17ac0*/  IMAD R25, R39, 0x4, R25 ;  /* 0x0000000427197824 */ /* 0x000fe200078e0219 */
[----:B------:R-:W4:Y:S03]  /*17ad0*/  LDCU UR5, c[0x0][0x39c] ;  /* 0x00007380ff0577ac */ /* 0x000f260008000800 */
[----:B------:R0:W-:Y:S01]  /*17ae0*/  @P2 STG.E.U8 desc[UR26][R20.64], R27 ;  /* 0x0000001b14002986 */ /* 0x0001e2000c10111a */
[----:B--2---:R-:W-:Y:S01]  /*17af0*/  ISETP.LT.AND P4, PT, R22, UR6, !P0 ;  /* 0x0000000616007c0c */ /* 0x004fe2000c781270 */
[----:B------:R-:W1:Y:S02]  /*17b00*/  LDCU UR6, c[0x0][0x39c] ;  /* 0x00007380ff0677ac */ /* 0x000e640008000800 */
[----:B------:R-:W2:Y:S04]  /*17b10*/  LDL.LU R22, [R1+0x3a0] ;  /* 0x0003a00001167983 */ /* 0x000ea80000300800 */
[----:B0-----:R-:W2:Y:S01]  /*17b20*/  LDL.LU R20, [R1+0x1e8] ;  /* 0x0001e80001147983 */ /* 0x001ea20000300800 */
[----:B------:R-:W-:-:S04]  /*17b30*/  IADD3 R2, P6, PT, R25, R0, RZ ;  /* 0x0000000019027210 */ /* 0x000fc80007fde0ff */
[----:B------:R-:W-:Y:S01]  /*17b40*/  LEA.HI.X.SX32 R3, R25, R40, 0x1, P6 ;  /* 0x0000002819037211 */ /* 0x000fe200030f0eff */
[----:B------:R-:W-:Y:S01]  /*17b50*/  IMAD R25, R39, 0x2, R25 ;  /* 0x0000000227197824 */ /* 0x000fe200078e0219 */
[----:B-----5:R-:W-:Y:S01]  /*17b60*/  ISETP.LT.AND P2, PT, R12, UR4, !P0 ;  /* 0x000000040c007c0c */ /* 0x020fe2000c741270 */
[----:B------:R-:W3:Y:S03]  /*17b70*/  LDCU UR4, c[0x0][0x39c] ;  /* 0x00007380ff0477ac */ /* 0x000ee60008000800 */
[----:B------:R-:W-:Y:S01]  /*17b80*/  IADD3 R12, P6, PT, R25, R0, RZ ;  /* 0x00000000190c7210 */ /* 0x000fe20007fde0ff */
[----:B------:R-:W-:Y:S01]  /*17b90*/  IMAD R17, R39, 0x2, R25 ;  /* 0x0000000227117824 */ /* 0x000fe200078e0219 */
[----:B------:R-:W-:Y:S02]  /*17ba0*/  PRMT R23, R14, 0x7770, RZ ;  /* 0x000077700e177816 */ /* 0x000fe400000000ff */
[----:B------:R-:W-:-:S02]  /*17bb0*/  LEA.HI.X.SX32 R13, R25, R40, 0x1, P6 ;  /* 0x00000028190d7211 */ /* 0x000fc400030f0eff */
[----:B------:R-:W-:Y:S01]  /*17bc0*/  PRMT R25, R14, 0x7771, RZ ;  /* 0x000077710e197816 */ /* 0x000fe200000000ff */
[----:B------:R0:W-:Y:S01]  /*17bd0*/  @P3 STG.E.U8 desc[UR26][R2.64], R23 ;  /* 0x0000001702003986 */ /* 0x0001e2000c10111a */
[----:B------:R-:W-:Y:S02]  /*17be0*/  IADD3 R16, P6, PT, R17, R0, RZ ;  /* 0x0000000011107210 */ /* 0x000fe40007fde0ff */
[----:B----4-:R-:W-:Y:S01]  /*17bf0*/  ISETP.LT.AND P3, PT, R28, UR5, !P0 ;  /* 0x000000051c007c0c */ /* 0x010fe2000c761270 */
[----:B------:R4:W-:Y:S01]  /*17c00*/  @P1 STG.E.U8 desc[UR26][R12.64], R25 ;  /* 0x000000190c001986 */ /* 0x0009e2000c10111a */
[----:B------:R-:W2:Y:S01]  /*17c10*/  LDCU UR5, c[0x0][0x39c] ;  /* 0x00007380ff0577ac */ /* 0x000ea20008000800 */
[----:B-1----:R-:W-:Y:S01]  /*17c20*/  ISETP.LT.AND P1, PT, R26, UR6, !P0 ;  /* 0x000000061a007c0c */ /* 0x002fe2000c721270 */
[----:B------:R-:W-:Y:S01]  /*17c30*/  IMAD R19, R39, 0x2, R17 ;  /* 0x0000000227137824 */ /* 0x000fe200078e0211 */
[----:B------:R-:W5:Y:S01]  /*17c40*/  LDL.LU R26, [R1+0x39c] ;  /* 0x00039c00011a7983 */ /* 0x000f620000300800 */
[----:B------:R-:W-:Y:S01]  /*17c50*/  LEA.HI.X.SX32 R17, R17, R40, 0x1, P6 ;  /* 0x0000002811117211 */ /* 0x000fe200030f0eff */
[----:B------:R-:W5:Y:S01]  /*17c60*/  LDCU UR6, c[0x0][0x39c] ;  /* 0x00007380ff0677ac */ /* 0x000f620008000800 */
[----:B0-----:R-:W-:-:S02]  /*17c70*/  PRMT R23, R14, 0x7772, RZ ;  /* 0x000077720e177816 */ /* 0x001fc400000000ff */
[----:B------:R-:W-:-:S03]  /*17c80*/  IADD3 R2, P6, PT, R19, R0, RZ ;  /* 0x0000000013027210 */ /* 0x000fc60007fde0ff */
[----:B------:R-:W-:Y:S01]  /*17c90*/  @P5 STG.E.U8 desc[UR26][R16.64], R23 ;  /* 0x0000001710005986 */ /* 0x000fe2000c10111a */
[----:B------:R-:W-:Y:S01]  /*17ca0*/  LEA.HI.X.SX32 R3, R19, R40, 0x1, P6 ;  /* 0x0000002813037211 */ /* 0x000fe200030f0eff */
[----:B------:R-:W-:Y:S01]  /*17cb0*/  IMAD R19, R39, 0x2, R19 ;  /* 0x0000000227137824 */ /* 0x000fe200078e0213 */
[----:B------:R-:W-:Y:S02]  /*17cc0*/  PRMT R21, R14, 0x7773, RZ ;  /* 0x000077730e157816 */ /* 0x000fe400000000ff */
[----:B---3--:R-:W-:Y:S01]  /*17cd0*/  ISETP.LT.AND P5, PT, R24, UR4, !P0 ;  /* 0x0000000418007c0c */ /* 0x008fe2000c7a1270 */
[----:B------:R-:W0:Y:S01]  /*17ce0*/  LDCU UR4, c[0x0][0x39c] ;  /* 0x00007380ff0477ac */ /* 0x000e220008000800 */
[----:B------:R-:W3:Y:S01]  /*17cf0*/  LDL.LU R24, [R1+0x234] ;  /* 0x0002340001187983 */ /* 0x000ee20000300800 */
[----:B------:R-:W-:-:S03]  /*17d00*/  IADD3 R18, P6, PT, R19, R0, RZ ;  /* 0x0000000013127210 */ /* 0x000fc60007fde0ff */
[----:B------:R1:W-:Y:S01]  /*17d10*/  @P4 STG.E.U8 desc[UR26][R2.64], R21 ;  /* 0x0000001502004986 */ /* 0x0003e2000c10111a */
[----:B----4-:R-:W-:Y:S01]  /*17d20*/  IMAD R13, R39, 0x2, R19 ;  /* 0x00000002270d7824 */ /* 0x010fe200078e0213 */
[----:B------:R-:W-:Y:S02]  /*17d30*/  LEA.HI.X.SX32 R19, R19, R40, 0x1, P6 ;  /* 0x0000002813137211 */ /* 0x000fe400030f0eff */
[----:B------:R-:W-:-:S05]  /*17d40*/  PRMT R27, R15, 0x7770, RZ ;  /* 0x000077700f1b7816 */ /* 0x000fca00000000ff */
[----:B------:R4:W-:Y:S01]  /*17d50*/  @P2 STG.E.U8 desc[UR26][R18.64], R27 ;  /* 0x0000001b12002986 */ /* 0x0009e2000c10111a */
[----:B--2---:R-:W-:Y:S01]  /*17d60*/  ISETP.LT.AND P4, PT, R22, UR5, !P0 ;  /* 0x0000000516007c0c */ /* 0x004fe2000c781270 */
[----:B------:R-:W3:Y:S02]  /*17d70*/  LDCU UR5, c[0x0][0x39c] ;  /* 0x00007380ff0577ac */ /* 0x000ee40008000800 */
[----:B------:R-:W2:Y:S04]  /*17d80*/  LDL.LU R22, [R1+0x398] ;  /* 0x0003980001167983 */ /* 0x000ea80000300800 */
[----:B------:R-:W2:Y:S01]  /*17d90*/  LDL.LU R14, [R1+0x394] ;  /* 0x00039400010e7983 */ /* 0x000ea20000300800 */
[C---:B0-----:R-:W-:Y:S01]  /*17da0*/  ISETP.LT.AND P2, PT, R20.reuse, UR4, !P0 ;  /* 0x0000000414007c0c */ /* 0x041fe2000c741270 */
[----:B-1----:R-:W-:Y:S01]  /*17db0*/  IMAD R21, R20, R39, RZ ;  /* 0x0000002714157224 */ /* 0x002fe200078e02ff */
[----:B------:R-:W-:Y:S01]  /*17dc0*/  IADD3 R12, P6, PT, R13, R0, RZ ;  /* 0x000000000d0c7210 */ /* 0x000fe20007fde0ff */
[----:B------:R-:W2:Y:S01]  /*17dd0*/  LDL.LU R20, [R1+0x390] ;  /* 0x0003900001147983 */ /* 0x000ea20000300800 */
[----:B------:R-:W-:Y:S01]  /*17de0*/  IMAD R17, R39, 0x2, R13 ;  /* 0x0000000227117824 */ /* 0x000fe200078e020d */
[----:B------:R-:W-:Y:S01]  /*17df0*/  PRMT R23, R15, 0x7771, RZ ;  /* 0x000077710f177816 */ /* 0x000fe200000000ff */
[----:B------:R-:W0:Y:S01]  /*17e00*/  LDCU UR4, c[0x0][0x39c] ;  /* 0x00007380ff0477ac */ /* 0x000e220008000800 */
[----:B----4-:R-:W4:Y:S01]  /*17e10*/  LDL.LU R18, [R1+0x38c] ;  /* 0x00038c0001127983 */ /* 0x010f220000300800 */
[----:B------:R-:W-:-:S02]  /*17e20*/  LEA.HI.X.SX32 R13, R13, R40, 0x1, P6 ;  /* 0x000000280d0d7211 */ /* 0x000fc400030f0eff */
[----:B------:R-:W-:-:S03]  /*17e30*/  IADD3 R2, P6, PT, R17, R0, RZ ;  /* 0x0000000011027210 */ /* 0x000fc60007fde0ff */
[----:B------:R1:W-:Y:S01]  /*17e40*/  @P3 STG.E.U8 desc[UR26][R12.64], R23 ;  /* 0x000000170c003986 */ /* 0x0003e2000c10111a */
[----:B------:R-:W-:Y:S02]  /*17e50*/  LEA.HI.X.SX32 R3, R17, R40, 0x1, P6 ;  /* 0x0000002811037211 */ /* 0x000fe400030f0eff */
[----:B------:R-:W-:Y:S01]  /*17e60*/  PRMT R25, R15, 0x7772, RZ ;  /* 0x000077720f197816 */ /* 0x000fe200000000ff */
[----:B------:R-:W-:Y:S01]  /*17e70*/  IMAD R19, R39, 0x4, R17 ;  /* 0x0000000427137824 */ /* 0x000fe200078e0211 */
[C---:B------:R-:W-:Y:S02]  /*17e80*/  IADD3 R16, P6, PT, R21.reuse, R0, RZ ;  /* 0x0000000015107210 */ /* 0x040fe40007fde0ff */
[----:B-----5:R-:W-:Y:S01]  /*17e90*/  ISETP.LT.AND P3, PT, R26, UR6, !P0 ;  /* 0x000000061a007c0c */ /* 0x020fe2000c761270 */
[----:B------:R-:W2:Y:S01]  /*17ea0*/  LDCU UR6, c[0x0][0x39c] ;  /* 0x00007380ff0677ac */ /* 0x000ea20008000800 */
[----:B------:R5:W-:Y:S01]  /*17eb0*/  @P1 STG.E.U8 desc[UR26][R2.64], R25 ;  /* 0x0000001902001986 */ /* 0x000be2000c10111a */
[----:B------:R-:W-:-:S02]  /*17ec0*/  LEA.HI.X.SX32 R17, R21, R40, 0x1, P6 ;  /* 0x0000002815117211 */ /* 0x000fc400030f0eff */
[----:B-1----:R-:W-:Y:S01]  /*17ed0*/  PRMT R23, R15, 0x7773, RZ ;  /* 0x000077730f177816 */ /* 0x002fe200000000ff */
[----:B------:R-:W-:Y:S01]  /*17ee0*/  IMAD R15, R39, 0x2, R19 ;  /* 0x00000002270f7824 */ /* 0x000fe200078e0213 */
[----:B------:R-:W-:-:S03]  /*17ef0*/  IADD3 R12, P6, PT, R19, R0, RZ ;  /* 0x00000000130c7210 */ /* 0x000fc60007fde0ff */
[----:B------:R1:W-:Y:S01]  /*17f00*/  @P2 STG.E.U8 desc[UR26][R16.64], R23 ;  /* 0x0000001710002986 */ /* 0x0003e2000c10111a */
[----:B------:R-:W-:Y:S02]  /*17f10*/  LEA.HI.X.SX32 R13, R19, R40, 0x1, P6 ;  /* 0x00000028130d7211 */ /* 0x000fe400030f0eff */
[C---:B-----5:R-:W-:Y:S02]  /*17f20*/  IADD3 R2, P6, PT, R15.reuse, R0, RZ ;  /* 0x000000000f027210 */ /* 0x060fe40007fde0ff */
[----:B---3--:R-:W-:Y:S01]  /*17f30*/  ISETP.LT.AND P1, PT, R24, UR5, !P0 ;  /* 0x0000000518007c0c */ /* 0x008fe2000c721270 */
[----:B------:R-:W3:Y:S01]  /*17f40*/  LDCU UR5, c[0x0][0x39c] ;  /* 0x00007380ff0577ac */ /* 0x000ee20008000800 */
[----:B-1----:R-:W5:Y:S01]  /*17f50*/  LDL.LU R16, [R1+0x388] ;  /* 0x0003880001107983 */ /* 0x002f620000300800 */
[----:B------:R-:W-:Y:S02]  /*17f60*/  LEA.HI.X.SX32 R3, R15, R40, 0x1, P6 ;  /* 0x000000280f037211 */ /* 0x000fe400030f0eff */
[C---:B------:R-:W-:Y:S01]  /*17f70*/  PRMT R19, R8.reuse, 0x7770, RZ ;  /* 0x0000777008137816 */ /* 0x040fe200000000ff */
[----:B------:R-:W5:Y:S01]  /*17f80*/  LDL.LU R26, [R1+0x1e4] ;  /* 0x0001e400011a7983 */ /* 0x000f620000300800 */
[----:B------:R-:W-:Y:S01]  /*17f90*/  PRMT R21, R8, 0x7771, RZ ;  /* 0x0000777108157816 */ /* 0x000fe200000000ff */
[----:B------:R-:W-:-:S02]  /*17fa0*/  IMAD R15, R39, 0x2, R15 ;  /* 0x00000002270f7824 */ /* 0x000fc400078e020f */
[----:B------:R1:W-:Y:S04]  /*17fb0*/  @P5 STG.E.U8 desc[UR26][R12.64], R19 ;  /* 0x000000130c005986 */ /* 0x0003e8000c10111a */
[----:B------:R0:W-:Y:S01]  /*17fc0*/  @P4 STG.E.U8 desc[UR26][R2.64], R21 ;  /* 0x0000001502004986 */ /* 0x0001e2000c10111a */
[----:B------:R-:W-:Y:S01]  /*17fd0*/  IMAD R17, R39, 0x2, R15 ;  /* 0x0000000227117824 */ /* 0x000fe200078e020f */
[----:B------:R-:W-:Y:S02]  /*17fe0*/  PRMT R25, R8, 0x7772, RZ ;  /* 0x0000777208197816 */ /* 0x000fe400000000ff */
[----:B--2---:R-:W-:Y:S01]  /*17ff0*/  ISETP.LT.AND P6, PT, R14, UR6, !P0 ;  /* 0x000000060e007c0c */ /* 0x004fe2000c7c1270 */
[----:B------:R-:W4:Y:S01]  /*18000*/  LDCU UR6, c[0x0][0x39c] ;  /* 0x00007380ff0677ac */ /* 0x000f220008000800 */
[----:B------:R-:W-:-:S02]  /*18010*/  IADD3 R14, P5, PT, R15, R0, RZ ;  /* 0x000000000f0e7210 */ /* 0x000fc40007fbe0ff */
[----:B---3--:R-:W-:Y:S01]  /*18020*/  ISETP.LT.AND P4, PT, R20, UR5, !P0 ;  /* 0x0000000514007c0c */ /* 0x008fe2000c781270 */
[----:B-1----:R-:W-:Y:S01]  /*18030*/  IMAD R19, R39, 0x2, R17 ;  /* 0x0000000227137824 */ /* 0x002fe200078e0211 */
[----:B------:R-:W2:Y:S01]  /*18040*/  LDL.LU R20, [R1+0x384] ;  /* 0x0003840001147983 */ /* 0x000ea20000300800 */
[----:B------:R-:W-:Y:S01]  /*18050*/  LEA.HI.X.SX32 R15, R15, R40, 0x1, P5 ;  /* 0x000000280f0f7211 */ /* 0x000fe200028f0eff */
[----:B------:R-:W2:Y:S02]  /*18060*/  LDCU UR5, c[0x0][0x39c] ;  /* 0x00007380ff0577ac */ /* 0x000ea40008000800 */
[----:B------:R-:W3:Y:S04]  /*18070*/  LDL.LU R24, [R1+0x230] ;  /* 0x0002300001187983 */ /* 0x000ee80000300800 */
[----:B------:R1:W-:Y:S01]  /*18080*/  @P3 STG.E.U8 desc[UR26][R14.64], R25 ;  /* 0x000000190e003986 */ /* 0x0003e2000c10111a */
[----:B----4-:R-:W-:Y:S01]  /*18090*/  ISETP.LT.AND P3, PT, R18, UR6, !P0 ;  /* 0x0000000612007c0c */ /* 0x010fe2000c761270 */
[----:B------:R-:W3:Y:S02]  /*180a0*/  LDCU UR6, c[0x0][0x39c] ;  /* 0x00007380ff0677ac */ /* 0x000ee40008000800 */
[----:B------:R-:W4:Y:S01]  /*180b0*/  LDL.LU R18, [R1+0x380] ;  /* 0x0003800001127983 */ /* 0x000f220000300800 */
[----:B0-----:R-:W-:-:S02]  /*180c0*/  ISETP.LT.AND P2, PT, R22, UR4, !P0 ;  /* 0x0000000416007c0c */ /* 0x001fc4000c741270 */
[C---:B------:R-:W-:Y:S01]  /*180d0*/  IADD3 R12, P5, PT, R17.reuse, R0, RZ ;  /* 0x00000000110c7210 */ /* 0x040fe20007fbe0ff */
[----:B------:R-:W0:Y:S01]  /*180e0*/  LDCU UR4, c[0x0][0x39c] ;  /* 0x00007380ff0477ac */ /* 0x000e220008000800 */
[----:B------:R-:W-:Y:S01]  /*180f0*/  PRMT R23, R8, 0x7773, RZ ;  /* 0x0000777308177816 */ /* 0x000fe200000000ff */
[----:B------:R-:W3:Y:S01]  /*18100*/  LDL.LU R22, [R1+0x37c] ;  /* 0x00037c0001167983 */ /* 0x000ee20000300800 */
[----:B------:R-:W-:Y:S02]  /*18110*/  LEA.HI.X.SX32 R13, R17, R40, 0x1, P5 ;  /* 0x00000028110d7211 */ /* 0x000fe400028f0eff */
[----:B------:R-:W-:-:S04]  /*18120*/  IADD3 R2, P5, PT, R19, R0, RZ ;  /* 0x0000000013027210 */ /* 0x000fc80007fbe0ff */
[----:B------:R-:W-:Y:S01]  /*18130*/  LEA.HI.X.SX32 R3, R19, R40, 0x1, P5 ;  /* 0x0000002813037211 */ /* 0x000fe200028f0eff */
[----:B------:R-:W-:Y:S01]  /*18140*/  IMAD R19, R39, 0x2, R19 ;  /* 0x0000000227137824 */ /* 0x000fe200078e0213 */
[----:B------:R0:W-:Y:S01]  /*18150*/  @P1 STG.E.U8 desc[UR26][R12.64], R23 ;  /* 0x000000170c001986 */ /* 0x0001e2000c10111a */
[----:B------:R-:W-:Y:S02]  /*18160*/  PRMT R21, R9, 0x7770, RZ ;  /* 0x0000777009157816 */ /* 0x000fe400000000ff */
[----:B-1----:R-:W-:Y:S01]  /*18170*/  IMAD R15, R39, 0x2, R19 ;  /* 0x00000002270f7824 */ /* 0x002fe200078e0213 */
[----:B------:R-:W-:Y:S02]  /*18180*/  PRMT R25, R9, 0x7771, RZ ;  /* 0x0000777109197816 */ /* 0x000fe400000000ff */
[----:B------:R1:W-:Y:S01]  /*18190*/  @P2 STG.E.U8 desc[UR26][R2.64], R21 ;  /* 0x0000001502002986 */ /* 0x0003e2000c10111a */
[----:B-----5:R-:W-:Y:S01]  /*181a0*/  ISETP.LT.AND P1, PT, R16, UR7, !P0 ;  /* 0x0000000710007c0c */ /* 0x020fe2000c721270 */
[----:B------:R-:W5:Y:S01]  /*181b0*/  LDCU UR7, c[0x0][0x39c] ;  /* 0x00007380ff0777ac */ /* 0x000f620008000800 */
[----:B------:R-:W-:-:S02]  /*181c0*/  IADD3 R16, P5, PT, R19, R0, RZ ;  /* 0x0000000013107210 */ /* 0x000fc40007fbe0ff */
[C---:B0-----:R-:W-:Y:S01]  /*181d0*/  ISETP.LT.AND P2, PT, R26.reuse, UR4, !P0 ;  /* 0x000000041a007c0c */ /* 0x041fe2000c741270 */
[----:B------:R-:W4:Y:S01]  /*181e0*/  LDCU UR4, c[0x0][0x39c] ;  /* 0x00007380ff0477ac */ /* 0x000f220008000800 */
[----:B------:R-:W-:Y:S01]  /*181f0*/  LEA.HI.X.SX32 R17, R19, R40, 0x1, P5 ;  /* 0x0000002813117211 */ /* 0x000fe200028f0eff */
[----:B------:R-:W-:Y:S01]  /*18200*/  IMAD R19, R26, R39, RZ ;  /* 0x000000271a137224 */ /* 0x000fe200078e02ff */
[----:B------:R-:W-:-:S03]  /*18210*/  IADD3 R12, P5, PT, R15, R0, RZ ;  /* 0x000000000f0c7210 */ /* 0x000fc60007fbe0ff */
[----:B------:R-:W-:Y:S01]  /*18220*/  @P6 STG.E.U8 desc[UR26][R16.64], R25 ;  /* 0x0000001910006986 */ /* 0x000fe2000c10111a */
[----:B------:R-:W-:Y:S01]  /*18230*/  LEA.HI.X.SX32 R13, R15, R40, 0x1, P5 ;  /* 0x000000280f0d7211 */ /* 0x000fe200028f0eff */
[----:B------:R-:W-:Y:S01]  /*18240*/  IMAD R15, R39, 0x4, R15 ;  /* 0x00000004270f7824 */ /* 0x000fe200078e020f */
[----:B-1----:R-:W-:Y:S02]  /*18250*/  IADD3 R2, P6, PT, R19, R0, RZ ;  /* 0x0000000013027210 */ /* 0x002fe40007fde0ff */
[----:B------:R-:W-:Y:S02]  /*18260*/  PRMT R23, R9, 0x7772, RZ ;  /* 0x0000777209177816 */ /* 0x000fe400000000ff */
[----:B------:R-:W-:Y:S02]  /*18270*/  LEA.HI.X.SX32 R3, R19, R40, 0x1, P6 ;  /* 0x0000002813037211 */ /* 0x000fe400030f0eff */
[----:B------:R-:W-:Y:S02]  /*18280*/  IADD3 R8, P6, PT, R15, R0, RZ ;  /* 0x000000000f087210 */ /* 0x000fe40007fde0ff */
[----:B------:R-:W-:-:S02]  /*18290*/  PRMT R21, R9, 0x7773, RZ ;  /* 0x0000777309157816 */ /* 0x000fc400000000ff */
[----:B------:R-:W-:Y:S01]  /*182a0*/  LEA.HI.X.SX32 R9, R15, R40, 0x1, P6 ;  /* 0x000000280f097211 */ /* 0x000fe200030f0eff */
[----:B------:R-:W-:Y:S01]  /*182b0*/  IMAD R15, R39, 0x2, R15 ;  /* 0x00000002270f7824 */ /* 0x000fe200078e020f */
[----:B------:R0:W-:Y:S04]  /*182c0*/  @P4 STG.E.U8 desc[UR26][R12.64], R23 ;  /* 0x000000170c004986 */ /* 0x0001e8000c10111a */
[----:B------:R-:W-:Y:S01]  /*182d0*/  @P2 STG.E.U8 desc[UR26][R2.64], R21 ;  /* 0x0000001502002986 */ /* 0x000fe2000c10111a */
[C---:B------:R-:W-:Y:S02]  /*182e0*/  PRMT R19, R10.reuse, 0x7770, RZ ;  /* 0x000077700a137816 */ /* 0x040fe400000000ff */
[----:B0-----:R-:W-:Y:S02]  /*182f0*/  IADD3 R12, P6, PT, R15, R0, RZ ;  /* 0x000000000f0c7210 */ /* 0x001fe40007fde0ff */
[----:B------:R-:W-:-:S02]  /*18300*/  PRMT R23, R10, 0x7771, RZ ;  /* 0x000077710a177816 */ /* 0x000fc400000000ff */
[----:B------:R-:W-:Y:S01]  /*18310*/  LEA.HI.X.SX32 R13, R15, R40, 0x1, P6 ;  /* 0x000000280f0d7211 */ /* 0x000fe200030f0eff */
[----:B------:R-:W-:Y:S04]  /*18320*/  @P3 STG.E.U8 desc[UR26][R8.64], R19 ;  /* 0x0000001308003986 */ /* 0x000fe8000c10111a */
[----:B------:R0:W-:Y:S01]  /*18330*/  @P1 STG.E.U8 desc[UR26][R12.64], R23 ;  /* 0x000000170c001986 */ /* 0x0001e2000c10111a */
[----:B--2---:R-:W-:Y:S01]  /*18340*/  ISETP.LT.AND P5, PT, R20, UR5, !P0 ;  /* 0x0000000514007c0c */ /* 0x004fe2000c7a1270 */
[----:B------:R-:W1:Y:S02]  /*18350*/  LDCU UR5, c[0x0][0x39c] ;  /* 0x00007380ff0577ac */ /* 0x000e640008000800 */
[----:B------:R-:W2:Y:S04]  /*18360*/  LDL.LU R20, [R1+0x378] ;  /* 0x0003780001147983 */ /* 0x000ea80000300800 */
[----:B------:R-:W5:Y:S01]  /*18370*/  LDL.LU R14, [R1+0x344] ;  /* 0x00034400010e7983 */ /* 0x000f620000300800 */
[----:B----4-:R-:W-:Y:S01]  /*18380*/  ISETP.LT.AND P2, PT, R18, UR4, !P0 ;  /* 0x0000000412007c0c */ /* 0x010fe2000c741270 */
[----:B------:R-:W2:Y:S02]  /*18390*/  LDCU UR4, c[0x0][0x39c] ;  /* 0x00007380ff0477ac */ /* 0x000ea40008000800 */
[----:B------:R-:W4:Y:S04]  /*183a0*/  LDL.LU R18, [R1+0x340] ;  /* 0x0003400001127983 */ /* 0x000f280000300800 */
[----:B------:R-:W4:Y:S04]  /*183b0*/  LDL.LU R16, [R1+0x1e0] ;  /* 0x0001e00001107983 */ /* 0x000f280000300800 */
[----:B0-----:R-:W4:Y:S01]  /*183c0*/  LDL.LU R12, [R1+0x33c] ;  /* 0x00033c00010c7983 */ /* 0x001f220000300800 */
[----:B---3--:R-:W-:Y:S01]  /*183d0*/  ISETP.LT.AND P4, PT, R24, UR6, !P0 ;  /* 0x0000000618007c0c */ /* 0x008fe2000c781270 */
[----:B------:R-:W5:Y:S01]  /*183e0*/  LDCU UR6, c[0x0][0x39c] ;  /* 0x00007380ff0677ac */ /* 0x000f620008000800 */
[C---:B------:R-:W-:Y:S01]  /*183f0*/  IMAD R17, R39.reuse, 0x2, R15 ;  /* 0x0000000227117824 */ /* 0x040fe200078e020f */
[----:B-1----:R-:W-:Y:S01]  /*18400*/  ISETP.LT.AND P3, PT, R22, UR5, !P0 ;  /* 0x0000000516007c0c */ /* 0x002fe2000c761270 */
[----:B------:R-:W4:Y:S02]  /*18410*/  LDCU UR5, c[0x0][0x39c] ;  /* 0x00007380ff0577ac */ /* 0x000f240008000800 */
[----:B------:R-:W-:Y:S01]  /*18420*/  IMAD R15, R39, 0x2, R17 ;  /* 0x00000002270f7824 */ /* 0x000fe200078e0211 */
[----:B------:R-:W-:-:S02]  /*18430*/  IADD3 R2, P6, PT, R17, R0, RZ ;  /* 0x0000000011027210 */ /* 0x000fc40007fde0ff */
[----:B------:R-:W-:Y:S02]  /*18440*/  PRMT R21, R10, 0x7772, RZ ;  /* 0x000077720a157816 */ /* 0x000fe400000000ff */
[----:B------:R-:W-:Y:S02]  /*18450*/  LEA.HI.X.SX32 R3, R17, R40, 0x1, P6 ;  /* 0x0000002811037211 */ /* 0x000fe400030f0eff */
[----:B------:R-:W-:-:S03]  /*18460*/  IADD3 R8, P6, PT, R15, R0, RZ ;  /* 0x000000000f087210 */ /* 0x000fc60007fde0ff */
[----:B------:R0:W-:Y:S01]  /*18470*/  @P5 STG.E.U8 desc[UR26][R2.64], R21 ;  /* 0x0000001502005986 */ /* 0x0001e2000c10111a */
[----:B------:R-:W-:Y:S01]  /*18480*/  LEA.HI.X.SX32 R9, R15, R40, 0x1, P6 ;  /* 0x000000280f097211 */ /* 0x000fe200030f0eff */
[----:B------:R-:W-:Y:S01]  /*18490*/  IMAD R15, R39, 0x2, R15 ;  /* 0x00000002270f7824 */ /* 0x000fe200078e020f */
[----:B------:R-:W-:-:S03]  /*184a0*/  PRMT R19, R10, 0x7773, RZ ;  /* 0x000077730a137816 */ /* 0x000fc600000000ff */
[----:B------:R-:W-:Y:S02]  /*184b0*/  IMAD R13, R39, 0x2, R15 ;  /* 0x00000002270d7824 */ /* 0x000fe400078e020f */
[----:B------:R1:W-:Y:S01]  /*184c0*/  @P4 STG.E.U8 desc[UR26][R8.64], R19 ;  /* 0x0000001308004986 */ /* 0x0003e2000c10111a */
[----:B------:R-:W-:Y:S01]  /*184d0*/  PRMT R23, R11, 0x7770, RZ ;  /* 0x000077700b177816 */ /* 0x000fe200000000ff */
[----:B------:R-:W-:Y:S01]  /*184e0*/  IMAD R17, R39, 0x2, R13 ;  /* 0x0000000227117824 */ /* 0x000fe200078e020d */
[C---:B0-----:R-:W-:Y:S02]  /*184f0*/  PRMT R21, R11.reuse, 0x7771, RZ ;  /* 0x000077710b157816 */ /* 0x041fe400000000ff */
[----:B-1----:R-:W-:Y:S02]  /*18500*/  PRMT R19, R11, 0x7772, RZ ;  /* 0x000077720b137816 */ /* 0x002fe400000000ff */
[----:B--2---:R-:W-:Y:S01]  /*18510*/  ISETP.LT.AND P1, PT, R20, UR4, !P0 ;  /* 0x0000000414007c0c */ /* 0x004fe2000c721270 */
[----:B------:R-:W0:Y:S01]  /*18520*/  LDCU UR4, c[0x0][0x39c] ;  /* 0x00007380ff0477ac */ /* 0x000e220008000800 */
[----:B------:R-:W2:Y:S01]  /*18530*/  LDL.LU R20, [R1+0x22c] ;  /* 0x00022c0001147983 */ /* 0x000ea20000300800 */
[----:B-----5:R-:W-:Y:S01]  /*18540*/  ISETP.LT.AND P5, PT, R14, UR6, !P0 ;  /* 0x000000060e007c0c */ /* 0x020fe2000c7a1270 */
[----:B------:R-:W1:Y:S01]  /*18550*/  LDCU UR6, c[0x0][0x39c] ;  /* 0x00007380ff0677ac */ /* 0x000e620008000800 */
[----:B------:R-:W-:-:S04]  /*18560*/  IADD3 R14, P6, PT, R15, R0, RZ ;  /* 0x000000000f0e7210 */ /* 0x000fc80007fde0ff */
[----:B------:R-:W-:Y:S02]  /*18570*/  LEA.HI.X.SX32 R15, R15, R40, 0x1, P6 ;  /* 0x000000280f0f7211 */ /* 0x000fe400030f0eff */
[C---:B------:R-:W-:Y:S02]  /*18580*/  IADD3 R2, P6, PT, R13.reuse, R0, RZ ;  /* 0x000000000d027210 */ /* 0x040fe40007fde0ff */
[----:B----4-:R-:W-:Y:S01]  /*18590*/  ISETP.LT.AND P4, PT, R18, UR5, !P0 ;  /* 0x0000000512007c0c */ /* 0x010fe2000c781270 */
[----:B------:R3:W-:Y:S01]  /*185a0*/  @P2 STG.E.U8 desc[UR26][R14.64], R23 ;  /* 0x000000170e002986 */ /* 0x0007e2000c10111a */
[----:B------:R-:W-:Y:S01]  /*185b0*/  LEA.HI.X.SX32 R3, R13, R40, 0x1, P6 ;  /* 0x000000280d037211 */ /* 0x000fe200030f0eff */
[----:B------:R-:W2:Y:S02]  /*185c0*/  LDCU UR5, c[0x0][0x39c] ;  /* 0x00007380ff0577ac */ /* 0x000ea40008000800 */
[----:B------:R-:W4:Y:S04]  /*185d0*/  LDL.LU R18, [R1+0x338] ;  /* 0x0003380001127983 */ /* 0x000f280000300800 */
[----:B------:R-:W5:Y:S01]  /*185e0*/  LDL.LU R10, [R1+0x334] ;  /* 0x00033400010a7983 */ /* 0x000f620000300800 */
[C---:B------:R-:W-:Y:S01]  /*185f0*/  IADD3 R8, P6, PT, R17.reuse, R0, RZ ;  /* 0x0000000011087210 */ /* 0x040fe20007fde0ff */
[C---:B------:R-:W-:Y:S01]  /*18600*/  IMAD R13, R16.reuse, R39, RZ ;  /* 0x00000027100d7224 */ /* 0x040fe200078e02ff */
[----:B0-----:R-:W-:Y:S01]  /*18610*/  ISETP.LT.AND P2, PT, R16, UR4, !P0 ;  /* 0x0000000410007c0c */ /* 0x001fe2000c741270 */
[----:B------:R-:W-:Y:S01]  /*18620*/  @P3 STG.E.U8 desc[UR26][R2.64], R21 ;  /* 0x0000001502003986 */ /* 0x000fe2000c10111a */
[----:B------:R-:W-:Y:S01]  /*18630*/  LEA.HI.X.SX32 R9, R17, R40, 0x1, P6 ;  /* 0x0000002811097211 */ /* 0x000fe200030f0eff */
[----:B------:R-:W4:Y:S01]  /*18640*/  LDCU UR4, c[0x0][0x39c] ;  /* 0x00007380ff0477ac */ /* 0x000f220008000800 */
[----:B-1----:R-:W-:Y:S01]  /*18650*/  ISETP.LT.AND P3, PT, R12, UR6, !P0 ;  /* 0x000000060c007c0c */ /* 0x002fe2000c761270 */
[----:B------:R-:W4:Y:S01]  /*18660*/  LDL.LU R16, [R1+0x330] ;  /* 0x0003300001107983 */ /* 0x000f220000300800 */
[----:B------:R-:W-:-:S02]  /*18670*/  IADD3 R12, P6, PT, R13, R0, RZ ;  /* 0x000000000d0c7210 */ /* 0x000fc40007fde0ff */
[----:B---3--:R-:W-:Y:S01]  /*18680*/  PRMT R15, R11, 0x7773, RZ ;  /* 0x000077730b0f7816 */ /* 0x008fe200000000ff */
[----:B------:R-:W-:Y:S01]  /*18690*/  @P1 STG.E.U8 desc[UR26][R8.64], R19 ;  /* 0x0000001308001986 */ /* 0x000fe2000c10111a */
[----:B------:R-:W-:Y:S01]  /*186a0*/  LEA.HI.X.SX32 R13, R13, R40, 0x1, P6 ;  /* 0x000000280d0d7211 */ /* 0x000fe200030f0eff */
[----:B------:R-:W-:Y:S01]  /*186b0*/  IMAD R17, R39, 0x4, R17 ;  /* 0x0000000427117824 */ /* 0x000fe200078e0211 */
[----:B------:R-:W5:Y:S01]  /*186c0*/  LDCU UR6, c[0x0][0x39c] ;  /* 0x00007380ff0677ac */ /* 0x000f620008000800 */
[----:B------:R-:W3:Y:S04]  /*186d0*/  LDL.LU R14, [R1+0x32c] ;  /* 0x00032c00010e7983 */ /* 0x000ee80000300800 */
[----:B------:R0:W-:Y:S04]  /*186e0*/  @P2 STG.E.U8 desc[UR26][R12.64], R15 ;  /* 0x0000000f0c002986 */ /* 0x0001e8000c10111a */
[----:B0-----:R-:W3:Y:S01]  /*186f0*/  LDL.LU R12, [R1+0x328] ;  /* 0x00032800010c7983 */ /* 0x001ee20000300800 */
[----:B------:R-:W-:Y:S01]  /*18700*/  IADD3 R2, P6, PT, R17, R0, RZ ;  /* 0x0000000011027210 */ /* 0x000fe20007fde0ff */
[----:B------:R-:W-:-:S02]  /*18710*/  IMAD R11, R39, 0x2, R17 ;  /* 0x00000002270b7824 */ /* 0x000fc400078e0211 */
[----:B------:R-:W3:Y:S01]  /*18720*/  LDL.LU R22, [R1+0x1dc] ;  /* 0x0001dc0001167983 */ /* 0x000ee20000300800 */
[----:B------:R-:W-:Y:S02]  /*18730*/  LEA.HI.X.SX32 R3, R17, R40, 0x1, P6 ;  /* 0x0000002811037211 */ /* 0x000fe400030f0eff */
[C---:B------:R-:W-:Y:S02]  /*18740*/  IADD3 R8, P6, PT, R11.reuse, R0, RZ ;  /* 0x000000000b087210 */ /* 0x040fe40007fde0ff */
[C---:B------:R-:W-:Y:S02]  /*18750*/  PRMT R21, R4.reuse, 0x7770, RZ ;  /* 0x0000777004157816 */ /* 0x040fe400000000ff */
[----:B------:R-:W-:Y:S01]  /*18760*/  LEA.HI.X.SX32 R9, R11, R40, 0x1, P6 ;  /* 0x000000280b097211 */ /* 0x000fe200030f0eff */
[C---:B------:R-:W-:Y:S01]  /*18770*/  IMAD R11, R39.reuse, 0x2, R11 ;  /* 0x00000002270b7824 */ /* 0x040fe200078e020b */
[----:B------:R-:W-:Y:S01]  /*18780*/  PRMT R17, R4, 0x7771, RZ ;  /* 0x0000777104117816 */ /* 0x000fe200000000ff */
[----:B------:R0:W-:Y:S02]  /*18790*/  @P5 STG.E.U8 desc[UR26][R2.64], R21 ;  /* 0x0000001502005986 */ /* 0x0001e4000c10111a */
[----:B------:R-:W-:-:S02]  /*187a0*/  IMAD R13, R39, 0x2, R11 ;  /* 0x00000002270d7824 */ /* 0x000fc400078e020b */
[----:B------:R1:W-:Y:S02]  /*187b0*/  @P4 STG.E.U8 desc[UR26][R8.64], R17 ;  /* 0x0000001108004986 */ /* 0x0003e4000c10111a */
[----:B------:R-:W-:Y:S01]  /*187c0*/  IMAD R15, R39, 0x2, R13 ;  /* 0x00000002270f7824 */ /* 0x000fe200078e020d */
[C---:B------:R-:W-:Y:S02]  /*187d0*/  PRMT R19, R4.reuse, 0x7773, RZ ;  /* 0x0000777304137816 */ /* 0x040fe400000000ff */
[----:B0-----:R-:W-:Y:S02]  /*187e0*/  PRMT R21, R4, 0x7772, RZ ;  /* 0x0000777204157816 */ /* 0x001fe400000000ff */
        /* <DEDUP_REMOVED lines=9> */
[----:B----4-:R-:W-:Y:S02]  /*18880*/  ISETP.LT.AND P2, PT, R18, UR4, !P0 ;  /* 0x0000000412007c0c */ /* 0x010fe4000c741270 */
[----:B0-----:R-:W-:Y:S01]  /*18890*/  ISETP.LT.AND P5, PT, R16, UR5, !P0 ;  /* 0x0000000510007c0c */ /* 0x001fe2000c7a1270 */
[----:B------:R-:W4:Y:S01]  /*188a0*/  LDL.LU R18, [R1+0x228] ;  /* 0x0002280001127983 */ /* 0x000f220000300800 */
[----:B------:R-:W-:Y:S01]  /*188b0*/  LEA.HI.X.SX32 R3, R13, R40, 0x1, P4 ;  /* 0x000000280d037211 */ /* 0x000fe200020f0eff */
[----:B------:R-:W0:Y:S01]  /*188c0*/  LDCU UR4, c[0x0][0x39c] ;  /* 0x00007380ff0477ac */ /* 0x000e220008000800 */
[C---:B------:R-:W-:Y:S01]  /*188d0*/  IADD3 R8, P4, PT, R15.reuse, R0, RZ ;  /* 0x000000000f087210 */ /* 0x040fe20007f9e0ff */
[----:B------:R-:W5:Y:S01]  /*188e0*/  LDL.LU R16, [R1+0x324] ;  /* 0x0003240001107983 */ /* 0x000f620000300800 */
[----:B------:R-:W2:Y:S02]  /*188f0*/  LDCU UR5, c[0x0][0x39c] ;  /* 0x00007380ff0577ac */ /* 0x000ea40008000800 */
[----:B------:R-:W-:Y:S01]  /*18900*/  LEA.HI.X.SX32 R9, R15, R40, 0x1, P4 ;  /* 0x000000280f097211 */ /* 0x000fe200020f0eff */
[----:B------:R-:W-:Y:S01]  /*18910*/  IMAD R15, R39, 0x2, R15 ;  /* 0x00000002270f7824 */ /* 0x000fe200078e020f */
[----:B------:R0:W-:Y:S04]  /*18920*/  @P3 STG.E.U8 desc[UR26][R10.64], R21 ;  /* 0x000000150a003986 */ /* 0x0001e8000c10111a */
[----:B------:R1:W-:Y:S01]  /*18930*/  @P1 STG.E.U8 desc[UR26][R2.64], R19 ;  /* 0x0000001302001986 */ /* 0x0003e2000c10111a */
[----:B---3--:R-:W-:-:S03]  /*18940*/  ISETP.LT.AND P1, PT, R12, UR7, !P0 ;  /* 0x000000070c007c0c */ /* 0x008fc6000c721270 */
[----:B------:R-:W-:Y:S01]  /*18950*/  @P2 STG.E.U8 desc[UR26][R8.64], R17 ;  /* 0x0000001108002986 */ /* 0x000fe2000c10111a */
[----:B------:R-:W-:Y:S01]  /*18960*/  IADD3 R12, P4, PT, R15, R0, RZ ;  /* 0x000000000f0c7210 */ /* 0x000fe20007f9e0ff */
[----:B0-----:R-:W-:Y:S01]  /*18970*/  IMAD R11, R39, 0x2, R15 ;  /* 0x00000002270b7824 */ /* 0x001fe200078e020f */
[----:B-1----:R-:W-:Y:S01]  /*18980*/  ISETP.LT.AND P3, PT, R14, UR6, !P0 ;  /* 0x000000060e007c0c */ /* 0x002fe2000c761270 */
[----:B------:R-:W4:Y:S01]  /*18990*/  LDCU UR6, c[0x0][0x39c] ;  /* 0x00007380ff0677ac */ /* 0x000f220008000800 */
[----:B------:R-:W-:Y:S01]  /*189a0*/  LEA.HI.X.SX32 R13, R15, R40, 0x1, P4 ;  /* 0x000000280f0d7211 */ /* 0x000fe200020f0eff */
[----:B------:R-:W3:Y:S01]  /*189b0*/  LDL.LU R14, [R1+0x320] ;  /* 0x00032000010e7983 */ /* 0x000ee20000300800 */
[----:B------:R-:W-:Y:S01]  /*189c0*/  PRMT R19, R5, 0x7771, RZ ;  /* 0x0000777105137816 */ /* 0x000fe200000000ff */
[----:B------:R-:W0:Y:S04]  /*189d0*/  LDCU UR7, c[0x0][0x39c] ;  /* 0x00007380ff0777ac */ /* 0x000e280008000800 */
[----:B------:R1:W-:Y:S04]  /*189e0*/  @P6 STG.E.U8 desc[UR26][R12.64], R19 ;  /* 0x000000130c006986 */ /* 0x0003e8000c10111a */
[----:B-1----:R-:W3:Y:S01]  /*189f0*/  LDL.LU R12, [R1+0x28c] ;  /* 0x00028c00010c7983 */ /* 0x002ee20000300800 */
[C---:B------:R-:W-:Y:S01]  /*18a00*/  ISETP.LT.AND P2, PT, R22.reuse, UR4, !P0 ;  /* 0x0000000416007c0c */ /* 0x040fe2000c741270 */
[----:B------:R-:W5:Y:S01]  /*18a10*/  LDCU UR4, c[0x0][0x39c] ;  /* 0x00007380ff0477ac */ /* 0x000f620008000800 */
[----:B------:R-:W-:Y:S01]  /*18a20*/  IMAD R15, R22, R39, RZ ;  /* 0x00000027160f7224 */ /* 0x000fe200078e02ff */
[-C--:B------:R-:W-:Y:S01]  /*18a30*/  IADD3 R2, P4, PT, R11, R0.reuse, RZ ;  /* 0x000000000b027210 */ /* 0x080fe20007f9e0ff */
[----:B------:R-:W3:Y:S03]  /*18a40*/  LDL.LU R10, [R1+0x31c] ;  /* 0x00031c00010a7983 */ /* 0x000ee60000300800 */
[----:B------:R-:W-:-:S02]  /*18a50*/  IADD3 R8, P6, PT, R15, R0, RZ ;  /* 0x000000000f087210 */ /* 0x000fc40007fde0ff */
[-C--:B------:R-:W-:Y:S02]  /*18a60*/  LEA.HI.X.SX32 R3, R11, R40.reuse, 0x1, P4 ;  /* 0x000000280b037211 */ /* 0x080fe400020f0eff */
[----:B------:R-:W-:Y:S02]  /*18a70*/  PRMT R17, R5, 0x7772, RZ ;  /* 0x0000777205117816 */ /* 0x000fe400000000ff */
[----:B------:R-:W-:Y:S02]  /*18a80*/  LEA.HI.X.SX32 R9, R15, R40, 0x1, P6 ;  /* 0x000000280f097211 */ /* 0x000fe400030f0eff */
[----:B------:R-:W-:Y:S01]  /*18a90*/  PRMT R15, R5, 0x7773, RZ ;  /* 0x00007773050f7816 */ /* 0x000fe200000000ff */
[----:B------:R-:W-:Y:S01]  /*18aa0*/  IMAD R11, R39, 0x4, R11 ;  /* 0x00000004270b7824 */ /* 0x000fe200078e020b */
[----:B------:R1:W-:Y:S04]  /*18ab0*/  @P5 STG.E.U8 desc[UR26][R2.64], R17 ;  /* 0x0000001102005986 */ /* 0x0003e8000c10111a */
[----:B------:R0:W-:Y:S01]  /*18ac0*/  @P2 STG.E.U8 desc[UR26][R8.64], R15 ;  /* 0x0000000f08002986 */ /* 0x0001e2000c10111a */
[----:B------:R-:W-:-:S04]  /*18ad0*/  IADD3 R4, P6, PT, R11, R0, RZ ;  /* 0x000000000b047210 */ /* 0x000fc80007fde0ff */
[----:B------:R-:W-:Y:S01]  /*18ae0*/  LEA.HI.X.SX32 R5, R11, R40, 0x1, P6 ;  /* 0x000000280b057211 */ /* 0x000fe200030f0eff */
[----:B------:R-:W-:Y:S01]  /*18af0*/  IMAD R11, R39, 0x2, R11 ;  /* 0x00000002270b7824 */ /* 0x000fe200078e020b */
[----:B------:R-:W-:-:S04]  /*18b00*/  PRMT R19, R6, 0x7770, RZ ;  /* 0x0000777006137816 */ /* 0x000fc800000000ff */
[C---:B-1----:R-:W-:Y:S02]  /*18b10*/  IADD3 R2, P6, PT, R11.reuse, R0, RZ ;  /* 0x000000000b027210 */ /* 0x042fe40007fde0ff */
[----:B------:R-:W-:Y:S02]  /*18b20*/  PRMT R17, R6, 0x7771, RZ ;  /* 0x0000777106117816 */ /* 0x000fe400000000ff */
[----:B------:R-:W-:Y:S01]  /*18b30*/  LEA.HI.X.SX32 R3, R11, R40, 0x1, P6 ;  /* 0x000000280b037211 */ /* 0x000fe200030f0eff */
[----:B------:R1:W-:Y:S04]  /*18b40*/  @P3 STG.E.U8 desc[UR26][R4.64], R19 ;  /* 0x0000001304003986 */ /* 0x0003e8000c10111a */
[----:B------:R0:W-:Y:S01]  /*18b50*/  @P1 STG.E.U8 desc[UR26][R2.64], R17 ;  /* 0x0000001102001986 */ /* 0x0001e2000c10111a */
[----:B--2---:R-:W-:Y:S01]  /*18b60*/  ISETP.LT.AND P4, PT, R20, UR5, !P0 ;  /* 0x0000000514007c0c */ /* 0x004fe2000c781270 */
[----:B------:R-:W3:Y:S01]  /*18b70*/  LDCU UR5, c[0x0][0x39c] ;  /* 0x00007380ff0577ac */ /* 0x000ee20008000800 */
[----:B-----5:R-:W-:Y:S01]  /*18b80*/  ISETP.LT.AND P2, PT, R16, UR4, !P0 ;  /* 0x0000000410007c0c */ /* 0x020fe2000c741270 */
[----:B------:R-:W2:Y:S01]  /*18b90*/  LDCU UR4, c[0x0][0x39c] ;  /* 0x00007380ff0477ac */ /* 0x000ea20008000800 */
[----:B------:R-:W5:Y:S01]  /*18ba0*/  LDL.LU R16, [R1+0x318] ;  /* 0x0003180001107983 */ /* 0x000f620000300800 */
[----:B----4-:R-:W-:Y:S01]  /*18bb0*/  ISETP.LT.AND P5, PT, R18, UR6, !P0 ;  /* 0x0000000612007c0c */ /* 0x010fe2000c7a1270 */
[----:B------:R-:W-:Y:S01]  /*18bc0*/  IMAD R13, R39, 0x2, R11 ;  /* 0x00000002270d7824 */ /* 0x000fe200078e020b */
[----:B------:R-:W4:Y:S01]  /*18bd0*/  LDCU UR6, c[0x0][0x39c] ;  /* 0x00007380ff0677ac */ /* 0x000f220008000800 */
[----:B------:R-:W5:Y:S01]  /*18be0*/  LDL.LU R18, [R1+0x1d8] ;  /* 0x0001d80001127983 */ /* 0x000f620000300800 */
[----:B---3--:R-:W-:-:S02]  /*18bf0*/  ISETP.LT.AND P3, PT, R14, UR5, !P0 ;  /* 0x000000050e007c0c */ /* 0x008fc4000c761270 */
[----:B--2---:R-:W-:Y:S01]  /*18c00*/  ISETP.LT.AND P1, PT, R12, UR4, !P0 ;  /* 0x000000040c007c0c */ /* 0x004fe2000c721270 */
[----:B------:R-:W2:Y:S01]  /*18c10*/  LDL.LU R14, [R1+0x264] ;  /* 0x00026400010e7983 */ /* 0x000ea20000300800 */
[----:B0-----:R-:W-:Y:S01]  /*18c20*/  IADD3 R8, P6, PT, R13, R0, RZ ;  /* 0x000000000d087210 */ /* 0x001fe20007fde0ff */
[----:B------:R-:W-:Y:S01]  /*18c30*/  IMAD R11, R39, 0x2, R13 ;  /* 0x00000002270b7824 */ /* 0x000fe200078e020d */
[----:B------:R-:W5:Y:S01]  /*18c40*/  LDCU UR5, c[0x0][0x39c] ;  /* 0x00007380ff0577ac */ /* 0x000f620008000800 */
[----:B------:R-:W3:Y:S01]  /*18c50*/  LDL.LU R12, [R1+0x21c] ;  /* 0x00021c00010c7983 */ /* 0x000ee20000300800 */
[----:B------:R-:W-:Y:S02]  /*18c60*/  LEA.HI.X.SX32 R9, R13, R40, 0x1, P6 ;  /* 0x000000280d097211 */ /* 0x000fe400030f0eff */
[----:B-1----:R-:W-:Y:S01]  /*18c70*/  IADD3 R4, P6, PT, R11, R0, RZ ;  /* 0x000000000b047210 */ /* 0x002fe20007fde0ff */
[----:B------:R-:W0:Y:S01]  /*18c80*/  LDCU UR4, c[0x0][0x39c] ;  /* 0x00007380ff0477ac */ /* 0x000e220008000800 */
[----:B------:R-:W-:-:S02]  /*18c90*/  PRMT R15, R6, 0x7772, RZ ;  /* 0x00007772060f7816 */ /* 0x000fc400000000ff */
[----:B------:R-:W-:Y:S01]  /*18ca0*/  LEA.HI.X.SX32 R5, R11, R40, 0x1, P6 ;  /* 0x000000280b057211 */ /* 0x000fe200030f0eff */
[C---:B------:R-:W-:Y:S02]  /*18cb0*/  IMAD R11, R39.reuse, 0x2, R11 ;  /* 0x00000002270b7824 */ /* 0x040fe400078e020b */
[----:B------:R1:W-:Y:S01]  /*18cc0*/  @P4 STG.E.U8 desc[UR26][R8.64], R15 ;  /* 0x0000000f08004986 */ /* 0x0003e2000c10111a */
[----:B----4-:R-:W-:Y:S02]  /*18cd0*/  ISETP.LT.AND P4, PT, R10, UR6, !P0 ;  /* 0x000000060a007c0c */ /* 0x010fe4000c781270 */
[----:B------:R-:W-:Y:S01]  /*18ce0*/  PRMT R13, R6, 0x7773, RZ ;  /* 0x00007773060d7816 */ /* 0x000fe200000000ff */
[----:B------:R-:W-:Y:S01]  /*18cf0*/  IMAD R3, R39, 0x2, R11 ;  /* 0x0000000227037824 */ /* 0x000fe200078e020b */
[----:B------:R-:W-:Y:S01]  /*18d00*/  IADD3 R10, P6, PT, R11, R0, RZ ;  /* 0x000000000b0a7210 */ /* 0x000fe20007fde0ff */
[----:B------:R-:W2:Y:S01]  /*18d10*/  LDCU UR6, c[0x0][0x39c] ;  /* 0x00007380ff0677ac */ /* 0x000ea20008000800 */
[----:B------:R-:W-:-:S02]  /*18d20*/  PRMT R19, R7, 0x7770, RZ ;  /* 0x0000777007137816 */ /* 0x000fc400000000ff */
[----:B------:R-:W-:Y:S01]  /*18d30*/  LEA.HI.X.SX32 R11, R11, R40, 0x1, P6 ;  /* 0x000000280b0b7211 */ /* 0x000fe200030f0eff */
[----:B------:R4:W-:Y:S04]  /*18d40*/  @P5 STG.E.U8 desc[UR26][R4.64], R13 ;  /* 0x0000000d04005986 */ /* 0x0009e8000c10111a */
[----:B------:R0:W-:Y:S01]  /*18d50*/  @P2 STG.E.U8 desc[UR26][R10.64], R19 ;  /* 0x000000130a002986 */ /* 0x0001e2000c10111a */
[----:B-1----:R-:W-:Y:S01]  /*18d60*/  IMAD R9, R39, 0x2, R3 ;  /* 0x0000000227097824 */ /* 0x002fe200078e0203 */
[----:B------:R-:W-:Y:S02]  /*18d70*/  IADD3 R2, P6, PT, R3, R0, RZ ;  /* 0x0000000003027210 */ /* 0x000fe40007fde0ff */
[----:B------:R-:W-:Y:S02]  /*18d80*/  PRMT R17, R7, 0x7771, RZ ;  /* 0x0000777107117816 */ /* 0x000fe400000000ff */
[----:B------:R-:W-:-:S02]  /*18d90*/  LEA.HI.X.SX32 R3, R3, R40, 0x1, P6 ;  /* 0x0000002803037211 */ /* 0x000fc400030f0eff */
[----:B----4-:R-:W-:-:S04]  /*18da0*/  IADD3 R4, P2, PT, R9, R0, RZ ;  /* 0x0000000009047210 */ /* 0x010fc80007f5e0ff */
[----:B------:R-:W-:Y:S01]  /*18db0*/  LEA.HI.X.SX32 R5, R9, R40, 0x1, P2 ;  /* 0x0000002809057211 */ /* 0x000fe200010f0eff */
[----:B------:R1:W-:Y:S01]  /*18dc0*/  @P3 STG.E.U8 desc[UR26][R2.64], R17 ;  /* 0x0000001102003986 */ /* 0x0003e2000c10111a */
[----:B0-----:R-:W-:Y:S01]  /*18dd0*/  IMAD R11, R39, 0x4, R9 ;  /* 0x00000004270b7824 */ /* 0x001fe200078e0209 */
[----:B-----5:R-:W-:Y:S01]  /*18de0*/  ISETP.LT.AND P5, PT, R16, UR5, !P0 ;  /* 0x0000000510007c0c */ /* 0x020fe2000c7a1270 */
[----:B------:R-:W3:Y:S01]  /*18df0*/  LDCU UR5, c[0x0][0x39c] ;  /* 0x00007380ff0577ac */ /* 0x000ee20008000800 */
[----:B------:R-:W4:Y:S04]  /*18e00*/  LDL.LU R16, [R1+0x314] ;  /* 0x0003140001107983 */ /* 0x000f280000300800 */
[----:B------:R-:W5:Y:S04]  /*18e10*/  LDL.LU R6, [R1+0x310] ;  /* 0x0003100001067983 */ /* 0x000f680000300800 */
[----:B------:R-:W4:Y:S01]  /*18e20*/  LDL.LU R10, [R1+0x260] ;  /* 0x00026000010a7983 */ /* 0x000f220000300800 */
[----:B------:R-:W-:-:S05]  /*18e30*/  IMAD R13, R18, R39, RZ ;  /* 0x00000027120d7224 */ /* 0x000fca00078e02ff */
[----:B------:R-:W-:-:S04]  /*18e40*/  IADD3 R8, P2, PT, R13, R0, RZ ;  /* 0x000000000d087210 */ /* 0x000fc80007f5e0ff */
[----:B------:R-:W-:Y:S02]  /*18e50*/  LEA.HI.X.SX32 R9, R13, R40, 0x1, P2 ;  /* 0x000000280d097211 */ /* 0x000fe400010f0eff */
[----:B--2---:R-:W-:Y:S01]  /*18e60*/  ISETP.LT.AND P3, PT, R14, UR6, !P0 ;  /* 0x000000060e007c0c */ /* 0x004fe2000c761270 */
[----:B------:R-:W5:Y:S01]  /*18e70*/  LDCU UR6, c[0x0][0x39c] ;  /* 0x00007380ff0677ac */ /* 0x000f620008000800 */
[----:B------:R-:W2:Y:S01]  /*18e80*/  LDL.LU R14, [R1+0x30c] ;  /* 0x00030c00010e7983 */ /* 0x000ea20000300800 */
[----:B---3--:R-:W-:Y:S01]  /*18e90*/  ISETP.LT.AND P2, PT, R12, UR5, !P0 ;  /* 0x000000050c007c0c */ /* 0x008fe2000c741270 */
[----:B------:R-:W4:Y:S02]  /*18ea0*/  LDCU UR5, c[0x0][0x39c] ;  /* 0x00007380ff0577ac */ /* 0x000f240008000800 */
[----:B------:R-:W3:Y:S01]  /*18eb0*/  LDL.LU R12, [R1+0x308] ;  /* 0x00030800010c7983 */ /* 0x000ee20000300800 */
[----:B------:R-:W-:Y:S02]  /*18ec0*/  ISETP.LT.AND P6, PT, R18, UR4, !P0 ;  /* 0x0000000412007c0c */ /* 0x000fe4000c7c1270 */
[C---:B------:R-:W-:Y:S01]  /*18ed0*/  PRMT R15, R7.reuse, 0x7772, RZ ;  /* 0x00007772070f7816 */ /* 0x040fe200000000ff */
[----:B------:R-:W3:Y:S01]  /*18ee0*/  LDL.LU R18, [R1+0x1d4] ;  /* 0x0001d40001127983 */ /* 0x000ee20000300800 */
[----:B------:R-:W-:Y:S01]  /*18ef0*/  PRMT R13, R7, 0x7773, RZ ;  /* 0x00007773070d7816 */ /* 0x000fe200000000ff */
[----:B------:R-:W-:Y:S01]  /*18f00*/  IMAD R7, R39, 0x2, R11 ;  /* 0x0000000227077824 */ /* 0x000fe200078e020b */
[----:B-1----:R-:W-:Y:S01]  /*18f10*/  PRMT R17, R32, 0x7771, RZ ;  /* 0x0000777120117816 */ /* 0x002fe200000000ff */
[----:B------:R0:W-:Y:S01]  /*18f20*/  @P1 STG.E.U8 desc[UR26][R4.64], R15 ;  /* 0x0000000f04001986 */ /* 0x0001e2000c10111a */
[C---:B------:R-:W-:Y:S01]  /*18f30*/  IADD3 R2, P1, PT, R11.reuse, R0, RZ ;  /* 0x000000000b027210 */ /* 0x040fe20007f3e0ff */
[----:B------:R-:W1:Y:S04]  /*18f40*/  LDCU UR4, c[0x0][0x39c] ;  /* 0x00007380ff0477ac */ /* 0x000e680008000800 */
[----:B------:R1:W-:Y:S01]  /*18f50*/  @P6 STG.E.U8 desc[UR26][R8.64], R13 ;  /* 0x0000000d08006986 */ /* 0x0003e2000c10111a */
[----:B------:R-:W-:-:S02]  /*18f60*/  LEA.HI.X.SX32 R3, R11, R40, 0x1, P1 ;  /* 0x000000280b037211 */ /* 0x000fc400008f0eff */
[----:B------:R-:W-:Y:S02]  /*18f70*/  PRMT R11, R32, 0x7770, RZ ;  /* 0x00007770200b7816 */ /* 0x000fe400000000ff */
[----:B0-----:R-:W-:-:S04]  /*18f80*/  IADD3 R4, P6, PT, R7, R0, RZ ;  /* 0x0000000007047210 */ /* 0x001fc80007fde0ff */
[----:B------:R-:W-:Y:S01]  /*18f90*/  LEA.HI.X.SX32 R5, R7, R40, 0x1, P6 ;  /* 0x0000002807057211 */ /* 0x000fe200030f0eff */
[----:B------:R0:W-:Y:S01]  /*18fa0*/  @P4 STG.E.U8 desc[UR26][R2.64], R11 ;  /* 0x0000000b02004986 */ /* 0x0001e2000c10111a */
[----:B------:R-:W-:-:S03]  /*18fb0*/  IMAD R7, R39, 0x2, R7 ;  /* 0x0000000227077824 */ /* 0x000fc600078e0207 */
[----:B------:R0:W-:Y:S01]  /*18fc0*/  @P5 STG.E.U8 desc[UR26][R4.64], R17 ;  /* 0x0000001104005986 */ /* 0x0001e2000c10111a */
[----:B-1----:R-:W-:Y:S01]  /*18fd0*/  IMAD R9, R39, 0x2, R7 ;  /* 0x0000000227097824 */ /* 0x002fe200078e0207 */
[C---:B------:R-:W-:Y:S02]  /*18fe0*/  PRMT R15, R32.reuse, 0x7772, RZ ;  /* 0x00007772200f7816 */ /* 0x040fe400000000ff */
[----:B------:R-:W-:Y:S02]  /*18ff0*/  PRMT R13, R32, 0x7773, RZ ;  /* 0x00007773200d7816 */ /* 0x000fe400000000ff */
[----:B-----5:R-:W-:Y:S01]  /*19000*/  ISETP.LT.AND P4, PT, R6, UR6, !P0 ;  /* 0x0000000606007c0c */ /* 0x020fe2000c781270 */
[----:B------:R-:W3:Y:S01]  /*19010*/  LDCU UR6, c[0x0][0x39c] ;  /* 0x00007380ff0677ac */ /* 0x000ee20008000800 */
[----:B----4-:R-:W-:Y:S02]  /*19020*/  ISETP.LT.AND P5, PT, R10, UR5, !P0 ;  /* 0x000000050a007c0c */ /* 0x010fe4000c7a1270 */
[----:B------:R-:W-:Y:S01]  /*19030*/  ISETP.LT.AND P1, PT, R16, UR4, !P0 ;  /* 0x0000000410007c0c */ /* 0x000fe2000c721270 */
[----:B------:R-:W4:Y:S01]  /*19040*/  LDL.LU R10, [R1+0x25c] ;  /* 0x00025c00010a7983 */ /* 0x000f220000300800 */
[----:B------:R-:W-:Y:S01]  /*19050*/  IADD3 R6, P6, PT, R7, R0, RZ ;  /* 0x0000000007067210 */ /* 0x000fe20007fde0ff */
[----:B0-----:R-:W-:Y:S01]  /*19060*/  IMAD R11, R39, 0x2, R9 ;  /* 0x00000002270b7824 */ /* 0x001fe200078e0209 */
[----:B------:R-:W4:Y:S01]  /*19070*/  LDCU UR5, c[0x0][0x39c] ;  /* 0x00007380ff0577ac */ /* 0x000f220008000800 */
[----:B------:R-:W5:Y:S01]  /*19080*/  LDL.LU R16, [R1+0x210] ;  /* 0x0002100001107983 */ /* 0x000f620000300800 */
[----:B------:R-:W-:-:S02]  /*19090*/  LEA.HI.X.SX32 R7, R7, R40, 0x1, P6 ;  /* 0x0000002807077211 */ /* 0x000fc400030f0eff */
[C---:B------:R-:W-:Y:S01]  /*190a0*/  IADD3 R2, P6, PT, R9.reuse, R0, RZ ;  /* 0x0000000009027210 */ /* 0x040fe20007fde0ff */
[----:B------:R-:W0:Y:S03]  /*190b0*/  LDCU UR4, c[0x0][0x39c] ;  /* 0x00007380ff0477ac */ /* 0x000e260008000800 */
[----:B------:R-:W-:Y:S01]  /*190c0*/  LEA.HI.X.SX32 R3, R9, R40, 0x1, P6 ;  /* 0x0000002809037211 */ /* 0x000fe200030f0eff */
[----:B------:R1:W-:Y:S04]  /*190d0*/  @P3 STG.E.U8 desc[UR26][R6.64], R15 ;  /* 0x0000000f06003986 */ /* 0x0003e8000c10111a */
[----:B------:R0:W-:Y:S01]  /*190e0*/  @P2 STG.E.U8 desc[UR26][R2.64], R13 ;  /* 0x0000000d02002986 */ /* 0x0001e2000c10111a */
[----:B--2---:R-:W-:Y:S01]  /*190f0*/  ISETP.LT.AND P3, PT, R14, UR7, !P0 ;  /* 0x000000070e007c0c */ /* 0x004fe2000c761270 */
[----:B------:R-:W2:Y:S02]  /*19100*/  LDCU UR7, c[0x0][0x39c] ;  /* 0x00007380ff0777ac */ /* 0x000ea40008000800 */
[----:B------:R-:W2:Y:S01]  /*19110*/  LDL.LU R14, [R1+0x304] ;  /* 0x00030400010e7983 */ /* 0x000ea20000300800 */
[----:B---3--:R-:W-:Y:S01]  /*19120*/  ISETP.LT.AND P2, PT, R12, UR6, !P0 ;  /* 0x000000060c007c0c */ /* 0x008fe2000c741270 */
[----:B------:R-:W5:Y:S02]  /*19130*/  LDCU UR6, c[0x0][0x39c] ;  /* 0x00007380ff0677ac */ /* 0x000f640008000800 */
[----:B------:R-:W3:Y:S04]  /*19140*/  LDL.LU R8, [R1+0x300] ;  /* 0x0003000001087983 */ /* 0x000ee80000300800 */
[----:B------:R-:W2:Y:S01]  /*19150*/  LDL.LU R12, [R1+0x258] ;  /* 0x00025800010c7983 */ /* 0x000ea20000300800 */
[----:B------:R-:W-:-:S04]  /*19160*/  IADD3 R4, P6, PT, R11, R0, RZ ;  /* 0x000000000b047210 */ /* 0x000fc80007fde0ff */
[----:B------:R-:W-:Y:S01]  /*19170*/  LEA.HI.X.SX32 R5, R11, R40, 0x1, P6 ;  /* 0x000000280b057211 */ /* 0x000fe200030f0eff */
[----:B------:R-:W-:-:S04]  /*19180*/  IMAD R11, R39, 0x2, R11 ;  /* 0x00000002270b7824 */ /* 0x000fc800078e020b */
[----:B------:R-:W-:Y:S01]  /*19190*/  IMAD R9, R39, 0x2, R11 ;  /* 0x0000000227097824 */ /* 0x000fe200078e020b */
[----:B-1----:R-:W-:Y:S02]  /*191a0*/  IADD3 R6, P6, PT, R11, R0, RZ ;  /* 0x000000000b067210 */ /* 0x002fe40007fde0ff */
[----:B------:R-:W-:Y:S02]  /*191b0*/  PRMT R17, R33, 0x7770, RZ ;  /* 0x0000777021117816 */ /* 0x000fe400000000ff */
[----:B------:R-:W-:Y:S01]  /*191c0*/  LEA.HI.X.SX32 R7, R11, R40, 0x1, P6 ;  /* 0x000000280b077211 */ /* 0x000fe200030f0eff */
[----:B------:R-:W-:Y:S01]  /*191d0*/  IMAD R11, R18, R39, RZ ;  /* 0x00000027120b7224 */ /* 0x000fe200078e02ff */
[----:B0-----:R-:W-:Y:S02]  /*191e0*/  IADD3 R2, P6, PT, R9, R0, RZ ;  /* 0x0000000009027210 */ /* 0x001fe40007fde0ff */
[C---:B------:R-:W-:Y:S01]  /*191f0*/  PRMT R15, R33.reuse, 0x7771, RZ ;  /* 0x00007771210f7816 */ /* 0x040fe200000000ff */
[----:B------:R0:W-:Y:S01]  /*19200*/  @P1 STG.E.U8 desc[UR26][R4.64], R17 ;  /* 0x0000001104001986 */ /* 0x0001e2000c10111a */
[----:B------:R-:W-:-:S02]  /*19210*/  PRMT R13, R33, 0x7772, RZ ;  /* 0x00007772210d7816 */ /* 0x000fc400000000ff */
[----:B------:R-:W-:Y:S01]  /*19220*/  LEA.HI.X.SX32 R3, R9, R40, 0x1, P6 ;  /* 0x0000002809037211 */ /* 0x000fe200030f0eff */
[----:B------:R1:W-:Y:S01]  /*19230*/  @P4 STG.E.U8 desc[UR26][R6.64], R15 ;  /* 0x0000000f06004986 */ /* 0x0003e2000c10111a */
[----:B------:R-:W-:Y:S01]  /*19240*/  IMAD R9, R39, 0x4, R9 ;  /* 0x0000000427097824 */ /* 0x000fe200078e0209 */
[----:B------:R-:W-:Y:S01]  /*19250*/  ISETP.LT.AND P1, PT, R18, UR4, !P0 ;  /* 0x0000000412007c0c */ /* 0x000fe2000c721270 */
[----:B------:R-:W3:Y:S01]  /*19260*/  LDCU UR4, c[0x0][0x39c] ;  /* 0x00007380ff0477ac */ /* 0x000ee20008000800 */
[----:B------:R1:W-:Y:S01]  /*19270*/  @P5 STG.E.U8 desc[UR26][R2.64], R13 ;  /* 0x0000000d02005986 */ /* 0x0003e2000c10111a */
[----:B0-----:R-:W-:-:S04]  /*19280*/  IADD3 R4, P6, PT, R11, R0, RZ ;  /* 0x000000000b047210 */ /* 0x001fc80007fde0ff */
[----:B------:R-:W-:Y:S01]  /*19290*/  LEA.HI.X.SX32 R5, R11, R40, 0x1, P6 ;  /* 0x000000280b057211 */ /* 0x000fe200030f0eff */
[----:B------:R-:W-:Y:S01]  /*192a0*/  IMAD R11, R39, 0x2, R9 ;  /* 0x00000002270b7824 */ /* 0x000fe200078e0209 */
[----:B-1----:R-:W-:-:S04]  /*192b0*/  IADD3 R6, P5, PT, R9, R0, RZ ;  /* 0x0000000009067210 */ /* 0x002fc80007fbe0ff */
[----:B------:R-:W-:Y:S02]  /*192c0*/  LEA.HI.X.SX32 R7, R9, R40, 0x1, P5 ;  /* 0x0000002809077211 */ /* 0x000fe400028f0eff */
[----:B------:R-:W-:Y:S02]  /*192d0*/  IADD3 R2, P5, PT, R11, R0, RZ ;  /* 0x000000000b027210 */ /* 0x000fe40007fbe0ff */
[----:B------:R-:W-:Y:S02]  /*192e0*/  PRMT R33, R33, 0x7773, RZ ;  /* 0x0000777321217816 */ /* 0x000fe400000000ff */
[C---:B------:R-:W-:Y:S02]  /*192f0*/  PRMT R19, R34.reuse, 0x7770, RZ ;  /* 0x0000777022137816 */ /* 0x040fe400000000ff */
[----:B------:R-:W-:Y:S02]  /*19300*/  PRMT R15, R34, 0x7771, RZ ;  /* 0x00007771220f7816 */ /* 0x000fe400000000ff */
[----:B------:R-:W-:Y:S01]  /*19310*/  LEA.HI.X.SX32 R3, R11, R40, 0x1, P5 ;  /* 0x000000280b037211 */ /* 0x000fe200028f0eff */
[----:B------:R-:W-:Y:S04]  /*19320*/  @P1 STG.E.U8 desc[UR26][R4.64], R33 ;  /* 0x0000002104001986 */ /* 0x000fe8000c10111a */
[----:B------:R-:W-:Y:S04]  /*19330*/  @P3 STG.E.U8 desc[UR26][R6.64], R19 ;  /* 0x0000001306003986 */ /* 0x000fe8000c10111a */
[----:B------:R0:W-:Y:S01]  /*19340*/  @P2 STG.E.U8 desc[UR26][R2.64], R15 ;  /* 0x0000000f02002986 */ /* 0x0001e2000c10111a */
[----:B----4-:R-:W-:Y:S01]  /*19350*/  ISETP.LT.AND P4, PT, R10, UR5, !P0 ;  /* 0x000000050a007c0c */ /* 0x010fe2000c781270 */
[----:B------:R-:W2:Y:S02]  /*19360*/  LDCU UR5, c[0x0][0x39c] ;  /* 0x00007380ff0577ac */ /* 0x000ea40008000800 */
[----:B------:R-:W4:Y:S01]  /*19370*/  LDL.LU R10, [R1+0x2fc] ;  /* 0x0002fc00010a7983 */ /* 0x000f220000300800 */
[----:B-----5:R-:W-:Y:S01]  /*19380*/  ISETP.LT.AND P6, PT, R16, UR6, !P0 ;  /* 0x0000000610007c0c */ /* 0x020fe2000c7c1270 */
[----:B------:R-:W4:Y:S02]  /*19390*/  LDCU UR6, c[0x0][0x39c] ;  /* 0x00007380ff0677ac */ /* 0x000f240008000800 */
[----:B------:R-:W5:Y:S04]  /*193a0*/  LDL.LU R16, [R1+0x2f8] ;  /* 0x0002f80001107983 */ /* 0x000f680000300800 */
[----:B------:R-:W5:Y:S01]  /*193b0*/  LDL.LU R20, [R1+0x1d0] ;  /* 0x0001d00001147983 */ /* 0x000f620000300800 */
[----:B------:R-:W-:Y:S01]  /*193c0*/  IMAD R13, R39, 0x2, R11 ;  /* 0x00000002270d7824 */ /* 0x000fe200078e020b */
[----:B------:R-:W-:-:S02]  /*193d0*/  PRMT R17, R34, 0x7772, RZ ;  /* 0x0000777222117816 */ /* 0x000fc400000000ff */
[----:B------:R-:W-:Y:S01]  /*193e0*/  PRMT R21, R35, 0x7770, RZ ;  /* 0x0000777023157816 */ /* 0x000fe200000000ff */
[----:B------:R-:W1:Y:S01]  /*193f0*/  LDS.128 R4, [R38+0x800] ;  /* 0x0008000026047984 */ /* 0x000e620000000c00 */
[----:B--2---:R-:W-:Y:S01]  /*19400*/  ISETP.LT.AND P2, PT, R12, UR5, !P0 ;  /* 0x000000050c007c0c */ /* 0x004fe2000c741270 */
[----:B------:R-:W5:Y:S02]  /*19410*/  LDCU UR5, c[0x0][0x39c] ;  /* 0x00007380ff0577ac */ /* 0x000f640008000800 */
[----:B------:R-:W2:Y:S01]  /*19420*/  LDL.LU R12, [R1+0x254] ;  /* 0x00025400010c7983 */ /* 0x000ea20000300800 */
[----:B---3--:R-:W-:Y:S02]  /*19430*/  ISETP.LT.AND P3, PT, R8, UR4, !P0 ;  /* 0x0000000408007c0c */ /* 0x008fe4000c761270 */
[----:B------:R-:W-:Y:S01]  /*19440*/  IADD3 R8, P5, PT, R13, R0, RZ ;  /* 0x000000000d087210 */ /* 0x000fe20007fbe0ff */
[----:B------:R-:W3:Y:S01]  /*19450*/  LDCU UR4, c[0x0][0x39c] ;  /* 0x00007380ff0477ac */ /* 0x000ee20008000800 */
[----:B------:R-:W-:-:S02]  /*19460*/  ISETP.LT.AND P1, PT, R14, UR7, !P0 ;  /* 0x000000070e007c0c */ /* 0x000fc4000c721270 */
[----:B------:R-:W-:Y:S01]  /*19470*/  LEA.HI.X.SX32 R9, R13, R40, 0x1, P5 ;  /* 0x000000280d097211 */ /* 0x000fe200028f0eff */
[C---:B------:R-:W-:Y:S01]  /*19480*/  IMAD R13, R39.reuse, 0x2, R13 ;  /* 0x00000002270d7824 */ /* 0x040fe200078e020d */
[----:B------:R-:W3:Y:S01]  /*19490*/  LDL.LU R14, [R1+0x200] ;  /* 0x00020000010e7983 */ /* 0x000ee20000300800 */
[----:B0-----:R-:W-:Y:S01]  /*194a0*/  PRMT R15, R34, 0x7773, RZ ;  /* 0x00007773220f7816 */ /* 0x001fe200000000ff */
[----:B------:R-:W0:Y:S01]  /*194b0*/  LDCU UR7, c[0x0][0x39c] ;  /* 0x00007380ff0777ac */ /* 0x000e220008000800 */
[----:B------:R-:W-:Y:S01]  /*194c0*/  IMAD R3, R39, 0x2, R13 ;  /* 0x0000000227037824 */ /* 0x000fe200078e020d */
[----:B------:R-:W-:Y:S04]  /*194d0*/  @P4 STG.E.U8 desc[UR26][R8.64], R17 ;  /* 0x0000001108004986 */ /* 0x000fe8000c10111a */
[----:B------:R-:W0:Y:S01]  /*194e0*/  LDL.LU R18, [R1+0x2f4] ;  /* 0x0002f40001127983 */ /* 0x000e220000300800 */
[----:B----4-:R-:W-:Y:S01]  /*194f0*/  ISETP.LT.AND P5, PT, R10, UR6, !P0 ;  /* 0x000000060a007c0c */ /* 0x010fe2000c7a1270 */
[----:B------:R-:W2:Y:S01]  /*19500*/  LDCU UR6, c[0x0][0x39c] ;  /* 0x00007380ff0677ac */ /* 0x000ea20008000800 */
[----:B------:R-:W-:-:S04]  /*19510*/  IADD3 R10, P4, PT, R13, R0, RZ ;  /* 0x000000000d0a7210 */ /* 0x000fc80007f9e0ff */
[----:B------:R-:W-:Y:S02]  /*19520*/  LEA.HI.X.SX32 R11, R13, R40, 0x1, P4 ;  /* 0x000000280d0b7211 */ /* 0x000fe400020f0eff */
[----:B------:R-:W-:Y:S01]  /*19530*/  IADD3 R2, P4, PT, R3, R0, RZ ;  /* 0x0000000003027210 */ /* 0x000fe20007f9e0ff */
[----:B------:R-:W-:-:S03]  /*19540*/  IMAD R13, R39, 0x2, R3 ;  /* 0x00000002270d7824 */ /* 0x000fc600078e0203 */
[----:B------:R-:W-:Y:S01]  /*19550*/  LEA.HI.X.SX32 R3, R3, R40, 0x1, P4 ;  /* 0x0000002803037211 */ /* 0x000fe200020f0eff */
[----:B------:R4:W-:Y:S01]  /*19560*/  @P6 STG.E.U8 desc[UR26][R10.64], R15 ;  /* 0x0000000f0a006986 */ /* 0x0009e2000c10111a */
[----:B-----5:R-:W-:Y:S01]  /*19570*/  ISETP.LT.AND P4, PT, R16, UR5, !P0 ;  /* 0x0000000510007c0c */ /* 0x020fe2000c781270 */
[----:B------:R-:W3:Y:S02]  /*19580*/  LDCU UR5, c[0x0][0x39c] ;  /* 0x00007380ff0577ac */ /* 0x000ee40008000800 */
[----:B------:R5:W-:Y:S04]  /*19590*/  @P1 STG.E.U8 desc[UR26][R2.64], R21 ;  /* 0x0000001502001986 */ /* 0x000be8000c10111a */
[----:B------:R-:W3:Y:S01]  /*195a0*/  LDL.LU R16, [R1+0x2f0] ;  /* 0x0002f00001107983 */ /* 0x000ee20000300800 */
[----:B--2---:R-:W-:Y:S01]  /*195b0*/  ISETP.LT.AND P1, PT, R12, UR6, !P0 ;  /* 0x000000060c007c0c */ /* 0x004fe2000c721270 */
[----:B----4-:R-:W-:-:S02]  /*195c0*/  IMAD R15, R20, R39, RZ ;  /* 0x00000027140f7224 */ /* 0x010fc400078e02ff */
[----:B------:R-:W2:Y:S01]  /*195d0*/  LDL.LU R12, [R1+0x250] ;  /* 0x00025000010c7983 */ /* 0x000ea20000300800 */
[C---:B------:R-:W-:Y:S01]  /*195e0*/  IADD3 R8, P6, PT, R13.reuse, R0, RZ ;  /* 0x000000000d087210 */ /* 0x040fe20007fde0ff */
[----:B------:R-:W4:Y:S03]  /*195f0*/  LDCU UR6, c[0x0][0x39c] ;  /* 0x00007380ff0677ac */ /* 0x000f260008000800 */
[----:B------:R-:W-:Y:S01]  /*19600*/  LEA.HI.X.SX32 R9, R13, R40, 0x1, P6 ;  /* 0x000000280d097211 */ /* 0x000fe200030f0eff */
[----:B------:R-:W-:Y:S01]  /*19610*/  IMAD R13, R39, 0x2, R13 ;  /* 0x00000002270d7824 */ /* 0x000fe200078e020d */
[----:B------:R-:W-:-:S04]  /*19620*/  PRMT R19, R35, 0x7771, RZ ;  /* 0x0000777123137816 */ /* 0x000fc800000000ff */
[----:B------:R-:W-:Y:S02]  /*19630*/  IADD3 R10, P6, PT, R13, R0, RZ ;  /* 0x000000000d0a7210 */ /* 0x000fe40007fde0ff */
[----:B------:R-:W-:Y:S02]  /*19640*/  PRMT R17, R35, 0x7772, RZ ;  /* 0x0000777223117816 */ /* 0x000fe400000000ff */
[----:B------:R-:W-:Y:S01]  /*19650*/  LEA.HI.X.SX32 R11, R13, R40, 0x1, P6 ;  /* 0x000000280d0b7211 */ /* 0x000fe200030f0eff */
[----:B------:R-:W-:Y:S01]  /*19660*/  IMAD R13, R39, 0x4, R13 ;  /* 0x00000004270d7824 */ /* 0x000fe200078e020d */
[C---:B-----5:R-:W-:Y:S01]  /*19670*/  IADD3 R2, P6, PT, R15.reuse, R0, RZ ;  /* 0x000000000f027210 */ /* 0x060fe20007fde0ff */
[----:B------:R5:W-:Y:S03]  /*19680*/  @P3 STG.E.U8 desc[UR26][R8.64], R19 ;  /* 0x0000001308003986 */ /* 0x000be6000c10111a */
[----:B------:R-:W-:Y:S01]  /*19690*/  LEA.HI.X.SX32 R3, R15, R40, 0x1, P6 ;  /* 0x000000280f037211 */ /* 0x000fe200030f0eff */
[----:B------:R0:W-:Y:S01]  /*196a0*/  @P2 STG.E.U8 desc[UR26][R10.64], R17 ;  /* 0x000000110a002986 */ /* 0x0001e2000c10111a */
[----:B---3--:R-:W-:Y:S01]  /*196b0*/  ISETP.LT.AND P2, PT, R14, UR5, !P0 ;  /* 0x000000050e007c0c */ /* 0x008fe2000c741270 */
[----:B------:R-:W2:Y:S01]  /*196c0*/  LDCU UR5, c[0x0][0x39c] ;  /* 0x00007380ff0577ac */ /* 0x000ea20008000800 */
[----:B------:R-:W-:-:S02]  /*196d0*/  ISETP.LT.AND P3, PT, R20, UR4, !P0 ;  /* 0x0000000414007c0c */ /* 0x000fc4000c761270 */
[----:B------:R-:W4:Y:S01]  /*196e0*/  LDL.LU R20, [R1+0x2ec] ;  /* 0x0002ec0001147983 */ /* 0x000f220000300800 */
[----:B------:R-:W3:Y:S01]  /*196f0*/  LDCU UR4, c[0x0][0x39c] ;  /* 0x00007380ff0477ac */ /* 0x000ee20008000800 */
[C---:B-----5:R-:W-:Y:S02]  /*19700*/  IADD3 R8, P6, PT, R13.reuse, R0, RZ ;  /* 0x000000000d087210 */ /* 0x060fe40007fde0ff */
[----:B------:R-:W5:Y:S02]  /*19710*/  LDL.LU R14, [R1+0x2e8] ;  /* 0x0002e800010e7983 */ /* 0x000f640000300800 */
[----:B------:R-:W-:Y:S01]  /*19720*/  LEA.HI.X.SX32 R9, R13, R40, 0x1, P6 ;  /* 0x000000280d097211 */ /* 0x000fe200030f0eff */
[----:B------:R-:W-:Y:S01]  /*19730*/  IMAD R13, R39, 0x2, R13 ;  /* 0x00000002270d7824 */ /* 0x000fe200078e020d */
[----:B------:R-:W-:-:S04]  /*19740*/  PRMT R35, R35, 0x7773, RZ ;  /* 0x0000777323237816 */ /* 0x000fc800000000ff */
[C---:B0-----:R-:W-:Y:S02]  /*19750*/  IADD3 R10, P6, PT, R13.reuse, R0, RZ ;  /* 0x000000000d0a7210 */ /* 0x041fe40007fde0ff */
[C---:B-1----:R-:W-:Y:S02]  /*19760*/  PRMT R19, R4.reuse, 0x7770, RZ ;  /* 0x0000777004137816 */ /* 0x042fe400000000ff */
[----:B------:R-:W-:Y:S02]  /*19770*/  LEA.HI.X.SX32 R11, R13, R40, 0x1, P6 ;  /* 0x000000280d0b7211 */ /* 0x000fe400030f0eff */
[----:B------:R-:W-:Y:S01]  /*19780*/  PRMT R21, R4, 0x7771, RZ ;  /* 0x0000777104157816 */ /* 0x000fe200000000ff */
[----:B------:R0:W-:Y:S01]  /*19790*/  @P3 STG.E.U8 desc[UR26][R2.64], R35 ;  /* 0x0000002302003986 */ /* 0x0001e2000c10111a */
[----:B------:R-:W-:Y:S01]  /*197a0*/  ISETP.LT.AND P3, PT, R18, UR7, !P0 ;  /* 0x0000000712007c0c */ /* 0x000fe2000c761270 */
[C---:B------:R-:W-:Y:S01]  /*197b0*/  IMAD R15, R39.reuse, 0x2, R13 ;  /* 0x00000002270f7824 */ /* 0x040fe200078e020d */
[----:B------:R-:W5:Y:S01]  /*197c0*/  LDCU UR7, c[0x0][0x39c] ;  /* 0x00007380ff0777ac */ /* 0x000f620008000800 */
[----:B------:R1:W-:Y:S04]  /*197d0*/  @P5 STG.E.U8 desc[UR26][R8.64], R19 ;  /* 0x0000001308005986 */ /* 0x0003e8000c10111a */
[----:B------:R0:W-:Y:S04]  /*197e0*/  @P4 STG.E.U8 desc[UR26][R10.64], R21 ;  /* 0x000000150a004986 */ /* 0x0001e8000c10111a */
[----:B------:R-:W5:Y:S01]  /*197f0*/  LDL.LU R18, [R1+0x1cc] ;  /* 0x0001cc0001127983 */ /* 0x000f620000300800 */
[----:B---3--:R-:W-:Y:S01]  /*19800*/  ISETP.LT.AND P5, PT, R16, UR4, !P0 ;  /* 0x0000000410007c0c */ /* 0x008fe2000c7a1270 */
[----:B------:R-:W-:Y:S01]  /*19810*/  IMAD R13, R39, 0x2, R15 ;  /* 0x00000002270d7824 */ /* 0x000fe200078e020f */
[C---:B0-----:R-:W-:Y:S01]  /*19820*/  IADD3 R2, P6, PT, R15.reuse, R0, RZ ;  /* 0x000000000f027210 */ /* 0x041fe20007fde0ff */
[----:B------:R-:W0:Y:S01]  /*19830*/  LDCU UR4, c[0x0][0x39c] ;  /* 0x00007380ff0477ac */ /* 0x000e220008000800 */
[----:B--2---:R-:W-:Y:S01]  /*19840*/  ISETP.LT.AND P4, PT, R12, UR5, !P0 ;  /* 0x000000050c007c0c */ /* 0x004fe2000c781270 */
[----:B------:R-:W2:Y:S01]  /*19850*/  LDCU UR5, c[0x0][0x39c] ;  /* 0x00007380ff0577ac */ /* 0x000ea20008000800 */
[----:B------:R-:W2:Y:S04]  /*19860*/  LDL.LU R12, [R1+0x24c] ;  /* 0x00024c00010c7983 */ /* 0x000ea80000300800 */
[----:B------:R-:W3:Y:S01]  /*19870*/  LDL.LU R16, [R1+0x1f4] ;  /* 0x0001f40001107983 */ /* 0x000ee20000300800 */
[----:B------:R-:W-:-:S02]  /*19880*/  LEA.HI.X.SX32 R3, R15, R40, 0x1, P6 ;  /* 0x000000280f037211 */ /* 0x000fc400030f0eff */
[C---:B-1----:R-:W-:Y:S02]  /*19890*/  IADD3 R8, P6, PT, R13.reuse, R0, RZ ;  /* 0x000000000d087210 */ /* 0x042fe40007fde0ff */
[----:B------:R-:W-:Y:S02]  /*198a0*/  PRMT R19, R4, 0x7772, RZ ;  /* 0x0000777204137816 */ /* 0x000fe400000000ff */
[----:B------:R-:W-:Y:S01]  /*198b0*/  LEA.HI.X.SX32 R9, R13, R40, 0x1, P6 ;  /* 0x000000280d097211 */ /* 0x000fe200030f0eff */
[C---:B------:R-:W-:Y:S02]  /*198c0*/  IMAD R13, R39.reuse, 0x2, R13 ;  /* 0x00000002270d7824 */ /* 0x040fe400078e020d */
[----:B------:R1:W-:Y:S02]  /*198d0*/  @P1 STG.E.U8 desc[UR26][R2.64], R19 ;  /* 0x0000001302001986 */ /* 0x0003e4000c10111a */
[----:B------:R-:W-:Y:S01]  /*198e0*/  IMAD R15, R39, 0x2, R13 ;  /* 0x00000002270f7824 */ /* 0x000fe200078e020d */
[----:B------:R-:W-:-:S02]  /*198f0*/  IADD3 R10, P6, PT, R13, R0, RZ ;  /* 0x000000000d0a7210 */ /* 0x000fc40007fde0ff */
[----:B------:R-:W-:Y:S02]  /*19900*/  PRMT R17, R4, 0x7773, RZ ;  /* 0x0000777304117816 */ /* 0x000fe400000000ff */
[----:B------:R-:W-:Y:S02]  /*19910*/  LEA.HI.X.SX32 R11, R13, R40, 0x1, P6 ;  /* 0x000000280d0b7211 */ /* 0x000fe400030f0eff */
[----:B----4-:R-:W-:Y:S01]  /*19920*/  ISETP.LT.AND P1, PT, R20, UR6, !P0 ;  /* 0x0000000614007c0c */ /* 0x010fe2000c721270 */
[----:B------:R-:W3:Y:S01]  /*19930*/  LDCU UR6, c[0x0][0x39c] ;  /* 0x00007380ff0677ac */ /* 0x000ee20008000800 */
[----:B------:R-:W-:Y:S01]  /*19940*/  IMAD R13, R39, 0x2, R15 ;  /* 0x00000002270d7824 */ /* 0x000fe200078e020f */
[C---:B-1----:R-:W-:Y:S01]  /*19950*/  IADD3 R2, P6, PT, R15.reuse, R0, RZ ;  /* 0x000000000f027210 */ /* 0x042fe20007fde0ff */
[----:B------:R1:W-:Y:S01]  /*19960*/  @P2 STG.E.U8 desc[UR26][R8.64], R17 ;  /* 0x0000001108002986 */ /* 0x0003e2000c10111a */
[----:B-----5:R-:W-:Y:S01]  /*19970*/  ISETP.LT.AND P2, PT, R14, UR7, !P0 ;  /* 0x000000070e007c0c */ /* 0x020fe2000c741270 */
[----:B------:R-:W4:Y:S01]  /*19980*/  LDCU UR7, c[0x0][0x39c] ;  /* 0x00007380ff0777ac */ /* 0x000f220008000800 */
[----:B------:R-:W-:Y:S01]  /*19990*/  LEA.HI.X.SX32 R3, R15, R40, 0x1, P6 ;  /* 0x000000280f037211 */ /* 0x000fe200030f0eff */
[----:B------:R-:W5:Y:S01]  /*199a0*/  LDL.LU R14, [R1+0x268] ;  /* 0x00026800010e7983 */ /* 0x000f620000300800 */
[----:B------:R-:W-:-:S02]  /*199b0*/  PRMT R21, R5, 0x7770, RZ ;  /* 0x0000777005157816 */ /* 0x000fc400000000ff */
[----:B------:R-:W-:Y:S01]  /*199c0*/  PRMT R19, R5, 0x7771, RZ ;  /* 0x0000777105137816 */ /* 0x000fe200000000ff */
[----:B------:R-:W4:Y:S01]  /*199d0*/  LDL.LU R20, [R1+0x2e4] ;  /* 0x0002e40001147983 */ /* 0x000f220000300800 */
[----:B-1----:R-:W-:Y:S02]  /*199e0*/  IADD3 R8, P6, PT, R13, R0, RZ ;  /* 0x000000000d087210 */ /* 0x002fe40007fde0ff */
[----:B------:R-:W-:Y:S02]  /*199f0*/  PRMT R17, R5, 0x7772, RZ ;  /* 0x0000777205117816 */ /* 0x000fe400000000ff */
[----:B------:R-:W-:Y:S01]  /*19a00*/  LEA.HI.X.SX32 R9, R13, R40, 0x1, P6 ;  /* 0x000000280d097211 */ /* 0x000fe200030f0eff */
[----:B------:R1:W-:Y:S04]  /*19a10*/  @P3 STG.E.U8 desc[UR26][R10.64], R21 ;  /* 0x000000150a003986 */ /* 0x0003e8000c10111a */
[----:B------:R2:W-:Y:S04]  /*19a20*/  @P5 STG.E.U8 desc[UR26][R2.64], R19 ;  /* 0x0000001302005986 */ /* 0x0005e8000c10111a */
[----:B------:R2:W-:Y:S01]  /*19a30*/  @P4 STG.E.U8 desc[UR26][R8.64], R17 ;  /* 0x0000001108004986 */ /* 0x0005e2000c10111a */
[C---:B0-----:R-:W-:Y:S01]  /*19a40*/  ISETP.LT.AND P3, PT, R18.reuse, UR4, !P0 ;  /* 0x0000000412007c0c */ /* 0x041fe2000c761270 */
[----:B------:R-:W-:Y:S01]  /*19a50*/  IMAD R15, R18, R39, RZ ;  /* 0x00000027120f7224 */ /* 0x000fe200078e02ff */
[----:B-1----:R-:W-:Y:S01]  /*19a60*/  PRMT R21, R5, 0x7773, RZ ;  /* 0x0000777305157816 */ /* 0x002fe200000000ff */
[----:B------:R-:W4:Y:S01]  /*19a70*/  LDL.LU R18, [R1+0x2e0] ;  /* 0x0002e00001127983 */ /* 0x000f220000300800 */
[----:B------:R-:W-:Y:S01]  /*19a80*/  IMAD R11, R39, 0x4, R13 ;  /* 0x00000004270b7824 */ /* 0x000fe200078e020d */
[----:B------:R-:W0:Y:S01]  /*19a90*/  LDCU UR4, c[0x0][0x39c] ;  /* 0x00007380ff0477ac */ /* 0x000e220008000800 */
[----:B---3--:R-:W-:-:S02]  /*19aa0*/  ISETP.LT.AND P4, PT, R16, UR6, !P0 ;  /* 0x0000000610007c0c */ /* 0x008fc4000c781270 */
[----:B--2---:R-:W-:Y:S01]  /*19ab0*/  ISETP.LT.AND P5, PT, R12, UR5, !P0 ;  /* 0x000000050c007c0c */ /* 0x004fe2000c7a1270 */
[----:B------:R-:W2:Y:S01]  /*19ac0*/  LDL.LU R16, [R1+0x248] ;  /* 0x0002480001107983 */ /* 0x000ea20000300800 */
[----:B------:R-:W-:Y:S01]  /*19ad0*/  IADD3 R12, P6, PT, R15, R0, RZ ;  /* 0x000000000f0c7210 */ /* 0x000fe20007fde0ff */
[----:B------:R-:W-:Y:S01]  /*19ae0*/  IMAD R3, R39, 0x2, R11 ;  /* 0x0000000227037824 */ /* 0x000fe200078e020b */
[----:B------:R-:W1:Y:S02]  /*19af0*/  LDCU UR5, c[0x0][0x39c] ;  /* 0x00007380ff0577ac */ /* 0x000e640008000800 */
[----:B------:R-:W-:Y:S01]  /*19b00*/  LEA.HI.X.SX32 R13, R15, R40, 0x1, P6 ;  /* 0x000000280f0d7211 */ /* 0x000fe200030f0eff */
[----:B------:R-:W-:Y:S01]  /*19b10*/  IMAD R9, R39, 0x2, R3 ;  /* 0x0000000227097824 */ /* 0x000fe200078e0203 */
[C---:B------:R-:W-:Y:S01]  /*19b20*/  IADD3 R4, P6, PT, R11.reuse, R0, RZ ;  /* 0x000000000b047210 */ /* 0x040fe20007fde0ff */
[----:B------:R-:W2:Y:S03]  /*19b30*/  LDCU UR6, c[0x0][0x39c] ;  /* 0x00007380ff0677ac */ /* 0x000ea60008000800 */
[----:B------:R-:W-:Y:S01]  /*19b40*/  LEA.HI.X.SX32 R5, R11, R40, 0x1, P6 ;  /* 0x000000280b057211 */ /* 0x000fe200030f0eff */
[----:B------:R-:W-:Y:S01]  /*19b50*/  IMAD R11, R39, 0x2, R9 ;  /* 0x00000002270b7824 */ /* 0x000fe200078e0209 */
[----:B------:R3:W-:Y:S01]  /*19b60*/  @P3 STG.E.U8 desc[UR26][R12.64], R21 ;  /* 0x000000150c003986 */ /* 0x0007e2000c10111a */
[----:B------:R-:W-:-:S02]  /*19b70*/  PRMT R15, R6, 0x7770, RZ ;  /* 0x00007770060f7816 */ /* 0x000fc400000000ff */
[C---:B------:R-:W-:Y:S02]  /*19b80*/  IADD3 R2, P3, PT, R3.reuse, R0, RZ ;  /* 0x0000000003027210 */ /* 0x040fe40007f7e0ff */
[----:B------:R-:W-:Y:S01]  /*19b90*/  PRMT R19, R6, 0x7771, RZ ;  /* 0x0000777106137816 */ /* 0x000fe200000000ff */
[----:B------:R0:W-:Y:S01]  /*19ba0*/  @P1 STG.E.U8 desc[UR26][R4.64], R15 ;  /* 0x0000000f04001986 */ /* 0x0001e2000c10111a */
[----:B------:R-:W-:Y:S02]  /*19bb0*/  LEA.HI.X.SX32 R3, R3, R40, 0x1, P3 ;  /* 0x0000002803037211 */ /* 0x000fe400018f0eff */
[----:B------:R-:W-:Y:S01]  /*19bc0*/  IADD3 R8, P3, PT, R9, R0, RZ ;  /* 0x0000000009087210 */ /* 0x000fe20007f7e0ff */
[----:B---3--:R-:W-:Y:S02]  /*19bd0*/  IMAD R13, R39, 0x2, R11 ;  /* 0x00000002270d7824 */ /* 0x008fe400078e020b */
[----:B-----5:R-:W-:Y:S01]  /*19be0*/  IMAD R17, R14, R39, RZ ;  /* 0x000000270e117224 */ /* 0x020fe200078e02ff */
[----:B------:R-:W-:-:S02]  /*19bf0*/  LEA.HI.X.SX32 R9, R9, R40, 0x1, P3 ;  /* 0x0000002809097211 */ /* 0x000fc400018f0eff */
[-C--:B0-----:R-:W-:Y:S01]  /*19c00*/  IADD3 R4, P6, PT, R11, R0.reuse, RZ ;  /* 0x000000000b047210 */ /* 0x081fe20007fde0ff */
[----:B------:R-:W-:Y:S01]  /*19c10*/  IMAD R15, R39, 0x2, R13 ;  /* 0x00000002270f7824 */ /* 0x000fe200078e020d */
[----:B------:R-:W-:Y:S01]  /*19c20*/  IADD3 R10, P3, PT, R13, R0, RZ ;  /* 0x000000000d0a7210 */ /* 0x000fe20007f7e0ff */
[----:B------:R0:W-:Y:S01]  /*19c30*/  @P2 STG.E.U8 desc[UR26][R2.64], R19 ;  /* 0x0000001302002986 */ /* 0x0001e2000c10111a */
[----:B------:R-:W-:Y:S02]  /*19c40*/  LEA.HI.X.SX32 R5, R11, R40, 0x1, P6 ;  /* 0x000000280b057211 */ /* 0x000fe400030f0eff */
[----:B----4-:R-:W-:Y:S02]  /*19c50*/  ISETP.LT.AND P1, PT, R14, UR7, !P0 ;  /* 0x000000070e007c0c */ /* 0x010fe4000c721270 */
[-C--:B------:R-:W-:Y:S02]  /*19c60*/  IADD3 R12, P6, PT, R15, R0.reuse, RZ ;  /* 0x000000000f0c7210 */ /* 0x080fe40007fde0ff */
[----:B------:R-:W-:Y:S01]  /*19c70*/  IADD3 R14, P2, PT, R17, R0, RZ ;  /* 0x00000000110e7210 */ /* 0x000fe20007f5e0ff */
[----:B------:R-:W-:Y:S01]  /*19c80*/  IMAD R39, R39, 0x2, R15 ;  /* 0x0000000227277824 */ /* 0x000fe200078e020f */
[----:B------:R-:W-:-:S02]  /*19c90*/  LEA.HI.X.SX32 R11, R13, R40, 0x1, P3 ;  /* 0x000000280d0b7211 */ /* 0x000fc400018f0eff */
[-C--:B------:R-:W-:Y:S02]  /*19ca0*/  LEA.HI.X.SX32 R13, R15, R40.reuse, 0x1, P6 ;  /* 0x000000280f0d7211 */ /* 0x080fe400030f0eff */
[----:B------:R-:W-:Y:S02]  /*19cb0*/  ISETP.LT.AND P3, PT, R20, UR4, !P0 ;  /* 0x0000000414007c0c */ /* 0x000fe4000c761270 */
[----:B------:R-:W-:Y:S02]  /*19cc0*/  LEA.HI.X.SX32 R15, R17, R40, 0x1, P2 ;  /* 0x00000028110f7211 */ /* 0x000fe400010f0eff */
[----:B-1----:R-:W-:Y:S02]  /*19cd0*/  ISETP.LT.AND P2, PT, R18, UR5, !P0 ;  /* 0x0000000512007c0c */ /* 0x002fe4000c741270 */
[----:B0-----:R-:W-:Y:S02]  /*19ce0*/  IADD3 R2, P6, PT, R39, R0, RZ ;  /* 0x0000000027027210 */ /* 0x001fe40007fde0ff */
[----:B------:R-:W-:-:S02]  /*19cf0*/  PRMT R25, R6, 0x7772, RZ ;  /* 0x0000777206197816 */ /* 0x000fc400000000ff */
[----:B------:R-:W-:Y:S02]  /*19d00*/  PRMT R23, R6, 0x7773, RZ ;  /* 0x0000777306177816 */ /* 0x000fe400000000ff */
[C---:B------:R-:W-:Y:S02]  /*19d10*/  PRMT R17, R7.reuse, 0x7773, RZ ;  /* 0x0000777307117816 */ /* 0x040fe400000000ff */
[C---:B------:R-:W-:Y:S02]  /*19d20*/  PRMT R19, R7.reuse, 0x7772, RZ ;  /* 0x0000777207137816 */ /* 0x040fe400000000ff */
[C---:B------:R-:W-:Y:S02]  /*19d30*/  PRMT R21, R7.reuse, 0x7771, RZ ;  /* 0x0000777107157816 */ /* 0x040fe400000000ff */
[----:B------:R-:W-:Y:S01]  /*19d40*/  PRMT R7, R7, 0x7770, RZ ;  /* 0x0000777007077816 */ /* 0x000fe200000000ff */
[----:B------:R0:W-:Y:S01]  /*19d50*/  @P5 STG.E.U8 desc[UR26][R8.64], R25 ;  /* 0x0000001908005986 */ /* 0x0001e2000c10111a */
[----:B------:R-:W-:-:S03]  /*19d60*/  LEA.HI.X.SX32 R3, R39, R40, 0x1, P6 ;  /* 0x0000002827037211 */ /* 0x000fc600030f0eff */
[----:B------:R0:W-:Y:S04]  /*19d70*/  @P4 STG.E.U8 desc[UR26][R4.64], R23 ;  /* 0x0000001704004986 */ /* 0x0001e8000c10111a */
[----:B------:R0:W-:Y:S04]  /*19d80*/  @P3 STG.E.U8 desc[UR26][R10.64], R7 ;  /* 0x000000070a003986 */ /* 0x0001e8000c10111a */
[----:B------:R0:W-:Y:S01]  /*19d90*/  @P2 STG.E.U8 desc[UR26][R12.64], R21 ;  /* 0x000000150c002986 */ /* 0x0001e2000c10111a */
[----:B--2---:R-:W-:-:S13]  /*19da0*/  ISETP.LT.AND P0, PT, R16, UR6, !P0 ;  /* 0x0000000610007c0c */ /* 0x004fda000c701270 */
[----:B------:R0:W-:Y:S04]  /*19db0*/  @P0 STG.E.U8 desc[UR26][R2.64], R19 ;  /* 0x0000001302000986 */ /* 0x0001e8000c10111a */
[----:B------:R0:W-:Y:S01]  /*19dc0*/  @P1 STG.E.U8 desc[UR26][R14.64], R17 ;  /* 0x000000110e001986 */ /* 0x0001e2000c10111a */
[----:B------:R-:W-:Y:S06]  /*19dd0*/  BAR.SYNC.DEFER_BLOCKING 0x0 ;  /* 0x0000000000007b1d */ /* 0x000fec0000010000 */
[----:B------:R-:W-:Y:S05]  /*19de0*/  BRA.U UP0, `(.L_x_13) ;  /* 0x0000000100a07547 */ /* 0x000fea000b800000 */
[----:B------:R-:W1:Y:S01]  /*19df0*/  S2UR UR5, SR_CgaCtaId ;  /* 0x00000000000579c3 */ /* 0x000e620000008800 */
[----:B------:R-:W-:Y:S01]  /*19e00*/  NOP ;  /* 0x0000000000007918 */ /* 0x000fe20000000000 */
[----:B------:R-:W-:Y:S01]  /*19e10*/  UMOV UR4, 0x50 ;  /* 0x0000005000047882 */ /* 0x000fe20000000000 */
[----:B------:R-:W-:Y:S02]  /*19e20*/  IMAD.U32 R0, RZ, RZ, UR12 ;  /* 0x0000000cff007e24 */ /* 0x000fe4000f8e00ff */
[----:B0-----:R-:W-:Y:S02]  /*19e30*/  IMAD.MOV.U32 R3, RZ, RZ, 0xff ;  /* 0x000000ffff037424 */ /* 0x001fe400078e00ff */
[----:B------:R-:W-:Y:S01]  /*19e40*/  IMAD.MOV.U32 R7, RZ, RZ, 0x1 ;  /* 0x00000001ff077424 */ /* 0x000fe200078e00ff */
[----:B------:R-:W-:-:S04]  /*19e50*/  LOP3.LUT R0, R0, 0xffff, RZ, 0xc0, !PT ;  /* 0x0000ffff00007812 */ /* 0x000fc800078ec0ff */
[----:B------:R-:W-:-:S05]  /*19e60*/  SHF.R.U32.HI R0, RZ, 0x5, R0 ;  /* 0x00000005ff007819 */ /* 0x000fca0000011600 */
[----:B------:R-:W-:Y:S01]  /*19e70*/  VIADD R2, R0, 0x10 ;  /* 0x0000001000027836 */ /* 0x000fe20000000000 */
[----:B------:R-:W-:Y:S01]  /*19e80*/  SHF.L.U32 R0, R3, R0, RZ ;  /* 0x0000000003007219 */ /* 0x000fe200000006ff */
[----:B-1----:R-:W-:-:S03]  /*19e90*/  ULEA UR6, UR5, UR4, 0x18 ;  /* 0x0000000405067291 */ /* 0x002fc6000f8ec0ff */
[----:B------:R-:W-:-:S04]  /*19ea0*/  SHF.L.U32 R3, R7, R2, RZ ;  /* 0x0000000207037219 */ /* 0x000fc800000006ff */
[----:B------:R-:W-:Y:S02]  /*19eb0*/  LOP3.LUT R0, R3, R0, RZ, 0xfc, !PT ;  /* 0x0000000003007212 */ /* 0x000fe400078efcff */
[----:B------:R-:W0:Y:S02]  /*19ec0*/  LDS R5, [UR6] ;  /* 0x00000006ff057984 */ /* 0x000e240008000800 */
[C---:B------:R-:W-:Y:S02]  /*19ed0*/  LOP3.LUT R2, R0.reuse, 0xffff, RZ, 0xc0, !PT ;  /* 0x0000ffff00027812 */ /* 0x040fe400078ec0ff */
[----:B0-----:R-:W-:-:S04]  /*19ee0*/  LOP3.LUT R3, R0, 0xffff, R5, 0x80, !PT ;  /* 0x0000ffff00037812 */ /* 0x001fc800078e8005 */
[----:B------:R-:W-:-:S13]  /*19ef0*/  ISETP.NE.AND P0, PT, R3, R2, PT ;  /* 0x000000020300720c */ /* 0x000fda0003f05270 */
[----:B------:R-:W-:Y:S05]  /*19f00*/  @P0 BRA `(.L_x_14) ;  /* 0x0000000000500947 */ /* 0x000fea0003800000 */
[----:B------:R-:W-:Y:S02]  /*19f10*/  SHF.R.U32.HI R5, RZ, 0x10, R5 ;  /* 0x00000010ff057819 */ /* 0x000fe40000011605 */
[----:B------:R-:W-:-:S04]  /*19f20*/  SHF.R.U32.HI R2, RZ, 0x10, R0 ;  /* 0x00000010ff027819 */ /* 0x000fc80000011600 */
[----:B------:R-:W-:-:S04]  /*19f30*/  LOP3.LUT R5, R5, R2, RZ, 0xc0, !PT ;  /* 0x0000000205057212 */ /* 0x000fc800078ec0ff */
[----:B------:R-:W-:-:S13]  /*19f40*/  ISETP.NE.AND P0, PT, R5, R2, PT ;  /* 0x000000020500720c */ /* 0x000fda0003f05270 */
[----:B------:R-:W-:Y:S05]  /*19f50*/  @P0 BRA `(.L_x_15) ;  /* 0x0000000000300947 */ /* 0x000fea0003800000 */
[----:B------:R-:W-:Y:S01]  /*19f60*/  R2UR UR4, R0 ;  /* 0x00000000000472ca */ /* 0x000fe200000e0000 */
[----:B------:R-:W-:Y:S01]  /*19f70*/  VOTEU.ANY UR5, UPT, PT ;  /* 0x0000000000057886 */ /* 0x000fe200038e0100 */
[----:B------:R-:W0:Y:S01]  /*19f80*/  S2R R0, SR_LANEID ;  /* 0x0000000000007919 */ /* 0x000e220000000000 */
[----:B------:R-:W-:-:S10]  /*19f90*/  UFLO.U32 UR5, UR5 ;  /* 0x00000005000572bd */ /* 0x000fd400080e0000 */
[----:B------:R-:W-:-:S06]  /*19fa0*/  ULOP3.LUT UR4, URZ, UR4, URZ, 0x33, !UPT ;  /* 0x00000004ff047292 */ /* 0x000fcc000f8e33ff */
[----:B------:R-:W-:-:S04]  /*19fb0*/  IMAD.U32 R2, RZ, RZ, UR4 ;  /* 0x00000004ff027e24 */ /* 0x000fc8000f8e00ff */
[----:B------:R-:W1:Y:S02]  /*19fc0*/  REDUX UR7, R2 ;  /* 0x00000000020773c4 */ /* 0x000e640000000000 */
[----:B------:R2:W-:Y:S01]  /*19fd0*/  UTCATOMSWS.AND URZ, UR4 ;  /* 0x0000000400ff79e3 */ /* 0x0005e20008000000 */
[----:B0-----:R-:W-:Y:S01]  /*19fe0*/  ISETP.EQ.U32.AND P0, PT, R0, UR5, PT ;  /* 0x0000000500007c0c */ /* 0x001fe2000bf02070 */
[----:B-1----:R-:W-:-:S12]  /*19ff0*/  IMAD.U32 R0, RZ, RZ, UR7 ;  /* 0x00000007ff007e24 */ /* 0x002fd8000f8e00ff */
[----:B------:R2:W-:Y:S01]  /*1a000*/  @P0 ATOMS.AND RZ, [UR6], R0 ;  /* 0x00000000ffff098c */ /* 0x0005e2000a800006 */
[----:B------:R-:W-:Y:S05]  /*1a010*/  BRA `(.L_x_13) ;  /* 0x0000000000147947 */ /* 0x000fea0003800000 */
.L_x_15:
[----:B------:R-:W-:-:S07]  /*1a020*/  MOV R2, 0x1a040 ;  /* 0x0001a04000027802 */ /* 0x000fce0000000f00 */
[----:B------:R-:W-:Y:S05]  /*1a030*/  CALL.REL.NOINC `($__internal_0_$__cuda_sm10x_tcgen05_guardrail_trap_col_being_dealloced_not_returned_by_alloc) ;  /* 0x00000000002c7944 */ /* 0x000fea0003c00000 */
[----:B------:R-:W-:Y:S05]  /*1a040*/  BRA `(.L_x_13) ;  /* 0x0000000000087947 */ /* 0x000fea0003800000 */
.L_x_14:
[----:B------:R-:W-:-:S07]  /*1a050*/  MOV R2, 0x1a070 ;  /* 0x0001a07000027802 */ /* 0x000fce0000000f00 */
[----:B------:R-:W-:Y:S05]  /*1a060*/  CALL.REL.NOINC `($__internal_2_$__cuda_sm10x_tcgen05_guardrail_trap_unallocated_columns_being_dealloced) ;  /* 0x0000000000387944 */ /* 0x000fea0003c00000 */
.L_x_13:
[----:B------:R-:W-:Y:S01]  /*1a070*/  NOP ;  /* 0x0000000000007918 */ /* 0x000fe20000000000 */
[----:B--2---:R-:W-:Y:S05]  /*1a080*/  EXIT ;  /* 0x000000000000794d */ /* 0x004fea0003800000 */
.L_x_8:
[----:B------:R-:W0:Y:S02]  /*1a090*/  SYNCS.PHASECHK.TRANS64.TRYWAIT P1, [UR15], R126 ;  /* 0x0000007eff0075a7 */ /* 0x000e24000802110f */
[----:B0-----:R-:W-:Y:S05]  /*1a0a0*/  @!P1 BRA `(.L_x_8) ;  /* 0xfffffffc00f89947 */ /* 0x001fea000383ffff */
[----:B------:R-:W-:Y:S05]  /*1a0b0*/  BRA `(.L_x_16) ;  /* 0xffffff6000547947 */ /* 0x000fea000383ffff */
.L_x_12:
[----:B------:R-:W0:Y:S02]  /*1a0c0*/  SYNCS.PHASECHK.TRANS64.TRYWAIT P0, [UR15], R3 ;  /* 0x00000003ff0075a7 */ /* 0x000e24000800110f */
[----:B0-----:R-:W-:Y:S05]  /*1a0d0*/  @!P0 BRA `(.L_x_12) ;  /* 0xfffffffc00f88947 */ /* 0x001fea000383ffff */
[----:B------:R-:W-:Y:S05]  /*1a0e0*/  BRA `(.L_x_11) ;  /* 0xffffffa400607947 */ /* 0x000fea000383ffff */
        .weak           $__internal_0_$__cuda_sm10x_tcgen05_guardrail_trap_col_being_dealloced_not_returned_by_alloc
        .type           $__internal_0_$__cuda_sm10x_tcgen05_guardrail_trap_col_being_dealloced_not_returned_by_alloc,@function
        .size           $__internal_0_$__cuda_sm10x_tcgen05_guardrail_trap_col_being_dealloced_not_returned_by_alloc,($__internal_1_$__cuda_sm10x_tcgen05_guardrail_trap_phase_invalid_during_alloc - $__internal_0_$__cuda_sm10x_tcgen05_guardrail_trap_col_being_dealloced_not_returned_by_alloc)
$__internal_0_$__cuda_sm10x_tcgen05_guardrail_trap_col_being_dealloced_not_returned_by_alloc:
[----:B------:R-:W-:Y:S05]  /*1a0f0*/  BPT.TRAP 0x1 ;  /* 0x000000040000795c */ /* 0x000fea0000300000 */
[----:B------:R-:W-:-:S04]  /*1a100*/  IMAD.MOV.U32 R3, RZ, RZ, 0x0 ;  /* 0x00000000ff037424 */ /* 0x000fc800078e00ff */
[----:B------:R-:W-:Y:S05]  /*1a110*/  RET.REL.NODEC R2 `(matmul_kernel) ;  /* 0xfffffe5c02b87950 */ /* 0x000fea0003c3ffff */
        .weak           $__internal_1_$__cuda_sm10x_tcgen05_guardrail_trap_phase_invalid_during_alloc
        .type           $__internal_1_$__cuda_sm10x_tcgen05_guardrail_trap_phase_invalid_during_alloc,@function
        .size           $__internal_1_$__cuda_sm10x_tcgen05_guardrail_trap_phase_invalid_during_alloc,($__internal_2_$__cuda_sm10x_tcgen05_guardrail_trap_unallocated_columns_being_dealloced - $__internal_1_$__cuda_sm10x_tcgen05_guardrail_trap_phase_invalid_during_alloc)
$__internal_1_$__cuda_sm10x_tcgen05_guardrail_trap_phase_invalid_during_alloc:
[----:B------:R-:W-:Y:S05]  /*1a120*/  BPT.TRAP 0x1 ;  /* 0x000000040000795c */ /* 0x000fea0000300000 */
[----:B------:R-:W-:-:S04]  /*1a130*/  IMAD.MOV.U32 R3, RZ, RZ, 0x0 ;  /* 0x00000000ff037424 */ /* 0x000fc800078e00ff */
[----:B------:R-:W-:Y:S05]  /*1a140*/  RET.REL.NODEC R2 `(matmul_kernel) ;  /* 0xfffffe5c02ac7950 */ /* 0x000fea0003c3ffff */
        .weak           $__internal_2_$__cuda_sm10x_tcgen05_guardrail_trap_unallocated_columns_being_dealloced
        .type           $__internal_2_$__cuda_sm10x_tcgen05_guardrail_trap_unallocated_columns_being_dealloced,@function
        .size           $__internal_2_$__cuda_sm10x_tcgen05_guardrail_trap_unallocated_columns_being_dealloced,(.L_x_20 - $__internal_2_$__cuda_sm10x_tcgen05_guardrail_trap_unallocated_columns_being_dealloced)
$__internal_2_$__cuda_sm10x_tcgen05_guardrail_trap_unallocated_columns_being_dealloced:
[----:B------:R-:W-:Y:S05]  /*1a150*/  BPT.TRAP 0x1 ;  /* 0x000000040000795c */ /* 0x000fea0000300000 */
[----:B------:R-:W-:-:S04]  /*1a160*/  IMAD.MOV.U32 R3, RZ, RZ, 0x0 ;  /* 0x00000000ff037424 */ /* 0x000fc800078e00ff */
[----:B------:R-:W-:Y:S05]  /*1a170*/  RET.REL.NODEC R2 `(matmul_kernel) ;  /* 0xfffffe5c02a07950 */ /* 0x000fea0003c3ffff */
.L_x_17:
[----:B------:R-:W-:-:S00]  /*1a180*/  BRA `(.L_x_17) ;  /* 0xfffffffc00fc7947 */ /* 0x000fc0000383ffff */
[----:B------:R-:W-:-:S00]  /*1a190*/  NOP ;  /* 0x0000000000007918 */ /* 0x000fc00000000000 */
        /* <DEDUP_REMOVED lines=14> */
.L_x_20:


//--------------------- .nv.shared.matmul_kernel  --------------------------
	.section	.nv.shared.matmul_kernel,"aw",@nobits
	.sectionflags	@""
	.align	16
	.zero		1024


//--------------------- .nv.shared.reserved.0     --------------------------
	.section	.nv.shared.reserved.0,"aw",@nobits
	.align	8
	.weak		__nv_reservedSMEM_offset_0_alias
	.size		__nv_reservedSMEM_offset_0_alias, 0, 64
	.other		__nv_reservedSMEM_offset_0_alias,@"STO_CUDA_RESERVED_SHARED STV_DEFAULT"
__nv_reservedSMEM_offset_0_alias:
	.zero		0
.nv.shared.reserved.0:
	.zero		64
	.weak		__nv_reservedSMEM_allocation_phase
	.type		__nv_reservedSMEM_allocation_phase,@object
	.size		__nv_reservedSMEM_allocation_phase,(.L_0 - __nv_reservedSMEM_allocation_phase)
__nv_reservedSMEM_allocation_phase:
	.zero		1
.L_0:
	.zero		7
	.weak		__nv_reservedSMEM_devtool_atexit_pc
	.type		__nv_reservedSMEM_devtool_atexit_pc,@object
	.size		__nv_reservedSMEM_devtool_atexit_pc,(__nv_reservedSMEM_allocation_mask - __nv_reservedSMEM_devtool_atexit_pc)
__nv_reservedSMEM_devtool_atexit_pc:
	.zero		8
	.weak		__nv_reservedSMEM_allocation_mask
	.type		__nv_reservedSMEM_allocation_mask,@object
	.size		__nv_reservedSMEM_allocation_mask,(.L_2 - __nv_reservedSMEM_allocation_mask)
__nv_reservedSMEM_allocation_mask:
	.zero		4
.L_2:


//--------------------- .nv.constant0.matmul_kernel --------------------------
	.section	.nv.constant0.matmul_kernel,"a",@progbits
	.sectionflags	@""
	.align	4
.nv.constant0.matmul_kernel:
	.zero		976


//--------------------- SYMBOLS --------------------------

	.type		.nv.reservedSmem.offset0,@object
	.size		.nv.reservedSmem.offset0,0x4
	.type		.nv.reservedSmem.cap,@object
	.size		.nv.reservedSmem.cap,0x4
